// auto-generated by cutlass_sweep.epilogue — config: {"arch": "sm_90", "cluster_m": 2, "cluster_n": 1, "dtype": "e4m3", "fusion": "silu", "tile_k": 64, "tile_m": 128, "tile_n": 256}
#include "cutlass/cutlass.h"
#include "cutlass/gemm/collective/collective_builder.hpp"
#include "cutlass/gemm/device/gemm_universal_adapter.h"
#include "cutlass/gemm/kernel/gemm_universal.hpp"
#include "cutlass/epilogue/collective/collective_builder.hpp"
#include "cutlass/epilogue/fusion/operations.hpp"
#include "cutlass/epilogue/thread/activation.h"

using Elem = cutlass::float_e4m3_t;
using Acc  = float;
using TileShape    = cute::Shape<cute::_128, cute::_256, cute::_64>;
using ClusterShape = cute::Shape<cute::_2, cute::_1, cute::_1>;
using FusionOp     = cutlass::epilogue::fusion::LinCombEltAct<cutlass::epilogue::thread::SiLu, Elem, Acc>;

using CollectiveEpilogue = typename cutlass::epilogue::collective::CollectiveBuilder<
    cutlass::arch::Sm90, cutlass::arch::OpClassTensorOp,
    TileShape, ClusterShape,
    cutlass::epilogue::collective::EpilogueTileAuto,
    Acc, Acc,
    Elem, cutlass::layout::RowMajor, 128 / cutlass::sizeof_bits<Elem>::value,
    Elem, cutlass::layout::RowMajor, 128 / cutlass::sizeof_bits<Elem>::value,
    cutlass::epilogue::TmaWarpSpecializedCooperative,
    FusionOp
  >::CollectiveOp;

using CollectiveMainloop = typename cutlass::gemm::collective::CollectiveBuilder<
    cutlass::arch::Sm90, cutlass::arch::OpClassTensorOp,
    Elem, cutlass::layout::RowMajor, 128 / cutlass::sizeof_bits<Elem>::value,
    Elem, cutlass::layout::ColumnMajor, 128 / cutlass::sizeof_bits<Elem>::value,
    Acc,
    TileShape, ClusterShape,
    cutlass::gemm::collective::StageCountAutoCarveout<
        static_cast<int>(sizeof(typename CollectiveEpilogue::SharedStorage))>,
    cutlass::gemm::KernelTmaWarpSpecializedCooperative
  >::CollectiveOp;

using GemmKernel = cutlass::gemm::kernel::GemmUniversal<
    cute::Shape<int,int,int,int>, CollectiveMainloop, CollectiveEpilogue>;
using Gemm = cutlass::gemm::device::GemmUniversalAdapter<GemmKernel>;

auto* _anchor = &cutlass::device_kernel<GemmKernel>;


// ===== COMPILED SASS (sm_90a) =====

	.target	sm_90a

	.elftype	@"ET_EXEC"


//--------------------- .note.nv.tkinfo           --------------------------
	.section	.note.nv.tkinfo,"",@"SHT_NOTE"
	.sectionflags	@"SHF_NOTE_NV_TKINFO"
	.tkinfo
        /*0018*/ 	.word	0x00000002
        /*0030*/ 	.string	""
        /*0030*/ 	.string	"ptxas"
        /*0030*/ 	.string	"Cuda compilation tools, release 13.0, V13.0.88"
        /*0030*/ 	.string	"Build cuda_13.0.r13.0/compiler.36424714_0"
        /*0030*/ 	.string	"-arch sm_90a -m 64 "



//--------------------- .note.nv.cuinfo           --------------------------
	.section	.note.nv.cuinfo,"",@"SHT_NOTE"
	.sectionflags	@"SHF_NOTE_NV_CUINFO"
        /*0018*/ 	.short	0x0002
        /*001a*/ 	.short	0x005a
        /*001c*/ 	.short	0x0082
	.zero		2


//--------------------- .nv.info                  --------------------------
	.section	.nv.info,"",@"SHT_CUDA_INFO"
	.align	4


	//----- nvinfo : EIATTR_REGCOUNT
	.align		4
        /*0000*/ 	.byte	0x04, 0x2f
        /*0002*/ 	.short	(.L_16 - .L_15)
	.align		4
.L_15:
        /*0004*/ 	.word	index@(_ZN7cutlass13device_kernelINS_4gemm6kernel13GemmUniversalIN4cute5tupleIJiiiiEEENS1_10collective13CollectiveMmaINS1_37MainloopSm90TmaGmmaWarpSpecializedFP8ILi8ENS5_IJNS4_1CILi2EEENSA_ILi1EEESC_EEENS1_35KernelTmaWarpSpecializedCooperativeEEENS5_IJNSA_ILi128EEENSA_ILi256EEENSA_ILi64EEEEEENS_12float_e4m3_tENS5_IJlSC_lEEESK_SL_NS4_8TiledMMAINS4_8MMA_AtomIJNS4_4SM904GMMA31MMA_64x256x32_F32E4M3E4M3_SS_TNILNSP_7ScaleInE1ELSR_1EEEEEENS4_6LayoutISD_NS5_IJSC_NSA_ILi0EEESV_EEEEENS5_IJNS4_10UnderscoreESY_SY_EEEEENS4_13SM90_TMA_LOADENS4_14ComposedLayoutINS4_7SwizzleILi2ELi4ELi3EEENS4_18smem_ptr_flag_bitsILi8EEENSU_INS5_IJNSA_ILi8EEESI_EEENS5_IJSI_SC_EEEEEEEvNS4_8identityENS4_23SM90_TMA_LOAD_MULTICASTES1B_vS1C_EENS_8epilogue10collective18CollectiveEpilogueINS1F_22Sm90TmaWarpSpecializedILi4ELi2ELi16ELb0ELb0EEEJSJ_NS5_IJSG_NSA_ILi32EEEEEESK_SL_SK_SL_NS1F_6fusion15FusionCallbacksIS1J_NS1M_13LinCombEltActINS1F_6thread4SiLuESK_fSK_fLNS_15FloatRoundStyleE2EEESJ_S1L_JEEES11_NS12_INS13_ILi1ELi4ELi3EEES16_NSU_INS5_IJS17_S1K_EEENS5_IJS1K_SC_EEEEEEENS4_39AutoVectorizingCopyWithAssumedAlignmentILi128EEENS4_14SM90_TMA_STOREES1Y_S20_NS4_9Copy_AtomIJNS4_17SM90_U32x4_STSM_NENS_6half_tEEEEvEEEvvEEEEvNT_6ParamsE)
        /*0008*/ 	.word	0x000000a8


	//----- nvinfo : EIATTR_FRAME_SIZE
	.align		4
.L_16:
        /*000c*/ 	.byte	0x04, 0x11
        /*000e*/ 	.short	(.L_18 - .L_17)
	.align		4
.L_17:
        /*0010*/ 	.word	index@($__internal_0_$__cuda_sm20_rcp_rn_f32_slowpath)
        /*0014*/ 	.word	0x000000e0


	//----- nvinfo : EIATTR_FRAME_SIZE
	.align		4
.L_18:
        /*0018*/ 	.byte	0x04, 0x11
        /*001a*/ 	.short	(.L_20 - .L_19)
	.align		4
.L_19:
        /*001c*/ 	.word	index@(_ZN7cutlass13device_kernelINS_4gemm6kernel13GemmUniversalIN4cute5tupleIJiiiiEEENS1_10collective13CollectiveMmaINS1_37MainloopSm90TmaGmmaWarpSpecializedFP8ILi8ENS5_IJNS4_1CILi2EEENSA_ILi1EEESC_EEENS1_35KernelTmaWarpSpecializedCooperativeEEENS5_IJNSA_ILi128EEENSA_ILi256EEENSA_ILi64EEEEEENS_12float_e4m3_tENS5_IJlSC_lEEESK_SL_NS4_8TiledMMAINS4_8MMA_AtomIJNS4_4SM904GMMA31MMA_64x256x32_F32E4M3E4M3_SS_TNILNSP_7ScaleInE1ELSR_1EEEEEENS4_6LayoutISD_NS5_IJSC_NSA_ILi0EEESV_EEEEENS5_IJNS4_10UnderscoreESY_SY_EEEEENS4_13SM90_TMA_LOADENS4_14ComposedLayoutINS4_7SwizzleILi2ELi4ELi3EEENS4_18smem_ptr_flag_bitsILi8EEENSU_INS5_IJNSA_ILi8EEESI_EEENS5_IJSI_SC_EEEEEEEvNS4_8identityENS4_23SM90_TMA_LOAD_MULTICASTES1B_vS1C_EENS_8epilogue10collective18CollectiveEpilogueINS1F_22Sm90TmaWarpSpecializedILi4ELi2ELi16ELb0ELb0EEEJSJ_NS5_IJSG_NSA_ILi32EEEEEESK_SL_SK_SL_NS1F_6fusion15FusionCallbacksIS1J_NS1M_13LinCombEltActINS1F_6thread4SiLuESK_fSK_fLNS_15FloatRoundStyleE2EEESJ_S1L_JEEES11_NS12_INS13_ILi1ELi4ELi3EEES16_NSU_INS5_IJS17_S1K_EEENS5_IJS1K_SC_EEEEEEENS4_39AutoVectorizingCopyWithAssumedAlignmentILi128EEENS4_14SM90_TMA_STOREES1Y_S20_NS4_9Copy_AtomIJNS4_17SM90_U32x4_STSM_NENS_6half_tEEEEvEEEvvEEEEvNT_6ParamsE)
        /*0020*/ 	.word	0x000000e0


	//----- nvinfo : EIATTR_MIN_STACK_SIZE
	.align		4
.L_20:
        /*0024*/ 	.byte	0x04, 0x12
        /*0026*/ 	.short	(.L_22 - .L_21)
	.align		4
.L_21:
        /*0028*/ 	.word	index@(_ZN7cutlass13device_kernelINS_4gemm6kernel13GemmUniversalIN4cute5tupleIJiiiiEEENS1_10collective13CollectiveMmaINS1_37MainloopSm90TmaGmmaWarpSpecializedFP8ILi8ENS5_IJNS4_1CILi2EEENSA_ILi1EEESC_EEENS1_35KernelTmaWarpSpecializedCooperativeEEENS5_IJNSA_ILi128EEENSA_ILi256EEENSA_ILi64EEEEEENS_12float_e4m3_tENS5_IJlSC_lEEESK_SL_NS4_8TiledMMAINS4_8MMA_AtomIJNS4_4SM904GMMA31MMA_64x256x32_F32E4M3E4M3_SS_TNILNSP_7ScaleInE1ELSR_1EEEEEENS4_6LayoutISD_NS5_IJSC_NSA_ILi0EEESV_EEEEENS5_IJNS4_10UnderscoreESY_SY_EEEEENS4_13SM90_TMA_LOADENS4_14ComposedLayoutINS4_7SwizzleILi2ELi4ELi3EEENS4_18smem_ptr_flag_bitsILi8EEENSU_INS5_IJNSA_ILi8EEESI_EEENS5_IJSI_SC_EEEEEEEvNS4_8identityENS4_23SM90_TMA_LOAD_MULTICASTES1B_vS1C_EENS_8epilogue10collective18CollectiveEpilogueINS1F_22Sm90TmaWarpSpecializedILi4ELi2ELi16ELb0ELb0EEEJSJ_NS5_IJSG_NSA_ILi32EEEEEESK_SL_SK_SL_NS1F_6fusion15FusionCallbacksIS1J_NS1M_13LinCombEltActINS1F_6thread4SiLuESK_fSK_fLNS_15FloatRoundStyleE2EEESJ_S1L_JEEES11_NS12_INS13_ILi1ELi4ELi3EEES16_NSU_INS5_IJS17_S1K_EEENS5_IJS1K_SC_EEEEEEENS4_39AutoVectorizingCopyWithAssumedAlignmentILi128EEENS4_14SM90_TMA_STOREES1Y_S20_NS4_9Copy_AtomIJNS4_17SM90_U32x4_STSM_NENS_6half_tEEEEvEEEvvEEEEvNT_6ParamsE)
        /*002c*/ 	.word	0x000000e0
.L_22:


//--------------------- .nv.compat                --------------------------
	.section	.nv.compat,"",@"SHT_CUDA_COMPAT_INFO"
	.align	4
        /*0000*/ 	.byte	0x02, 0x09, 0x01, 0x00, 0x02, 0x02, 0x04, 0x00, 0x02, 0x05, 0x05, 0x00, 0x03, 0x07, 0x01, 0x01
        /*0010*/ 	.byte	0x02, 0x03, 0x01, 0x00, 0x02, 0x06, 0x01, 0x00, 0x04, 0x0b, 0x08, 0x00, 0x00, 0x00, 0x00, 0x00
        /*0020*/ 	.byte	0x00, 0x00, 0x00, 0x00


//--------------------- .nv.info._ZN7cutlass13device_kernelINS_4gemm6kernel13GemmUniversalIN4cute5tupleIJiiiiEEENS1_10collective13CollectiveMmaINS1_37MainloopSm90TmaGmmaWarpSpecializedFP8ILi8ENS5_IJNS4_1CILi2EEENSA_ILi1EEESC_EEENS1_35KernelTmaWarpSpecializedCooperativeEEENS5_IJNSA_ILi128EEENSA_ILi256EEENSA_ILi64EEEEEENS_12float_e4m3_tENS5_IJlSC_lEEESK_SL_NS4_8TiledMMAINS4_8MMA_AtomIJNS4_4SM904GMMA31MMA_64x256x32_F32E4M3E4M3_SS_TNILNSP_7ScaleInE1ELSR_1EEEEEENS4_6LayoutISD_NS5_IJSC_NSA_ILi0EEESV_EEEEENS5_IJNS4_10UnderscoreESY_SY_EEEEENS4_13SM90_TMA_LOADENS4_14ComposedLayoutINS4_7SwizzleILi2ELi4ELi3EEENS4_18smem_ptr_flag_bitsILi8EEENSU_INS5_IJNSA_ILi8EEESI_EEENS5_IJSI_SC_EEEEEEEvNS4_8identityENS4_23SM90_TMA_LOAD_MULTICASTES1B_vS1C_EENS_8epilogue10collective18CollectiveEpilogueINS1F_22Sm90TmaWarpSpecializedILi4ELi2ELi16ELb0ELb0EEEJSJ_NS5_IJSG_NSA_ILi32EEEEEESK_SL_SK_SL_NS1F_6fusion15FusionCallbacksIS1J_NS1M_13LinCombEltActINS1F_6thread4SiLuESK_fSK_fLNS_15FloatRoundStyleE2EEESJ_S1L_JEEES11_NS12_INS13_ILi1ELi4ELi3EEES16_NSU_INS5_IJS17_S1K_EEENS5_IJS1K_SC_EEEEEEENS4_39AutoVectorizingCopyWithAssumedAlignmentILi128EEENS4_14SM90_TMA_STOREES1Y_S20_NS4_9Copy_AtomIJNS4_17SM90_U32x4_STSM_NENS_6half_tEEEEvEEEvvEEEEvNT_6ParamsE --------------------------
	.section	.nv.info._ZN7cutlass13device_kernelINS_4gemm6kernel13GemmUniversalIN4cute5tupleIJiiiiEEENS1_10collective13CollectiveMmaINS1_37MainloopSm90TmaGmmaWarpSpecializedFP8ILi8ENS5_IJNS4_1CILi2EEENSA_ILi1EEESC_EEENS1_35KernelTmaWarpSpecializedCooperativeEEENS5_IJNSA_ILi128EEENSA_ILi256EEENSA_ILi64EEEEEENS_12float_e4m3_tENS5_IJlSC_lEEESK_SL_NS4_8TiledMMAINS4_8MMA_AtomIJNS4_4SM904GMMA31MMA_64x256x32_F32E4M3E4M3_SS_TNILNSP_7ScaleInE1ELSR_1EEEEEENS4_6LayoutISD_NS5_IJSC_NSA_ILi0EEESV_EEEEENS5_IJNS4_10UnderscoreESY_SY_EEEEENS4_13SM90_TMA_LOADENS4_14ComposedLayoutINS4_7SwizzleILi2ELi4ELi3EEENS4_18smem_ptr_flag_bitsILi8EEENSU_INS5_IJNSA_ILi8EEESI_EEENS5_IJSI_SC_EEEEEEEvNS4_8identityENS4_23SM90_TMA_LOAD_MULTICASTES1B_vS1C_EENS_8epilogue10collective18CollectiveEpilogueINS1F_22Sm90TmaWarpSpecializedILi4ELi2ELi16ELb0ELb0EEEJSJ_NS5_IJSG_NSA_ILi32EEEEEESK_SL_SK_SL_NS1F_6fusion15FusionCallbacksIS1J_NS1M_13LinCombEltActINS1F_6thread4SiLuESK_fSK_fLNS_15FloatRoundStyleE2EEESJ_S1L_JEEES11_NS12_INS13_ILi1ELi4ELi3EEES16_NSU_INS5_IJS17_S1K_EEENS5_IJS1K_SC_EEEEEEENS4_39AutoVectorizingCopyWithAssumedAlignmentILi128EEENS4_14SM90_TMA_STOREES1Y_S20_NS4_9Copy_AtomIJNS4_17SM90_U32x4_STSM_NENS_6half_tEEEEvEEEvvEEEEvNT_6ParamsE,"",@"SHT_CUDA_INFO"
	.sectionflags	@""
	.align	4


	//----- nvinfo : EIATTR_CUDA_API_VERSION
	.align		4
        /*0000*/ 	.byte	0x04, 0x37
        /*0002*/ 	.short	(.L_24 - .L_23)
.L_23:
        /*0004*/ 	.word	0x00000082


	//----- nvinfo : EIATTR_KPARAM_INFO
	.align		4
.L_24:
        /*0008*/ 	.byte	0x04, 0x17
        /*000a*/ 	.short	(.L_26 - .L_25)
.L_25:
        /*000c*/ 	.word	0x00000000
        /*0010*/ 	.short	0x0000
        /*0012*/ 	.short	0x0070
        /*0014*/ 	.byte	0x00, 0xf0, 0x01, 0x1c


	//----- nvinfo : EIATTR_SPARSE_MMA_MASK
	.align		4
.L_26:
        /*0018*/ 	.byte	0x03, 0x50
        /*001a*/ 	.short	0x0000


	//----- nvinfo : EIATTR_MAXREG_COUNT
	.align		4
        /*001c*/ 	.byte	0x03, 0x1b
        /*001e*/ 	.short	0x00a8


	//----- nvinfo : EIATTR_NUM_BARRIERS
	.align		4
        /*0020*/ 	.byte	0x02, 0x4c
        /*0022*/ 	.byte	0x02
	.zero		1


	//----- nvinfo : EIATTR_EXTERNS
	.align		4
        /*0024*/ 	.byte	0x04, 0x0f
        /*0026*/ 	.short	(.L_28 - .L_27)


	//   ....[0]....
	.align		4
.L_27:
        /*0028*/ 	.word	index@(__assertfail)


	//----- nvinfo : EIATTR_ANNOTATIONS
	.align		4
.L_28:
        /*002c*/ 	.byte	0x04, 0x55
        /*002e*/ 	.short	(.L_30 - .L_29)


	//   ....[0]....
.L_29:
        /*0030*/ 	.word	0x00000001
        /*0034*/ 	.byte	0xe0, 0x0c, 0x00, 0x00, 0x01, 0x00, 0x00, 0x00, 0xc0, 0x0d, 0x00, 0x00, 0x01, 0x00, 0x00, 0x00
        /* <DEDUP_REMOVED lines=224> */
        /*0e44*/ 	.byte	0xb0, 0x9f, 0x01, 0x00, 0x01, 0x00, 0x00, 0x00, 0xd0, 0x9f, 0x01, 0x00


	//----- nvinfo : EIATTR_MERCURY_ISA_VERSION
	.align		4
.L_30:
        /*0e50*/ 	.byte	0x03, 0x5f
        /*0e52*/ 	.short	0x0101


	//----- nvinfo : EIATTR_INT_WARP_WIDE_INSTR_OFFSETS
	.align		4
        /*0e54*/ 	.byte	0x04, 0x31
        /*0e56*/ 	.short	(.L_32 - .L_31)


	//   ....[0]....
.L_31:
        /*0e58*/ 	.word	0x00000be0


	//   ....[1]....
        /*0e5c*/ 	.word	0x00000c00


	//   ....[2]....
        /*0e60*/ 	.word	0x00000d10


	//   ....[3]....
        /*0e64*/ 	.word	0x00004850


	//   ....[4]....
        /*0e68*/ 	.word	0x00005840


	//----- nvinfo : EIATTR_COOP_GROUP_MASK_REGIDS
	.align		4
.L_32:
        /*0e6c*/ 	.byte	0x04, 0x29
        /*0e6e*/ 	.short	(.L_34 - .L_33)


	//   ....[0]....
.L_33:
        /*0e70*/ 	.word	0xffffffff


	//   ....[1]....
        /*0e74*/ 	.word	0xffffffff


	//   ....[2]....
        /*0e78*/ 	.word	0xffffffff


	//   ....[3]....
        /*0e7c*/ 	.word	0xffffffff


	//   ....[4]....
        /*0e80*/ 	.word	0xffffffff


	//   ....[5]....
        /*0e84*/ 	.word	0xffffffff


	//   ....[6]....
        /*0e88*/ 	.word	0xffffffff


	//----- nvinfo : EIATTR_COOP_GROUP_INSTR_OFFSETS
	.align		4
.L_34:
        /*0e8c*/ 	.byte	0x04, 0x28
        /*0e8e*/ 	.short	(.L_36 - .L_35)


	//   ....[0]....
.L_35:
        /*0e90*/ 	.word	0x00000060


	//   ....[1]....
        /*0e94*/ 	.word	0x00000090


	//   ....[2]....
        /*0e98*/ 	.word	0x00000500


	//   ....[3]....
        /*0e9c*/ 	.word	0x00000820


	//   ....[4]....
        /*0ea0*/ 	.word	0x00000a70


	//   ....[5]....
        /*0ea4*/ 	.word	0x00000e20


	//   ....[6]....
        /*0ea8*/ 	.word	0x00001b90


	//----- nvinfo : EIATTR_REG_RECONFIG
	.align		4
.L_36:
        /*0eac*/ 	.byte	0x01, 0x54
	.zero		2


	//----- nvinfo : EIATTR_SYSCALL_OFFSETS
	.align		4
        /*0eb0*/ 	.byte	0x04, 0x46
        /*0eb2*/ 	.short	(.L_38 - .L_37)


	//   ....[0]....
.L_37:
        /*0eb4*/ 	.word	0x00005a90


	//   ....[1]....
        /*0eb8*/ 	.word	0x00005bd0


	//----- nvinfo : EIATTR_MBARRIER_INSTR_OFFSETS
	.align		4
.L_38:
        /*0ebc*/ 	.byte	0x04, 0x39
        /*0ebe*/ 	.short	(.L_40 - .L_39)


	//   ....[0]....
.L_39:
        /*0ec0*/ 	.word	0x000006b0
        /*0ec4*/ 	.word	0x000000ff
        /*0ec8*/ 	.word	0x00000000
        /*0ecc*/ 	.short	0x0100
        /*0ece*/ 	.byte	0x08
	.zero		1


	//   ....[1]....
        /*0ed0*/ 	.word	0x000006c0
        /*0ed4*/ 	.word	0x000000ff
        /*0ed8*/ 	.word	0x00000040
        /*0edc*/ 	.short	0x0100
        /*0ede*/ 	.byte	0x08
	.zero		1


	//   ....[2]....
        /*0ee0*/ 	.word	0x000006d0
        /*0ee4*/ 	.word	0x000000ff
        /*0ee8*/ 	.word	0x00000008
        /*0eec*/ 	.short	0x0100
        /*0eee*/ 	.byte	0x08
	.zero		1


	//   ....[3]....
        /*0ef0*/ 	.word	0x000006e0
        /*0ef4*/ 	.word	0x000000ff
        /*0ef8*/ 	.word	0x00000048
        /*0efc*/ 	.short	0x0100
        /*0efe*/ 	.byte	0x08
	.zero		1


	//   ....[4]....
        /*0f00*/ 	.word	0x000006f0
        /*0f04*/ 	.word	0x000000ff
        /*0f08*/ 	.word	0x00000010
        /*0f0c*/ 	.short	0x0100
        /*0f0e*/ 	.byte	0x08
	.zero		1


	//   ....[5]....
        /*0f10*/ 	.word	0x00000700
        /*0f14*/ 	.word	0x000000ff
        /*0f18*/ 	.word	0x00000050
        /*0f1c*/ 	.short	0x0100
        /*0f1e*/ 	.byte	0x08
	.zero		1


	//   ....[6]....
        /*0f20*/ 	.word	0x00000710
        /*0f24*/ 	.word	0x000000ff
        /*0f28*/ 	.word	0x00000018
        /*0f2c*/ 	.short	0x0100
        /*0f2e*/ 	.byte	0x08
	.zero		1


	//   ....[7]....
        /*0f30*/ 	.word	0x00000720
        /*0f34*/ 	.word	0x000000ff
        /*0f38*/ 	.word	0x00000058
        /*0f3c*/ 	.short	0x0100
        /*0f3e*/ 	.byte	0x08
	.zero		1


	//   ....[8]....
        /*0f40*/ 	.word	0x00000730
        /*0f44*/ 	.word	0x000000ff
        /*0f48*/ 	.word	0x00000020
        /*0f4c*/ 	.short	0x0100
        /*0f4e*/ 	.byte	0x08
	.zero		1


	//   ....[9]....
        /*0f50*/ 	.word	0x00000740
        /*0f54*/ 	.word	0x000000ff
        /*0f58*/ 	.word	0x00000060
        /*0f5c*/ 	.short	0x0100
        /*0f5e*/ 	.byte	0x08
	.zero		1


	//   ....[10]....
        /*0f60*/ 	.word	0x00000750
        /*0f64*/ 	.word	0x000000ff
        /*0f68*/ 	.word	0x00000028
        /*0f6c*/ 	.short	0x0100
        /*0f6e*/ 	.byte	0x08
	.zero		1


	//   ....[11]....
        /*0f70*/ 	.word	0x00000760
        /*0f74*/ 	.word	0x000000ff
        /*0f78*/ 	.word	0x00000068
        /*0f7c*/ 	.short	0x0100
        /*0f7e*/ 	.byte	0x08
	.zero		1


	//   ....[12]....
        /*0f80*/ 	.word	0x00000770
        /*0f84*/ 	.word	0x000000ff
        /*0f88*/ 	.word	0x00000030
        /*0f8c*/ 	.short	0x0100
        /*0f8e*/ 	.byte	0x08
	.zero		1


	//   ....[13]....
        /*0f90*/ 	.word	0x00000780
        /*0f94*/ 	.word	0x000000ff
        /*0f98*/ 	.word	0x00000070
        /*0f9c*/ 	.short	0x0100
        /*0f9e*/ 	.byte	0x08
	.zero		1


	//   ....[14]....
        /*0fa0*/ 	.word	0x00000790
        /*0fa4*/ 	.word	0x000000ff
        /*0fa8*/ 	.word	0x00000038
        /*0fac*/ 	.short	0x0100
        /*0fae*/ 	.byte	0x08
	.zero		1


	//   ....[15]....
        /*0fb0*/ 	.word	0x000007a0
        /*0fb4*/ 	.word	0x000000ff
        /*0fb8*/ 	.word	0x00000078
        /*0fbc*/ 	.short	0x0100
        /*0fbe*/ 	.byte	0x08
	.zero		1


	//   ....[16]....
        /*0fc0*/ 	.word	0x000009d0
        /*0fc4*/ 	.word	0x000000ff
        /*0fc8*/ 	.word	0x00000080
        /*0fcc*/ 	.short	0x0100
        /*0fce*/ 	.byte	0x08
	.zero		1


	//   ....[17]....
        /*0fd0*/ 	.word	0x000009e0
        /*0fd4*/ 	.word	0x000000ff
        /*0fd8*/ 	.word	0x000000a0
        /*0fdc*/ 	.short	0x0100
        /*0fde*/ 	.byte	0x08
	.zero		1


	//   ....[18]....
        /*0fe0*/ 	.word	0x000009f0
        /*0fe4*/ 	.word	0x000000ff
        /*0fe8*/ 	.word	0x00000088
        /*0fec*/ 	.short	0x0100
        /*0fee*/ 	.byte	0x08
	.zero		1


	//   ....[19]....
        /*0ff0*/ 	.word	0x00000a00
        /*0ff4*/ 	.word	0x000000ff
        /*0ff8*/ 	.word	0x000000a8
        /*0ffc*/ 	.short	0x0100
        /*0ffe*/ 	.byte	0x08
	.zero		1


	//   ....[20]....
        /*1000*/ 	.word	0x00000a10
        /*1004*/ 	.word	0x000000ff
        /*1008*/ 	.word	0x00000090
        /*100c*/ 	.short	0x0100
        /*100e*/ 	.byte	0x08
	.zero		1


	//   ....[21]....
        /*1010*/ 	.word	0x00000a20
        /*1014*/ 	.word	0x000000ff
        /*1018*/ 	.word	0x000000b0
        /*101c*/ 	.short	0x0100
        /*101e*/ 	.byte	0x08
	.zero		1


	//   ....[22]....
        /*1020*/ 	.word	0x00000a30
        /*1024*/ 	.word	0x000000ff
        /*1028*/ 	.word	0x00000098
        /*102c*/ 	.short	0x0100
        /*102e*/ 	.byte	0x08
	.zero		1


	//   ....[23]....
        /*1030*/ 	.word	0x00000a40
        /*1034*/ 	.word	0x000000ff
        /*1038*/ 	.word	0x000000b8
        /*103c*/ 	.short	0x0100
        /*103e*/ 	.byte	0x08
	.zero		1


	//   ....[24]....
        /*1040*/ 	.word	0x00000d80
        /*1044*/ 	.word	0x000000ff
        /*1048*/ 	.word	0x000000c0
        /*104c*/ 	.short	0x0100
        /*104e*/ 	.byte	0x06
	.zero		1


	//   ....[25]....
        /*1050*/ 	.word	0x00000dd0
        /*1054*/ 	.word	0x000000ff
        /*1058*/ 	.word	0x000000c8
        /*105c*/ 	.short	0x0100
        /*105e*/ 	.byte	0x06
	.zero		1


	//   ....[26]....
        /*1060*/ 	.word	0x00002410
        /*1064*/ 	.word	0x000000ff
        /*1068*/ 	.word	0x00000000
        /*106c*/ 	.short	0x010a
        /*106e*/ 	.byte	0x04
	.zero		1


	//   ....[27]....
        /*1070*/ 	.word	0x00002450
        /*1074*/ 	.word	0x000000ff
        /*1078*/ 	.word	0x00000000
        /*107c*/ 	.short	0x010a
        /*107e*/ 	.byte	0x04
	.zero		1


	//   ....[28]....
        /*1080*/ 	.word	0x000037b0
        /*1084*/ 	.word	0x000000ff
        /*1088*/ 	.word	0x00000000
        /*108c*/ 	.short	0x010a
        /*108e*/ 	.byte	0x06
	.zero		1


	//   ....[29]....
        /*1090*/ 	.word	0x000037f0
        /*1094*/ 	.word	0x000000ff
        /*1098*/ 	.word	0x00000000
        /*109c*/ 	.short	0x010a
        /*109e*/ 	.byte	0x06
	.zero		1


	//   ....[30]....
        /*10a0*/ 	.word	0x000048b0
        /*10a4*/ 	.word	0x00000004
        /*10a8*/ 	.word	0x00000000
        /*10ac*/ 	.short	0x0101
        /*10ae*/ 	.byte	0x3f
	.zero		1


	//   ....[31]....
        /*10b0*/ 	.word	0x000058f0
        /*10b4*/ 	.word	0x00000000
        /*10b8*/ 	.word	0x00000000
        /*10bc*/ 	.short	0x0101
        /*10be*/ 	.byte	0x3f
	.zero		1


	//   ....[32]....
        /*10c0*/ 	.word	0x000060c0
        /*10c4*/ 	.word	0x0000000d
        /*10c8*/ 	.word	0x00000080
        /*10cc*/ 	.short	0x010a
        /*10ce*/ 	.byte	0x3f
	.zero		1


	//   ....[33]....
        /*10d0*/ 	.word	0x000063d0
        /*10d4*/ 	.word	0x00000000
        /*10d8*/ 	.word	0x00000000
        /*10dc*/ 	.short	0x0101
        /*10de*/ 	.byte	0x3f
	.zero		1


	//   ....[34]....
        /*10e0*/ 	.word	0x00008410
        /*10e4*/ 	.word	0x0000000e
        /*10e8*/ 	.word	0x00000080
        /*10ec*/ 	.short	0x010a
        /*10ee*/ 	.byte	0x3f
	.zero		1


	//   ....[35]....
        /*10f0*/ 	.word	0x00008640
        /*10f4*/ 	.word	0x00000000
        /*10f8*/ 	.word	0x00000000
        /*10fc*/ 	.short	0x0101
        /*10fe*/ 	.byte	0x3f
	.zero		1


	//   ....[36]....
        /*1100*/ 	.word	0x0000a590
        /*1104*/ 	.word	0x0000000d
        /*1108*/ 	.word	0x00000080
        /*110c*/ 	.short	0x010a
        /*110e*/ 	.byte	0x3f
	.zero		1


	//   ....[37]....
        /*1110*/ 	.word	0x0000a7c0
        /*1114*/ 	.word	0x00000000
        /*1118*/ 	.word	0x00000000
        /*111c*/ 	.short	0x0101
        /*111e*/ 	.byte	0x3f
	.zero		1


	//   ....[38]....
        /*1120*/ 	.word	0x0000c6f0
        /*1124*/ 	.word	0x00000000
        /*1128*/ 	.word	0x00000080
        /*112c*/ 	.short	0x010a
        /*112e*/ 	.byte	0x3f
	.zero		1


	//   ....[39]....
        /*1130*/ 	.word	0x0000c960
        /*1134*/ 	.word	0x00000000
        /*1138*/ 	.word	0x00000000
        /*113c*/ 	.short	0x0101
        /*113e*/ 	.byte	0x3f
	.zero		1


	//   ....[40]....
        /*1140*/ 	.word	0x0000e8b0
        /*1144*/ 	.word	0x00000000
        /*1148*/ 	.word	0x00000080
        /*114c*/ 	.short	0x010a
        /*114e*/ 	.byte	0x3f
	.zero		1


	//   ....[41]....
        /*1150*/ 	.word	0x0000eb20
        /*1154*/ 	.word	0x00000000
        /*1158*/ 	.word	0x00000000
        /*115c*/ 	.short	0x0101
        /*115e*/ 	.byte	0x3f
	.zero		1


	//   ....[42]....
        /*1160*/ 	.word	0x00010a70
        /*1164*/ 	.word	0x00000000
        /*1168*/ 	.word	0x00000080
        /*116c*/ 	.short	0x010a
        /*116e*/ 	.byte	0x3f
	.zero		1


	//   ....[43]....
        /*1170*/ 	.word	0x00010ce0
        /*1174*/ 	.word	0x00000000
        /*1178*/ 	.word	0x00000000
        /*117c*/ 	.short	0x0101
        /*117e*/ 	.byte	0x3f
	.zero		1


	//   ....[44]....
        /*1180*/ 	.word	0x00012d00
        /*1184*/ 	.word	0x00000000
        /*1188*/ 	.word	0x00000080
        /*118c*/ 	.short	0x010a
        /*118e*/ 	.byte	0x3f
	.zero		1


	//   ....[45]....
        /*1190*/ 	.word	0x00012f70
        /*1194*/ 	.word	0x00000000
        /*1198*/ 	.word	0x00000000
        /*119c*/ 	.short	0x0101
        /*119e*/ 	.byte	0x3f
	.zero		1


	//   ....[46]....
        /*11a0*/ 	.word	0x00014fc0
        /*11a4*/ 	.word	0x00000003
        /*11a8*/ 	.word	0x00000080
        /*11ac*/ 	.short	0x010a
        /*11ae*/ 	.byte	0x3f
	.zero		1


	//   ....[47]....
        /*11b0*/ 	.word	0x00015210
        /*11b4*/ 	.word	0x00000000
        /*11b8*/ 	.word	0x00000000
        /*11bc*/ 	.short	0x0101
        /*11be*/ 	.byte	0x3f
	.zero		1


	//   ....[48]....
        /*11c0*/ 	.word	0x00017fa0
        /*11c4*/ 	.word	0x000000ff
        /*11c8*/ 	.word	0x000000c8
        /*11cc*/ 	.short	0x010a
        /*11ce*/ 	.byte	0x04
	.zero		1


	//   ....[49]....
        /*11d0*/ 	.word	0x000183d0
        /*11d4*/ 	.word	0x000000ff
        /*11d8*/ 	.word	0x000000a0
        /*11dc*/ 	.short	0x010a
        /*11de*/ 	.byte	0x0d
	.zero		1


	//   ....[50]....
        /*11e0*/ 	.word	0x000184c0
        /*11e4*/ 	.word	0x000000ff
        /*11e8*/ 	.word	0x00000080
        /*11ec*/ 	.short	0x010b
        /*11ee*/ 	.byte	0x0d
	.zero		1


	//   ....[51]....
        /*11f0*/ 	.word	0x00018520
        /*11f4*/ 	.word	0x000000ff
        /*11f8*/ 	.word	0x00000000
        /*11fc*/ 	.short	0x0101
        /*11fe*/ 	.byte	0x10
	.zero		1


	//   ....[52]....
        /*1200*/ 	.word	0x00018550
        /*1204*/ 	.word	0x000000ff
        /*1208*/ 	.word	0x000000a8
        /*120c*/ 	.short	0x010a
        /*120e*/ 	.byte	0x0d
	.zero		1


	//   ....[53]....
        /*1210*/ 	.word	0x00018660
        /*1214*/ 	.word	0x000000ff
        /*1218*/ 	.word	0x00000088
        /*121c*/ 	.short	0x010b
        /*121e*/ 	.byte	0x0d
	.zero		1


	//   ....[54]....
        /*1220*/ 	.word	0x000186c0
        /*1224*/ 	.word	0x000000ff
        /*1228*/ 	.word	0x00000000
        /*122c*/ 	.short	0x0101
        /*122e*/ 	.byte	0x12
	.zero		1


	//   ....[55]....
        /*1230*/ 	.word	0x000186f0
        /*1234*/ 	.word	0x000000ff
        /*1238*/ 	.word	0x000000b0
        /*123c*/ 	.short	0x010a
        /*123e*/ 	.byte	0x0d
	.zero		1


	//   ....[56]....
        /*1240*/ 	.word	0x00018800
        /*1244*/ 	.word	0x000000ff
        /*1248*/ 	.word	0x00000090
        /*124c*/ 	.short	0x010b
        /*124e*/ 	.byte	0x0d
	.zero		1


	//   ....[57]....
        /*1250*/ 	.word	0x00018860
        /*1254*/ 	.word	0x000000ff
        /*1258*/ 	.word	0x00000000
        /*125c*/ 	.short	0x0101
        /*125e*/ 	.byte	0x1d
	.zero		1


	//   ....[58]....
        /*1260*/ 	.word	0x00018890
        /*1264*/ 	.word	0x000000ff
        /*1268*/ 	.word	0x000000b8
        /*126c*/ 	.short	0x010a
        /*126e*/ 	.byte	0x0d
	.zero		1


	//   ....[59]....
        /*1270*/ 	.word	0x000189a0
        /*1274*/ 	.word	0x000000ff
        /*1278*/ 	.word	0x00000098
        /*127c*/ 	.short	0x010b
        /*127e*/ 	.byte	0x0d
	.zero		1


	//   ....[60]....
        /*1280*/ 	.word	0x00018a00
        /*1284*/ 	.word	0x000000ff
        /*1288*/ 	.word	0x00000000
        /*128c*/ 	.short	0x0101
        /*128e*/ 	.byte	0x1e
	.zero		1


	//   ....[61]....
        /*1290*/ 	.word	0x00018a40
        /*1294*/ 	.word	0x000000ff
        /*1298*/ 	.word	0x000000a0
        /*129c*/ 	.short	0x010a
        /*129e*/ 	.byte	0x0d
	.zero		1


	//   ....[62]....
        /*12a0*/ 	.word	0x00018b40
        /*12a4*/ 	.word	0x000000ff
        /*12a8*/ 	.word	0x00000080
        /*12ac*/ 	.short	0x010b
        /*12ae*/ 	.byte	0x0d
	.zero		1


	//   ....[63]....
        /*12b0*/ 	.word	0x00018b80
        /*12b4*/ 	.word	0x000000ff
        /*12b8*/ 	.word	0x00000000
        /*12bc*/ 	.short	0x0101
        /*12be*/ 	.byte	0x10
	.zero		1


	//   ....[64]....
        /*12c0*/ 	.word	0x00018bb0
        /*12c4*/ 	.word	0x000000ff
        /*12c8*/ 	.word	0x000000a8
        /*12cc*/ 	.short	0x010a
        /*12ce*/ 	.byte	0x0d
	.zero		1


	//   ....[65]....
        /*12d0*/ 	.word	0x00018cb0
        /*12d4*/ 	.word	0x000000ff
        /*12d8*/ 	.word	0x00000088
        /*12dc*/ 	.short	0x010b
        /*12de*/ 	.byte	0x0d
	.zero		1


	//   ....[66]....
        /*12e0*/ 	.word	0x00018cf0
        /*12e4*/ 	.word	0x000000ff
        /*12e8*/ 	.word	0x00000000
        /*12ec*/ 	.short	0x0101
        /*12ee*/ 	.byte	0x12
	.zero		1


	//   ....[67]....
        /*12f0*/ 	.word	0x00018d20
        /*12f4*/ 	.word	0x000000ff
        /*12f8*/ 	.word	0x000000b0
        /*12fc*/ 	.short	0x010a
        /*12fe*/ 	.byte	0x0d
	.zero		1


	//   ....[68]....
        /*1300*/ 	.word	0x00018e20
        /*1304*/ 	.word	0x000000ff
        /*1308*/ 	.word	0x00000090
        /*130c*/ 	.short	0x010b
        /*130e*/ 	.byte	0x0d
	.zero		1


	//   ....[69]....
        /*1310*/ 	.word	0x00018e60
        /*1314*/ 	.word	0x000000ff
        /*1318*/ 	.word	0x00000000
        /*131c*/ 	.short	0x0101
        /*131e*/ 	.byte	0x1d
	.zero		1


	//   ....[70]....
        /*1320*/ 	.word	0x00018e90
        /*1324*/ 	.word	0x000000ff
        /*1328*/ 	.word	0x000000b8
        /*132c*/ 	.short	0x010a
        /*132e*/ 	.byte	0x0d
	.zero		1


	//   ....[71]....
        /*1330*/ 	.word	0x00018f90
        /*1334*/ 	.word	0x000000ff
        /*1338*/ 	.word	0x00000098
        /*133c*/ 	.short	0x010b
        /*133e*/ 	.byte	0x0d
	.zero		1


	//   ....[72]....
        /*1340*/ 	.word	0x00018fe0
        /*1344*/ 	.word	0x000000ff
        /*1348*/ 	.word	0x00000000
        /*134c*/ 	.short	0x0101
        /*134e*/ 	.byte	0x1e
	.zero		1


	//   ....[73]....
        /*1350*/ 	.word	0x00019710
        /*1354*/ 	.word	0x00000000
        /*1358*/ 	.word	0x000000a0
        /*135c*/ 	.short	0x010a
        /*135e*/ 	.byte	0x3f
	.zero		1


	//   ....[74]....
        /*1360*/ 	.word	0x00019750
        /*1364*/ 	.word	0x00000000
        /*1368*/ 	.word	0x000000a8
        /*136c*/ 	.short	0x010a
        /*136e*/ 	.byte	0x3f
	.zero		1


	//   ....[75]....
        /*1370*/ 	.word	0x00019790
        /*1374*/ 	.word	0x00000000
        /*1378*/ 	.word	0x000000b0
        /*137c*/ 	.short	0x010a
        /*137e*/ 	.byte	0x3f
	.zero		1


	//   ....[76]....
        /*1380*/ 	.word	0x000197f0
        /*1384*/ 	.word	0x00000000
        /*1388*/ 	.word	0x000000b8
        /*138c*/ 	.short	0x010a
        /*138e*/ 	.byte	0x3f
	.zero		1


	//   ....[77]....
        /*1390*/ 	.word	0x00019b50
        /*1394*/ 	.word	0x0000000f
        /*1398*/ 	.word	0x00000040
        /*139c*/ 	.short	0x010a
        /*139e*/ 	.byte	0x3f
	.zero		1


	//   ....[78]....
        /*13a0*/ 	.word	0x00019f20
        /*13a4*/ 	.word	0x00000003
        /*13a8*/ 	.word	0x000000c8
        /*13ac*/ 	.short	0x0101
        /*13ae*/ 	.byte	0x3f
	.zero		1


	//   ....[79]....
        /*13b0*/ 	.word	0x0001a6c0
        /*13b4*/ 	.word	0x00000005
        /*13b8*/ 	.word	0x00000000
        /*13bc*/ 	.short	0x010a
        /*13be*/ 	.byte	0x3f
	.zero		1


	//   ....[80]....
        /*13c0*/ 	.word	0x0001a740
        /*13c4*/ 	.word	0x00000007
        /*13c8*/ 	.word	0x00000000
        /*13cc*/ 	.short	0x010a
        /*13ce*/ 	.byte	0x3f
	.zero		1


	//   ....[81]....
        /*13d0*/ 	.word	0x0001a7d0
        /*13d4*/ 	.word	0x00000006
        /*13d8*/ 	.word	0x00000000
        /*13dc*/ 	.short	0x010a
        /*13de*/ 	.byte	0x3f
	.zero		1


	//   ....[82]....
        /*13e0*/ 	.word	0x0001a860
        /*13e4*/ 	.word	0x00000007
        /*13e8*/ 	.word	0x00000000
        /*13ec*/ 	.short	0x010a
        /*13ee*/ 	.byte	0x3f
	.zero		1


	//   ....[83]....
        /*13f0*/ 	.word	0x0001a8f0
        /*13f4*/ 	.word	0x00000006
        /*13f8*/ 	.word	0x00000000
        /*13fc*/ 	.short	0x010a
        /*13fe*/ 	.byte	0x3f
	.zero		1


	//   ....[84]....
        /*1400*/ 	.word	0x0001a980
        /*1404*/ 	.word	0x00000007
        /*1408*/ 	.word	0x00000000
        /*140c*/ 	.short	0x010a
        /*140e*/ 	.byte	0x3f
	.zero		1


	//   ....[85]....
        /*1410*/ 	.word	0x0001aa10
        /*1414*/ 	.word	0x00000006
        /*1418*/ 	.word	0x00000000
        /*141c*/ 	.short	0x010a
        /*141e*/ 	.byte	0x3f
	.zero		1


	//   ....[86]....
        /*1420*/ 	.word	0x0001aaa0
        /*1424*/ 	.word	0x00000003
        /*1428*/ 	.word	0x00000000
        /*142c*/ 	.short	0x010a
        /*142e*/ 	.byte	0x3f
	.zero		1


	//   ....[87]....
        /*1430*/ 	.word	0x0001ab10
        /*1434*/ 	.word	0x00000003
        /*1438*/ 	.word	0x00000000
        /*143c*/ 	.short	0x010a
        /*143e*/ 	.byte	0x3f
	.zero		1


	//   ....[88]....
        /*1440*/ 	.word	0x0001ab70
        /*1444*/ 	.word	0x00000006
        /*1448*/ 	.word	0x00000000
        /*144c*/ 	.short	0x010a
        /*144e*/ 	.byte	0x3f
	.zero		1


	//   ....[89]....
        /*1450*/ 	.word	0x0001abc0
        /*1454*/ 	.word	0x0000000d
        /*1458*/ 	.word	0x00000080
        /*145c*/ 	.short	0x010a
        /*145e*/ 	.byte	0x3f
	.zero		1


	//   ....[90]....
        /*1460*/ 	.word	0x0001ac10
        /*1464*/ 	.word	0x0000000e
        /*1468*/ 	.word	0x00000080
        /*146c*/ 	.short	0x010a
        /*146e*/ 	.byte	0x3f
	.zero		1


	//   ....[91]....
        /*1470*/ 	.word	0x0001ac60
        /*1474*/ 	.word	0x0000000d
        /*1478*/ 	.word	0x00000080
        /*147c*/ 	.short	0x010a
        /*147e*/ 	.byte	0x3f
	.zero		1


	//   ....[92]....
        /*1480*/ 	.word	0x0001acb0
        /*1484*/ 	.word	0x00000000
        /*1488*/ 	.word	0x00000080
        /*148c*/ 	.short	0x010a
        /*148e*/ 	.byte	0x3f
	.zero		1


	//   ....[93]....
        /*1490*/ 	.word	0x0001ad00
        /*1494*/ 	.word	0x00000000
        /*1498*/ 	.word	0x00000080
        /*149c*/ 	.short	0x010a
        /*149e*/ 	.byte	0x3f
	.zero		1


	//   ....[94]....
        /*14a0*/ 	.word	0x0001ad50
        /*14a4*/ 	.word	0x00000000
        /*14a8*/ 	.word	0x00000080
        /*14ac*/ 	.short	0x010a
        /*14ae*/ 	.byte	0x3f
	.zero		1


	//   ....[95]....
        /*14b0*/ 	.word	0x0001ada0
        /*14b4*/ 	.word	0x00000000
        /*14b8*/ 	.word	0x00000080
        /*14bc*/ 	.short	0x010a
        /*14be*/ 	.byte	0x3f
	.zero		1


	//   ....[96]....
        /*14c0*/ 	.word	0x0001adf0
        /*14c4*/ 	.word	0x00000003
        /*14c8*/ 	.word	0x00000080
        /*14cc*/ 	.short	0x010a
        /*14ce*/ 	.byte	0x3f
	.zero		1


	//   ....[97]....
        /*14d0*/ 	.word	0x0001ae50
        /*14d4*/ 	.word	0x00000003
        /*14d8*/ 	.word	0x000000c8
        /*14dc*/ 	.short	0x010a
        /*14de*/ 	.byte	0x3f
	.zero		1


	//   ....[98]....
        /*14e0*/ 	.word	0x0001aeb0
        /*14e4*/ 	.word	0x00000003
        /*14e8*/ 	.word	0x000000a0
        /*14ec*/ 	.short	0x010a
        /*14ee*/ 	.byte	0x3f
	.zero		1


	//   ....[99]....
        /*14f0*/ 	.word	0x0001af10
        /*14f4*/ 	.word	0x00000003
        /*14f8*/ 	.word	0x000000a8
        /*14fc*/ 	.short	0x010a
        /*14fe*/ 	.byte	0x3f
	.zero		1


	//   ....[100]....
        /*1500*/ 	.word	0x0001af70
        /*1504*/ 	.word	0x00000003
        /*1508*/ 	.word	0x000000b0
        /*150c*/ 	.short	0x010a
        /*150e*/ 	.byte	0x3f
	.zero		1


	//   ....[101]....
        /*1510*/ 	.word	0x0001afd0
        /*1514*/ 	.word	0x00000003
        /*1518*/ 	.word	0x000000b8
        /*151c*/ 	.short	0x010a
        /*151e*/ 	.byte	0x3f
	.zero		1


	//   ....[102]....
        /*1520*/ 	.word	0x0001b030
        /*1524*/ 	.word	0x00000003
        /*1528*/ 	.word	0x000000a0
        /*152c*/ 	.short	0x010a
        /*152e*/ 	.byte	0x3f
	.zero		1


	//   ....[103]....
        /*1530*/ 	.word	0x0001b090
        /*1534*/ 	.word	0x00000003
        /*1538*/ 	.word	0x000000a8
        /*153c*/ 	.short	0x010a
        /*153e*/ 	.byte	0x3f
	.zero		1


	//   ....[104]....
        /*1540*/ 	.word	0x0001b0f0
        /*1544*/ 	.word	0x00000003
        /*1548*/ 	.word	0x000000b0
        /*154c*/ 	.short	0x010a
        /*154e*/ 	.byte	0x3f
	.zero		1


	//   ....[105]....
        /*1550*/ 	.word	0x0001b150
        /*1554*/ 	.word	0x00000003
        /*1558*/ 	.word	0x000000b8
        /*155c*/ 	.short	0x010a
        /*155e*/ 	.byte	0x3f
	.zero		1


	//   ....[106]....
        /*1560*/ 	.word	0x0001b1a0
        /*1564*/ 	.word	0x00000000
        /*1568*/ 	.word	0x000000a0
        /*156c*/ 	.short	0x010a
        /*156e*/ 	.byte	0x3f
	.zero		1


	//   ....[107]....
        /*1570*/ 	.word	0x0001b1f0
        /*1574*/ 	.word	0x00000000
        /*1578*/ 	.word	0x000000a8
        /*157c*/ 	.short	0x010a
        /*157e*/ 	.byte	0x3f
	.zero		1


	//   ....[108]....
        /*1580*/ 	.word	0x0001b240
        /*1584*/ 	.word	0x00000000
        /*1588*/ 	.word	0x000000b0
        /*158c*/ 	.short	0x010a
        /*158e*/ 	.byte	0x3f
	.zero		1


	//   ....[109]....
        /*1590*/ 	.word	0x0001b310
        /*1594*/ 	.word	0x0000000f
        /*1598*/ 	.word	0x00000040
        /*159c*/ 	.short	0x010a
        /*159e*/ 	.byte	0x3f
	.zero		1


	//   ....[110]....
        /*15a0*/ 	.word	0x0001b3e0
        /*15a4*/ 	.word	0x00000005
        /*15a8*/ 	.word	0x00000000
        /*15ac*/ 	.short	0x010a
        /*15ae*/ 	.byte	0x3f
	.zero		1


	//   ....[111]....
        /*15b0*/ 	.word	0x0001b430
        /*15b4*/ 	.word	0x00000007
        /*15b8*/ 	.word	0x00000000
        /*15bc*/ 	.short	0x010a
        /*15be*/ 	.byte	0x3f
	.zero		1


	//   ....[112]....
        /*15c0*/ 	.word	0x0001b480
        /*15c4*/ 	.word	0x00000006
        /*15c8*/ 	.word	0x00000000
        /*15cc*/ 	.short	0x010a
        /*15ce*/ 	.byte	0x3f
	.zero		1


	//   ....[113]....
        /*15d0*/ 	.word	0x0001b4d0
        /*15d4*/ 	.word	0x00000007
        /*15d8*/ 	.word	0x00000000
        /*15dc*/ 	.short	0x010a
        /*15de*/ 	.byte	0x3f
	.zero		1


	//   ....[114]....
        /*15e0*/ 	.word	0x0001b520
        /*15e4*/ 	.word	0x00000006
        /*15e8*/ 	.word	0x00000000
        /*15ec*/ 	.short	0x010a
        /*15ee*/ 	.byte	0x3f
	.zero		1


	//   ....[115]....
        /*15f0*/ 	.word	0x0001b570
        /*15f4*/ 	.word	0x00000007
        /*15f8*/ 	.word	0x00000000
        /*15fc*/ 	.short	0x010a
        /*15fe*/ 	.byte	0x3f
	.zero		1


	//   ....[116]....
        /*1600*/ 	.word	0x0001b5c0
        /*1604*/ 	.word	0x00000006
        /*1608*/ 	.word	0x00000000
        /*160c*/ 	.short	0x010a
        /*160e*/ 	.byte	0x3f
	.zero		1


	//----- nvinfo : EIATTR_NUM_MBARRIERS
	.align		4
.L_40:
        /*1610*/ 	.byte	0x03, 0x38
        /*1612*/ 	.short	0x001a


	//----- nvinfo : EIATTR_EXIT_INSTR_OFFSETS
	.align		4
        /*1614*/ 	.byte	0x04, 0x1c
        /*1616*/ 	.short	(.L_42 - .L_41)


	//   ....[0]....
.L_41:
        /*1618*/ 	.word	0x00001040


	//   ....[1]....
        /*161c*/ 	.word	0x000017f0


	//   ....[2]....
        /*1620*/ 	.word	0x00017900


	//   ....[3]....
        /*1624*/ 	.word	0x00017ec0


	//   ....[4]....
        /*1628*/ 	.word	0x00017f30


	//   ....[5]....
        /*162c*/ 	.word	0x00019840


	//   ....[6]....
        /*1630*/ 	.word	0x0001aaf0


	//----- nvinfo : EIATTR_MAX_THREADS
	.align		4
.L_42:
        /*1634*/ 	.byte	0x04, 0x05
        /*1636*/ 	.short	(.L_44 - .L_43)
.L_43:
        /*1638*/ 	.word	0x00000180
        /*163c*/ 	.word	0x00000001
        /*1640*/ 	.word	0x00000001


	//----- nvinfo : EIATTR_CRS_STACK_SIZE
	.align		4
.L_44:
        /*1644*/ 	.byte	0x04, 0x1e
        /*1646*/ 	.short	(.L_46 - .L_45)
.L_45:
        /*1648*/ 	.word	0x00000000


	//----- nvinfo : EIATTR_CBANK_PARAM_SIZE
	.align		4
.L_46:
        /*164c*/ 	.byte	0x03, 0x19
        /*164e*/ 	.short	0x0770


	//----- nvinfo : EIATTR_PARAM_CBANK
	.align		4
        /*1650*/ 	.byte	0x04, 0x0a
        /*1652*/ 	.short	(.L_48 - .L_47)
	.align		4
.L_47:
        /*1654*/ 	.word	index@(.nv.constant0._ZN7cutlass13device_kernelINS_4gemm6kernel13GemmUniversalIN4cute5tupleIJiiiiEEENS1_10collective13CollectiveMmaINS1_37MainloopSm90TmaGmmaWarpSpecializedFP8ILi8ENS5_IJNS4_1CILi2EEENSA_ILi1EEESC_EEENS1_35KernelTmaWarpSpecializedCooperativeEEENS5_IJNSA_ILi128EEENSA_ILi256EEENSA_ILi64EEEEEENS_12float_e4m3_tENS5_IJlSC_lEEESK_SL_NS4_8TiledMMAINS4_8MMA_AtomIJNS4_4SM904GMMA31MMA_64x256x32_F32E4M3E4M3_SS_TNILNSP_7ScaleInE1ELSR_1EEEEEENS4_6LayoutISD_NS5_IJSC_NSA_ILi0EEESV_EEEEENS5_IJNS4_10UnderscoreESY_SY_EEEEENS4_13SM90_TMA_LOADENS4_14ComposedLayoutINS4_7SwizzleILi2ELi4ELi3EEENS4_18smem_ptr_flag_bitsILi8EEENSU_INS5_IJNSA_ILi8EEESI_EEENS5_IJSI_SC_EEEEEEEvNS4_8identityENS4_23SM90_TMA_LOAD_MULTICASTES1B_vS1C_EENS_8epilogue10collective18CollectiveEpilogueINS1F_22Sm90TmaWarpSpecializedILi4ELi2ELi16ELb0ELb0EEEJSJ_NS5_IJSG_NSA_ILi32EEEEEESK_SL_SK_SL_NS1F_6fusion15FusionCallbacksIS1J_NS1M_13LinCombEltActINS1F_6thread4SiLuESK_fSK_fLNS_15FloatRoundStyleE2EEESJ_S1L_JEEES11_NS12_INS13_ILi1ELi4ELi3EEES16_NSU_INS5_IJS17_S1K_EEENS5_IJS1K_SC_EEEEEEENS4_39AutoVectorizingCopyWithAssumedAlignmentILi128EEENS4_14SM90_TMA_STOREES1Y_S20_NS4_9Copy_AtomIJNS4_17SM90_U32x4_STSM_NENS_6half_tEEEEvEEEvvEEEEvNT_6ParamsE)
        /*1658*/ 	.short	0x0210
        /*165a*/ 	.short	0x0770


	//----- nvinfo : EIATTR_SW_WAR
	.align		4
.L_48:
        /*165c*/ 	.byte	0x04, 0x36
        /*165e*/ 	.short	(.L_50 - .L_49)
.L_49:
        /*1660*/ 	.word	0x00000008
.L_50:


//--------------------- .nv.callgraph             --------------------------
	.section	.nv.callgraph,"",@"SHT_CUDA_CALLGRAPH"
	.align	4
	.sectionentsize	8
	.align		4
        /*0000*/ 	.word	0x00000000
	.align		4
        /*0004*/ 	.word	0xffffffff
	.align		4
        /*0008*/ 	.word	index@(_ZN7cutlass13device_kernelINS_4gemm6kernel13GemmUniversalIN4cute5tupleIJiiiiEEENS1_10collective13CollectiveMmaINS1_37MainloopSm90TmaGmmaWarpSpecializedFP8ILi8ENS5_IJNS4_1CILi2EEENSA_ILi1EEESC_EEENS1_35KernelTmaWarpSpecializedCooperativeEEENS5_IJNSA_ILi128EEENSA_ILi256EEENSA_ILi64EEEEEENS_12float_e4m3_tENS5_IJlSC_lEEESK_SL_NS4_8TiledMMAINS4_8MMA_AtomIJNS4_4SM904GMMA31MMA_64x256x32_F32E4M3E4M3_SS_TNILNSP_7ScaleInE1ELSR_1EEEEEENS4_6LayoutISD_NS5_IJSC_NSA_ILi0EEESV_EEEEENS5_IJNS4_10UnderscoreESY_SY_EEEEENS4_13SM90_TMA_LOADENS4_14ComposedLayoutINS4_7SwizzleILi2ELi4ELi3EEENS4_18smem_ptr_flag_bitsILi8EEENSU_INS5_IJNSA_ILi8EEESI_EEENS5_IJSI_SC_EEEEEEEvNS4_8identityENS4_23SM90_TMA_LOAD_MULTICASTES1B_vS1C_EENS_8epilogue10collective18CollectiveEpilogueINS1F_22Sm90TmaWarpSpecializedILi4ELi2ELi16ELb0ELb0EEEJSJ_NS5_IJSG_NSA_ILi32EEEEEESK_SL_SK_SL_NS1F_6fusion15FusionCallbacksIS1J_NS1M_13LinCombEltActINS1F_6thread4SiLuESK_fSK_fLNS_15FloatRoundStyleE2EEESJ_S1L_JEEES11_NS12_INS13_ILi1ELi4ELi3EEES16_NSU_INS5_IJS17_S1K_EEENS5_IJS1K_SC_EEEEEEENS4_39AutoVectorizingCopyWithAssumedAlignmentILi128EEENS4_14SM90_TMA_STOREES1Y_S20_NS4_9Copy_AtomIJNS4_17SM90_U32x4_STSM_NENS_6half_tEEEEvEEEvvEEEEvNT_6ParamsE)
	.align		4
        /*000c*/ 	.word	index@(__assertfail)
	.align		4
        /*0010*/ 	.word	0x00000000
	.align		4
        /*0014*/ 	.word	0xfffffffe
	.align		4
        /*0018*/ 	.word	0x00000000
	.align		4
        /*001c*/ 	.word	0xfffffffd
	.align		4
        /*0020*/ 	.word	0x00000000
	.align		4
        /*0024*/ 	.word	0xfffffffc


//--------------------- .nv.constant4             --------------------------
	.section	.nv.constant4,"a",@progbits
	.align	8
	.align		8
.nv.constant4:
        /*0000*/ 	.dword	__assertfail
	.align		8
        /*0008*/ 	.dword	__unnamed_1
	.align		8
        /*0010*/ 	.dword	__unnamed_2
	.align		8
        /*0018*/ 	.dword	_ZN39_INTERNAL_dd312f0c_4_k_cu_6a41faee_27934cuda3std3__45__cpo5beginE
	.align		8
        /*0020*/ 	.dword	_ZN39_INTERNAL_dd312f0c_4_k_cu_6a41faee_27934cuda3std3__45__cpo3endE
	.align		8
        /*0028*/ 	.dword	_ZN39_INTERNAL_dd312f0c_4_k_cu_6a41faee_27934cuda3std3__45__cpo6cbeginE
	.align		8
        /*0030*/ 	.dword	_ZN39_INTERNAL_dd312f0c_4_k_cu_6a41faee_27934cuda3std3__45__cpo4cendE
	.align		8
        /*0038*/ 	.dword	_ZN39_INTERNAL_dd312f0c_4_k_cu_6a41faee_27934cuda3std3__441_GLOBAL__N__dd312f0c_4_k_cu_6a41faee_27936ignoreE
	.align		8
        /*0040*/ 	.dword	_ZN39_INTERNAL_dd312f0c_4_k_cu_6a41faee_27934cuda3std3__419piecewise_constructE
	.align		8
        /*0048*/ 	.dword	_ZN39_INTERNAL_dd312f0c_4_k_cu_6a41faee_27934cuda3std3__48in_placeE
	.align		8
        /*0050*/ 	.dword	_ZN39_INTERNAL_dd312f0c_4_k_cu_6a41faee_27934cuda3std6ranges3__45__cpo4swapE
	.align		8
        /*0058*/ 	.dword	_ZN39_INTERNAL_dd312f0c_4_k_cu_6a41faee_27934cuda3std6ranges3__45__cpo9iter_moveE
	.align		8
        /*0060*/ 	.dword	_ZN39_INTERNAL_dd312f0c_4_k_cu_6a41faee_27934cute7productE
	.align		8
        /*0068*/ 	.dword	_ZN39_INTERNAL_dd312f0c_4_k_cu_6a41faee_27934cute1_E
	.align		8
        /*0070*/ 	.dword	$str$24
	.align		8
        /*0078*/ 	.dword	$str$25


//--------------------- .text._ZN7cutlass13device_kernelINS_4gemm6kernel13GemmUniversalIN4cute5tupleIJiiiiEEENS1_10collective13CollectiveMmaINS1_37MainloopSm90TmaGmmaWarpSpecializedFP8ILi8ENS5_IJNS4_1CILi2EEENSA_ILi1EEESC_EEENS1_35KernelTmaWarpSpecializedCooperativeEEENS5_IJNSA_ILi128EEENSA_ILi256EEENSA_ILi64EEEEEENS_12float_e4m3_tENS5_IJlSC_lEEESK_SL_NS4_8TiledMMAINS4_8MMA_AtomIJNS4_4SM904GMMA31MMA_64x256x32_F32E4M3E4M3_SS_TNILNSP_7ScaleInE1ELSR_1EEEEEENS4_6LayoutISD_NS5_IJSC_NSA_ILi0EEESV_EEEEENS5_IJNS4_10UnderscoreESY_SY_EEEEENS4_13SM90_TMA_LOADENS4_14ComposedLayoutINS4_7SwizzleILi2ELi4ELi3EEENS4_18smem_ptr_flag_bitsILi8EEENSU_INS5_IJNSA_ILi8EEESI_EEENS5_IJSI_SC_EEEEEEEvNS4_8identityENS4_23SM90_TMA_LOAD_MULTICASTES1B_vS1C_EENS_8epilogue10collective18CollectiveEpilogueINS1F_22Sm90TmaWarpSpecializedILi4ELi2ELi16ELb0ELb0EEEJSJ_NS5_IJSG_NSA_ILi32EEEEEESK_SL_SK_SL_NS1F_6fusion15FusionCallbacksIS1J_NS1M_13LinCombEltActINS1F_6thread4SiLuESK_fSK_fLNS_15FloatRoundStyleE2EEESJ_S1L_JEEES11_NS12_INS13_ILi1ELi4ELi3EEES16_NSU_INS5_IJS17_S1K_EEENS5_IJS1K_SC_EEEEEEENS4_39AutoVectorizingCopyWithAssumedAlignmentILi128EEENS4_14SM90_TMA_STOREES1Y_S20_NS4_9Copy_AtomIJNS4_17SM90_U32x4_STSM_NENS_6half_tEEEEvEEEvvEEEEvNT_6ParamsE --------------------------
	.section	.text._ZN7cutlass13device_kernelINS_4gemm6kernel13GemmUniversalIN4cute5tupleIJiiiiEEENS1_10collective13CollectiveMmaINS1_37MainloopSm90TmaGmmaWarpSpecializedFP8ILi8ENS5_IJNS4_1CILi2EEENSA_ILi1EEESC_EEENS1_35KernelTmaWarpSpecializedCooperativeEEENS5_IJNSA_ILi128EEENSA_ILi256EEENSA_ILi64EEEEEENS_12float_e4m3_tENS5_IJlSC_lEEESK_SL_NS4_8TiledMMAINS4_8MMA_AtomIJNS4_4SM904GMMA31MMA_64x256x32_F32E4M3E4M3_SS_TNILNSP_7ScaleInE1ELSR_1EEEEEENS4_6LayoutISD_NS5_IJSC_NSA_ILi0EEESV_EEEEENS5_IJNS4_10UnderscoreESY_SY_EEEEENS4_13SM90_TMA_LOADENS4_14ComposedLayoutINS4_7SwizzleILi2ELi4ELi3EEENS4_18smem_ptr_flag_bitsILi8EEENSU_INS5_IJNSA_ILi8EEESI_EEENS5_IJSI_SC_EEEEEEEvNS4_8identityENS4_23SM90_TMA_LOAD_MULTICASTES1B_vS1C_EENS_8epilogue10collective18CollectiveEpilogueINS1F_22Sm90TmaWarpSpecializedILi4ELi2ELi16ELb0ELb0EEEJSJ_NS5_IJSG_NSA_ILi32EEEEEESK_SL_SK_SL_NS1F_6fusion15FusionCallbacksIS1J_NS1M_13LinCombEltActINS1F_6thread4SiLuESK_fSK_fLNS_15FloatRoundStyleE2EEESJ_S1L_JEEES11_NS12_INS13_ILi1ELi4ELi3EEES16_NSU_INS5_IJS17_S1K_EEENS5_IJS1K_SC_EEEEEEENS4_39AutoVectorizingCopyWithAssumedAlignmentILi128EEENS4_14SM90_TMA_STOREES1Y_S20_NS4_9Copy_AtomIJNS4_17SM90_U32x4_STSM_NENS_6half_tEEEEvEEEvvEEEEvNT_6ParamsE,"ax",@progbits
	.align	128
.text._ZN7cutlass13device_kernelINS_4gemm6kernel13GemmUniversalIN4cute5tupleIJiiiiEEENS1_10collective13CollectiveMmaINS1_37MainloopSm90TmaGmmaWarpSpecializedFP8ILi8ENS5_IJNS4_1CILi2EEENSA_ILi1EEESC_EEENS1_35KernelTmaWarpSpecializedCooperativeEEENS5_IJNSA_ILi128EEENSA_ILi256EEENSA_ILi64EEEEEENS_12float_e4m3_tENS5_IJlSC_lEEESK_SL_NS4_8TiledMMAINS4_8MMA_AtomIJNS4_4SM904GMMA31MMA_64x256x32_F32E4M3E4M3_SS_TNILNSP_7ScaleInE1ELSR_1EEEEEENS4_6LayoutISD_NS5_IJSC_NSA_ILi0EEESV_EEEEENS5_IJNS4_10UnderscoreESY_SY_EEEEENS4_13SM90_TMA_LOADENS4_14ComposedLayoutINS4_7SwizzleILi2ELi4ELi3EEENS4_18smem_ptr_flag_bitsILi8EEENSU_INS5_IJNSA_ILi8EEESI_EEENS5_IJSI_SC_EEEEEEEvNS4_8identityENS4_23SM90_TMA_LOAD_MULTICASTES1B_vS1C_EENS_8epilogue10collective18CollectiveEpilogueINS1F_22Sm90TmaWarpSpecializedILi4ELi2ELi16ELb0ELb0EEEJSJ_NS5_IJSG_NSA_ILi32EEEEEESK_SL_SK_SL_NS1F_6fusion15FusionCallbacksIS1J_NS1M_13LinCombEltActINS1F_6thread4SiLuESK_fSK_fLNS_15FloatRoundStyleE2EEESJ_S1L_JEEES11_NS12_INS13_ILi1ELi4ELi3EEES16_NSU_INS5_IJS17_S1K_EEENS5_IJS1K_SC_EEEEEEENS4_39AutoVectorizingCopyWithAssumedAlignmentILi128EEENS4_14SM90_TMA_STOREES1Y_S20_NS4_9Copy_AtomIJNS4_17SM90_U32x4_STSM_NENS_6half_tEEEEvEEEvvEEEEvNT_6ParamsE:
        .type           _ZN7cutlass13device_kernelINS_4gemm6kernel13GemmUniversalIN4cute5tupleIJiiiiEEENS1_10collective13CollectiveMmaINS1_37MainloopSm90TmaGmmaWarpSpecializedFP8ILi8ENS5_IJNS4_1CILi2EEENSA_ILi1EEESC_EEENS1_35KernelTmaWarpSpecializedCooperativeEEENS5_IJNSA_ILi128EEENSA_ILi256EEENSA_ILi64EEEEEENS_12float_e4m3_tENS5_IJlSC_lEEESK_SL_NS4_8TiledMMAINS4_8MMA_AtomIJNS4_4SM904GMMA31MMA_64x256x32_F32E4M3E4M3_SS_TNILNSP_7ScaleInE1ELSR_1EEEEEENS4_6LayoutISD_NS5_IJSC_NSA_ILi0EEESV_EEEEENS5_IJNS4_10UnderscoreESY_SY_EEEEENS4_13SM90_TMA_LOADENS4_14ComposedLayoutINS4_7SwizzleILi2ELi4ELi3EEENS4_18smem_ptr_flag_bitsILi8EEENSU_INS5_IJNSA_ILi8EEESI_EEENS5_IJSI_SC_EEEEEEEvNS4_8identityENS4_23SM90_TMA_LOAD_MULTICASTES1B_vS1C_EENS_8epilogue10collective18CollectiveEpilogueINS1F_22Sm90TmaWarpSpecializedILi4ELi2ELi16ELb0ELb0EEEJSJ_NS5_IJSG_NSA_ILi32EEEEEESK_SL_SK_SL_NS1F_6fusion15FusionCallbacksIS1J_NS1M_13LinCombEltActINS1F_6thread4SiLuESK_fSK_fLNS_15FloatRoundStyleE2EEESJ_S1L_JEEES11_NS12_INS13_ILi1ELi4ELi3EEES16_NSU_INS5_IJS17_S1K_EEENS5_IJS1K_SC_EEEEEEENS4_39AutoVectorizingCopyWithAssumedAlignmentILi128EEENS4_14SM90_TMA_STOREES1Y_S20_NS4_9Copy_AtomIJNS4_17SM90_U32x4_STSM_NENS_6half_tEEEEvEEEvvEEEEvNT_6ParamsE,@function
        .size           _ZN7cutlass13device_kernelINS_4gemm6kernel13GemmUniversalIN4cute5tupleIJiiiiEEENS1_10collective13CollectiveMmaINS1_37MainloopSm90TmaGmmaWarpSpecializedFP8ILi8ENS5_IJNS4_1CILi2EEENSA_ILi1EEESC_EEENS1_35KernelTmaWarpSpecializedCooperativeEEENS5_IJNSA_ILi128EEENSA_ILi256EEENSA_ILi64EEEEEENS_12float_e4m3_tENS5_IJlSC_lEEESK_SL_NS4_8TiledMMAINS4_8MMA_AtomIJNS4_4SM904GMMA31MMA_64x256x32_F32E4M3E4M3_SS_TNILNSP_7ScaleInE1ELSR_1EEEEEENS4_6LayoutISD_NS5_IJSC_NSA_ILi0EEESV_EEEEENS5_IJNS4_10UnderscoreESY_SY_EEEEENS4_13SM90_TMA_LOADENS4_14ComposedLayoutINS4_7SwizzleILi2ELi4ELi3EEENS4_18smem_ptr_flag_bitsILi8EEENSU_INS5_IJNSA_ILi8EEESI_EEENS5_IJSI_SC_EEEEEEEvNS4_8identityENS4_23SM90_TMA_LOAD_MULTICASTES1B_vS1C_EENS_8epilogue10collective18CollectiveEpilogueINS1F_22Sm90TmaWarpSpecializedILi4ELi2ELi16ELb0ELb0EEEJSJ_NS5_IJSG_NSA_ILi32EEEEEESK_SL_SK_SL_NS1F_6fusion15FusionCallbacksIS1J_NS1M_13LinCombEltActINS1F_6thread4SiLuESK_fSK_fLNS_15FloatRoundStyleE2EEESJ_S1L_JEEES11_NS12_INS13_ILi1ELi4ELi3EEES16_NSU_INS5_IJS17_S1K_EEENS5_IJS1K_SC_EEEEEEENS4_39AutoVectorizingCopyWithAssumedAlignmentILi128EEENS4_14SM90_TMA_STOREES1Y_S20_NS4_9Copy_AtomIJNS4_17SM90_U32x4_STSM_NENS_6half_tEEEEvEEEvvEEEEvNT_6ParamsE,(.L_x_664 - _ZN7cutlass13device_kernelINS_4gemm6kernel13GemmUniversalIN4cute5tupleIJiiiiEEENS1_10collective13CollectiveMmaINS1_37MainloopSm90TmaGmmaWarpSpecializedFP8ILi8ENS5_IJNS4_1CILi2EEENSA_ILi1EEESC_EEENS1_35KernelTmaWarpSpecializedCooperativeEEENS5_IJNSA_ILi128EEENSA_ILi256EEENSA_ILi64EEEEEENS_12float_e4m3_tENS5_IJlSC_lEEESK_SL_NS4_8TiledMMAINS4_8MMA_AtomIJNS4_4SM904GMMA31MMA_64x256x32_F32E4M3E4M3_SS_TNILNSP_7ScaleInE1ELSR_1EEEEEENS4_6LayoutISD_NS5_IJSC_NSA_ILi0EEESV_EEEEENS5_IJNS4_10UnderscoreESY_SY_EEEEENS4_13SM90_TMA_LOADENS4_14ComposedLayoutINS4_7SwizzleILi2ELi4ELi3EEENS4_18smem_ptr_flag_bitsILi8EEENSU_INS5_IJNSA_ILi8EEESI_EEENS5_IJSI_SC_EEEEEEEvNS4_8identityENS4_23SM90_TMA_LOAD_MULTICASTES1B_vS1C_EENS_8epilogue10collective18CollectiveEpilogueINS1F_22Sm90TmaWarpSpecializedILi4ELi2ELi16ELb0ELb0EEEJSJ_NS5_IJSG_NSA_ILi32EEEEEESK_SL_SK_SL_NS1F_6fusion15FusionCallbacksIS1J_NS1M_13LinCombEltActINS1F_6thread4SiLuESK_fSK_fLNS_15FloatRoundStyleE2EEESJ_S1L_JEEES11_NS12_INS13_ILi1ELi4ELi3EEES16_NSU_INS5_IJS17_S1K_EEENS5_IJS1K_SC_EEEEEEENS4_39AutoVectorizingCopyWithAssumedAlignmentILi128EEENS4_14SM90_TMA_STOREES1Y_S20_NS4_9Copy_AtomIJNS4_17SM90_U32x4_STSM_NENS_6half_tEEEEvEEEvvEEEEvNT_6ParamsE)
        .other          _ZN7cutlass13device_kernelINS_4gemm6kernel13GemmUniversalIN4cute5tupleIJiiiiEEENS1_10collective13CollectiveMmaINS1_37MainloopSm90TmaGmmaWarpSpecializedFP8ILi8ENS5_IJNS4_1CILi2EEENSA_ILi1EEESC_EEENS1_35KernelTmaWarpSpecializedCooperativeEEENS5_IJNSA_ILi128EEENSA_ILi256EEENSA_ILi64EEEEEENS_12float_e4m3_tENS5_IJlSC_lEEESK_SL_NS4_8TiledMMAINS4_8MMA_AtomIJNS4_4SM904GMMA31MMA_64x256x32_F32E4M3E4M3_SS_TNILNSP_7ScaleInE1ELSR_1EEEEEENS4_6LayoutISD_NS5_IJSC_NSA_ILi0EEESV_EEEEENS5_IJNS4_10UnderscoreESY_SY_EEEEENS4_13SM90_TMA_LOADENS4_14ComposedLayoutINS4_7SwizzleILi2ELi4ELi3EEENS4_18smem_ptr_flag_bitsILi8EEENSU_INS5_IJNSA_ILi8EEESI_EEENS5_IJSI_SC_EEEEEEEvNS4_8identityENS4_23SM90_TMA_LOAD_MULTICASTES1B_vS1C_EENS_8epilogue10collective18CollectiveEpilogueINS1F_22Sm90TmaWarpSpecializedILi4ELi2ELi16ELb0ELb0EEEJSJ_NS5_IJSG_NSA_ILi32EEEEEESK_SL_SK_SL_NS1F_6fusion15FusionCallbacksIS1J_NS1M_13LinCombEltActINS1F_6thread4SiLuESK_fSK_fLNS_15FloatRoundStyleE2EEESJ_S1L_JEEES11_NS12_INS13_ILi1ELi4ELi3EEES16_NSU_INS5_IJS17_S1K_EEENS5_IJS1K_SC_EEEEEEENS4_39AutoVectorizingCopyWithAssumedAlignmentILi128EEENS4_14SM90_TMA_STOREES1Y_S20_NS4_9Copy_AtomIJNS4_17SM90_U32x4_STSM_NENS_6half_tEEEEvEEEvvEEEEvNT_6ParamsE,@"STO_CUDA_ENTRY STV_DEFAULT"
_ZN7cutlass13device_kernelINS_4gemm6kernel13GemmUniversalIN4cute5tupleIJiiiiEEENS1_10collective13CollectiveMmaINS1_37MainloopSm90TmaGmmaWarpSpecializedFP8ILi8ENS5_IJNS4_1CILi2EEENSA_ILi1EEESC_EEENS1_35KernelTmaWarpSpecializedCooperativeEEENS5_IJNSA_ILi128EEENSA_ILi256EEENSA_ILi64EEEEEENS_12float_e4m3_tENS5_IJlSC_lEEESK_SL_NS4_8TiledMMAINS4_8MMA_AtomIJNS4_4SM904GMMA31MMA_64x256x32_F32E4M3E4M3_SS_TNILNSP_7ScaleInE1ELSR_1EEEEEENS4_6LayoutISD_NS5_IJSC_NSA_ILi0EEESV_EEEEENS5_IJNS4_10UnderscoreESY_SY_EEEEENS4_13SM90_TMA_LOADENS4_14ComposedLayoutINS4_7SwizzleILi2ELi4ELi3EEENS4_18smem_ptr_flag_bitsILi8EEENSU_INS5_IJNSA_ILi8EEESI_EEENS5_IJSI_SC_EEEEEEEvNS4_8identityENS4_23SM90_TMA_LOAD_MULTICASTES1B_vS1C_EENS_8epilogue10collective18CollectiveEpilogueINS1F_22Sm90TmaWarpSpecializedILi4ELi2ELi16ELb0ELb0EEEJSJ_NS5_IJSG_NSA_ILi32EEEEEESK_SL_SK_SL_NS1F_6fusion15FusionCallbacksIS1J_NS1M_13LinCombEltActINS1F_6thread4SiLuESK_fSK_fLNS_15FloatRoundStyleE2EEESJ_S1L_JEEES11_NS12_INS13_ILi1ELi4ELi3EEES16_NSU_INS5_IJS17_S1K_EEENS5_IJS1K_SC_EEEEEEENS4_39AutoVectorizingCopyWithAssumedAlignmentILi128EEENS4_14SM90_TMA_STOREES1Y_S20_NS4_9Copy_AtomIJNS4_17SM90_U32x4_STSM_NENS_6half_tEEEEvEEEvvEEEEvNT_6ParamsE:
[----:B------:R-:W1:Y:S02]  /*0000*/  LDC R1, c[0x0][0x28] ;  /* 0x00000a00ff017b82 */ /* 0x000e640000000800 */
[----:B-1----:R-:W-:Y:S01]  /*0010*/  IADD3 R1, R1, -0xe0, RZ ;  /* 0xffffff2001017810 */ /* 0x002fe20007ffe0ff */
[----:B------:R-:W1:Y:S01]  /*0020*/  S2R R8, SR_TID.X ;  /* 0x0000000000087919 */ /* 0x000e620000002100 */
[----:B------:R-:W-:Y:S01]  /*0030*/  ELECT P0, URZ, PT ;  /* 0x00000000003f782f */ /* 0x000fe20003800000 */
[----:B------:R-:W-:Y:S01]  /*0040*/  BSSY B0, `(.L_x_0) ;  /* 0x000001a000007945 */ /* 0x000fe20003800000 */
[----:B-1----:R-:W-:-:S05]  /*0050*/  SHF.R.U32.HI R4, RZ, 0x5, R8 ;  /* 0x00000005ff047819 */ /* 0x002fca0000011608 */
[----:B------:R-:W1:Y:S02]  /*0060*/  SHFL.IDX PT, R0, R4, RZ, 0x1f ;  /* 0x00001fff04007589 */ /* 0x000e6400000e0000 */
[----:B-1----:R-:W-:Y:S02]  /*0070*/  R2UR UR46, R0 ;  /* 0x00000000002e72ca */ /* 0x002fe400000e0000 */
[----:B------:R-:W-:-:S06]  /*0080*/  SHF.R.U32.HI R0, RZ, 0x7, R8 ;  /* 0x00000007ff007819 */ /* 0x000fcc0000011608 */
[----:B------:R-:W1:Y:S05]  /*0090*/  SHFL.IDX PT, R0, R0, RZ, 0x1f ;  /* 0x00001fff00007589 */ /* 0x000e6a00000e0000 */
[----:B------:R-:W-:Y:S02]  /*00a0*/  USHF.R.S32.HI UR4, URZ, 0x1f, UR46 ;  /* 0x0000001f3f047899 */ /* 0x000fe4000801142e */
[----:B------:R-:W-:Y:S02]  /*00b0*/  ISETP.NE.OR P0, PT, RZ, UR46, !P0 ;  /* 0x0000002eff007c0c */ /* 0x000fe4000c705670 */
[----:B------:R-:W-:-:S04]  /*00c0*/  ULEA.HI UR4, UR4, UR46, URZ, 0x2 ;  /* 0x0000002e04047291 */ /* 0x000fc8000f8f103f */
[----:B------:R-:W-:-:S04]  /*00d0*/  ULOP3.LUT UR4, UR4, 0xfffffffc, URZ, 0xc0, !UPT ;  /* 0xfffffffc04047892 */ /* 0x000fc8000f8ec03f */
[----:B------:R-:W-:-:S03]  /*00e0*/  UIADD3 UR46, UR46, -UR4, URZ ;  /* 0x800000042e2e7290 */ /* 0x000fc6000fffe03f */
[----:B------:R-:W-:Y:S09]  /*00f0*/  @P0 BRA `(.L_x_1) ;  /* 0x0000000000380947 */ /* 0x000ff20003800000 */
[----:B------:R-:W-:Y:S02]  /*0100*/  ULDC.64 UR4, c[0x0][0x198] ;  /* 0x0000660000047ab9 */ /* 0x000fe40000000a00 */
[----:B------:R-:W-:Y:S02]  /*0110*/  UIADD3 UR6, UP0, UR4, 0xf0, URZ ;  /* 0x000000f004067890 */ /* 0x000fe4000ff1e03f */
[----:B------:R-:W-:Y:S02]  /*0120*/  UIADD3 UR8, UP1, UR4, 0x1f0, URZ ;  /* 0x000001f004087890 */ /* 0x000fe4000ff3e03f */
[----:B------:R-:W-:Y:S02]  /*0130*/  UIADD3 UR10, UP2, UR4, 0x3f0, URZ ;  /* 0x000003f0040a7890 */ /* 0x000fe4000ff5e03f */
[----:B------:R-:W-:Y:S02]  /*0140*/  UIADD3 UR4, UP3, UR4, 0x4f0, URZ ;  /* 0x000004f004047890 */ /* 0x000fe4000ff7e03f */
[----:B------:R-:W-:-:S02]  /*0150*/  UIADD3.X UR7, URZ, UR5, URZ, UP0, !UPT ;  /* 0x000000053f077290 */ /* 0x000fc400087fe43f */
[----:B------:R-:W-:Y:S02]  /*0160*/  UIADD3.X UR9, URZ, UR5, URZ, UP1, !UPT ;  /* 0x000000053f097290 */ /* 0x000fe40008ffe43f */
[----:B------:R-:W-:Y:S02]  /*0170*/  UIADD3.X UR11, URZ, UR5, URZ, UP2, !UPT ;  /* 0x000000053f0b7290 */ /* 0x000fe400097fe43f */
[----:B------:R-:W-:-:S03]  /*0180*/  UIADD3.X UR5, URZ, UR5, URZ, UP3, !UPT ;  /* 0x000000053f057290 */ /* 0x000fc60009ffe43f */
[----:B------:R2:W-:Y:S02]  /*0190*/  UTMACCTL.PF [UR6] ;  /* 0x00000000060079b9 */ /* 0x0005e40008040000 */
[----:B------:R2:W-:Y:S02]  /*01a0*/  UTMACCTL.PF [UR8] ;  /* 0x00000000080079b9 */ /* 0x0005e40008040000 */
[----:B------:R2:W-:Y:S02]  /*01b0*/  UTMACCTL.PF [UR10] ;  /* 0x000000000a0079b9 */ /* 0x0005e40008040000 */
[----:B------:R2:W-:Y:S02]  /*01c0*/  UTMACCTL.PF [UR4] ;  /* 0x00000000040079b9 */ /* 0x0005e40008040000 */
[----:B--2---:R-:W-:Y:S01]  /*01d0*/  NOP ;  /* 0x0000000000007918 */ /* 0x004fe20000000000 */
.L_x_1:
[----:B------:R-:W-:Y:S05]  /*01e0*/  BSYNC B0 ;  /* 0x0000000000007941 */ /* 0x000fea0003800000 */
.L_x_0:
[----:B------:R-:W-:Y:S01]  /*01f0*/  ULDC.64 UR8, c[0x0][0x590] ;  /* 0x0001640000087ab9 */ /* 0x000fe20000000a00 */
[----:B------:R-:W-:Y:S01]  /*0200*/  ULDC.64 UR50, c[0x0][0x588] ;  /* 0x0001620000327ab9 */ /* 0x000fe20000000a00 */
[----:B------:R-:W-:Y:S01]  /*0210*/  ISETP.NE.U32.AND P2, PT, RZ, UR8, PT ;  /* 0x00000008ff007c0c */ /* 0x000fe2000bf45070 */
[----:B------:R-:W-:Y:S01]  /*0220*/  ULDC.64 UR54, c[0x0][0x208] ;  /* 0x0000820000367ab9 */ /* 0x000fe20000000a00 */
[----:B-1----:R-:W-:Y:S01]  /*0230*/  R2UR UR6, R0 ;  /* 0x00000000000672ca */ /* 0x002fe200000e0000 */
[----:B------:R-:W-:Y:S01]  /*0240*/  UMOV UR4, UR50 ;  /* 0x0000003200047c82 */ /* 0x000fe20008000000 */
[----:B------:R-:W-:Y:S01]  /*0250*/  ISETP.NE.AND.EX P1, PT, RZ, UR9, PT, P2 ;  /* 0x00000009ff007c0c */ /* 0x000fe2000bf25320 */
[----:B------:R-:W-:Y:S01]  /*0260*/  UMOV UR5, UR51 ;  /* 0x0000003300057c82 */ /* 0x000fe20008000000 */
[----:B------:R-:W-:-:S11]  /*0270*/  PRMT R0, RZ, 0x7610, R0 ;  /* 0x00007610ff007816 */ /* 0x000fd60000000000 */
[----:B------:R-:W-:Y:S05]  /*0280*/  @P1 BRA `(.L_x_2) ;  /* 0x0000000000441947 */ /* 0x000fea0003800000 */
[----:B------:R-:W-:Y:S02]  /*0290*/  ULDC.64 UR10, c[0x0][0x588] ;  /* 0x00016200000a7ab9 */ /* 0x000fe40000000a00 */
[----:B------:R-:W-:-:S04]  /*02a0*/  ISETP.NE.U32.AND P0, PT, RZ, UR10, PT ;  /* 0x0000000aff007c0c */ /* 0x000fc8000bf05070 */
[----:B------:R-:W-:-:S13]  /*02b0*/  ISETP.NE.AND.EX P0, PT, RZ, UR11, PT, P0 ;  /* 0x0000000bff007c0c */ /* 0x000fda000bf05300 */
[----:B------:R-:W-:Y:S05]  /*02c0*/  @!P0 BRA `(.L_x_3) ;  /* 0x00000000001c8947 */ /* 0x000fea0003800000 */
[----:B------:R-:W-:Y:S02]  /*02d0*/  MOV R2, UR4 ;  /* 0x0000000400027c02 */ /* 0x000fe40008000f00 */
[----:B------:R-:W-:-:S05]  /*02e0*/  MOV R3, UR5 ;  /* 0x0000000500037c02 */ /* 0x000fca0008000f00 */
[----:B------:R-:W2:Y:S01]  /*02f0*/  LDG.E R2, desc[UR54][R2.64] ;  /* 0x0000003602027981 */ /* 0x000ea2000c1e1900 */
[----:B------:R-:W-:Y:S02]  /*0300*/  MOV R0, 0x1 ;  /* 0x0000000100007802 */ /* 0x000fe40000000f00 */
[----:B--2---:R-:W-:-:S13]  /*0310*/  FSETP.NEU.AND P0, PT, R2, RZ, PT ;  /* 0x000000ff0200720b */ /* 0x004fda0003f0d000 */
[----:B------:R-:W-:Y:S01]  /*0320*/  VOTEU.ANY UP0, P0 ;  /* 0x00000000003f7886 */ /* 0x000fe20000000100 */
[----:B------:R-:W-:Y:S05]  /*0330*/  BRA `(.L_x_2) ;  /* 0x0000000000187947 */ /* 0x000fea0003800000 */
.L_x_3:
[----:B------:R-:W-:Y:S01]  /*0340*/  ULDC UR4, c[0x0][0x580] ;  /* 0x0001600000047ab9 */ /* 0x000fe20000000800 */
[----:B------:R-:W-:Y:S01]  /*0350*/  MOV R0, 0x1 ;  /* 0x0000000100007802 */ /* 0x000fe20000000f00 */
[----:B------:R-:W-:Y:S01]  /*0360*/  UMOV UR5, URZ ;  /* 0x0000003f00057c82 */ /* 0x000fe20008000000 */
[----:B------:R-:W-:Y:S01]  /*0370*/  FSETP.NEU.AND P0, PT, RZ, UR4, PT ;  /* 0x00000004ff007c0b */ /* 0x000fe2000bf0d000 */
[----:B------:R-:W-:-:S12]  /*0380*/  UMOV UR4, URZ ;  /* 0x0000003f00047c82 */ /* 0x000fd80008000000 */
[----:B------:R-:W-:-:S05]  /*0390*/  VOTEU.ANY UP0, P0 ;  /* 0x00000000003f7886 */ /* 0x000fca0000000100 */
.L_x_2:
[----:B------:R-:W-:Y:S01]  /*03a0*/  ISETP.NE.U32.AND P0, PT, RZ, UR4, PT ;  /* 0x00000004ff007c0c */ /* 0x000fe2000bf05070 */
[----:B------:R-:W-:Y:S01]  /*03b0*/  UPLOP3.LUT UP1, UPT, UPT, UPT, UPT, 0x40, 0x0 ;  /* 0x000000000000789c */ /* 0x000fe20003f2e870 */
[----:B------:R-:W-:Y:S02]  /*03c0*/  ISETP.NE.AND.EX P2, PT, RZ, UR9, PT, P2 ;  /* 0x00000009ff007c0c */ /* 0x000fe4000bf45320 */
[----:B------:R-:W-:Y:S01]  /*03d0*/  ISETP.NE.AND.EX P0, PT, RZ, UR5, PT, P0 ;  /* 0x00000005ff007c0c */ /* 0x000fe2000bf05300 */
[----:B------:R-:W-:-:S12]  /*03e0*/  UP2UR UR48, UPR, URZ, 0x2 ;  /* 0x000000023f307883 */ /* 0x000fd80008000000 */
[----:B------:R-:W-:Y:S05]  /*03f0*/  @P0 BRA P2, `(.L_x_4) ;  /* 0x0000000000400947 */ /* 0x000fea0001000000 */
[----:B------:R-:W-:-:S04]  /*0400*/  ISETP.NE.U32.AND P0, PT, RZ, UR8, PT ;  /* 0x00000008ff007c0c */ /* 0x000fc8000bf05070 */
[----:B------:R-:W-:-:S13]  /*0410*/  ISETP.NE.AND.EX P0, PT, RZ, UR9, PT, P0 ;  /* 0x00000009ff007c0c */ /* 0x000fda000bf05300 */
[----:B------:R-:W-:Y:S05]  /*0420*/  @!P0 BRA `(.L_x_5) ;  /* 0x00000000002c8947 */ /* 0x000fea0003800000 */
[----:B------:R-:W-:Y:S01]  /*0430*/  PRMT R0, R0, 0x9910, RZ ;  /* 0x0000991000007816 */ /* 0x000fe200000000ff */
[----:B------:R-:W-:Y:S02]  /*0440*/  UISETP.NE.U32.AND UP1, UPT, UR4, URZ, UPT ;  /* 0x0000003f0400728c */ /* 0x000fe4000bf25070 */
[----:B------:R-:W-:Y:S01]  /*0450*/  USEL UR4, URZ, 0xffffffff, UP0 ;  /* 0xffffffff3f047887 */ /* 0x000fe20008000000 */
[----:B------:R-:W-:Y:S01]  /*0460*/  R2UR UR7, R0 ;  /* 0x00000000000772ca */ /* 0x000fe200000e0000 */
[----:B------:R-:W-:-:S12]  /*0470*/  UISETP.NE.AND.EX UP0, UPT, UR5, URZ, UPT, UP1 ;  /* 0x0000003f0500728c */ /* 0x000fd8000bf05310 */
[----:B------:R-:W-:-:S11]  /*0480*/  UISETP.NE.AND UP2, UPT, UR7, URZ, UPT ;  /* 0x0000003f0700728c */ /* 0x000fd6000bf45270 */
[----:B------:R-:W-:-:S04]  /*0490*/  @!UP2 USEL UR4, URZ, 0xffffffff, UP0 ;  /* 0xffffffff3f04a887 */ /* 0x000fc80008000000 */
[----:B------:R-:W-:-:S04]  /*04a0*/  ULOP3.LUT UR4, UR4, 0x1, URZ, 0xc0, !UPT ;  /* 0x0000000104047892 */ /* 0x000fc8000f8ec03f */
[----:B------:R-:W-:-:S04]  /*04b0*/  UISETP.EQ.U32.AND UP0, UPT, UR4, 0x1, UPT ;  /* 0x000000010400788c */ /* 0x000fc8000bf02070 */
[----:B------:R-:W-:Y:S01]  /*04c0*/  UP2UR UR48, UPR, URZ, 0x1 ;  /* 0x000000013f307883 */ /* 0x000fe20008000000 */
[----:B------:R-:W-:Y:S11]  /*04d0*/  BRA `(.L_x_4) ;  /* 0x0000000000087947 */ /* 0x000ff60003800000 */
.L_x_5:
[----:B------:R-:W-:-:S04]  /*04e0*/  UPLOP3.LUT UP0, UPT, UPT, UPT, UP0, 0x40, 0x0 ;  /* 0x000000000000789c */ /* 0x000fc80003f0e800 */
[----:B------:R-:W-:-:S12]  /*04f0*/  UP2UR UR48, UPR, URZ, 0x1 ;  /* 0x000000013f307883 */ /* 0x000fd80008000000 */
.L_x_4:
[----:B------:R-:W1:Y:S01]  /*0500*/  SHFL.IDX PT, R3, R4, RZ, 0x1f ;  /* 0x00001fff04037589 */ /* 0x000e6200000e0000 */
[----:B------:R-:W-:Y:S02]  /*0510*/  UISETP.NE.AND UP0, UPT, UR46, URZ, UPT ;  /* 0x0000003f2e00728c */ /* 0x000fe4000bf05270 */
[----:B------:R-:W-:Y:S02]  /*0520*/  UIADD3 UR9, UR6, -0x1, URZ ;  /* 0xffffffff06097890 */ /* 0x000fe4000fffe03f */
[----:B------:R-:W-:Y:S02]  /*0530*/  UP2UR UR47, UPR, URZ, 0x1 ;  /* 0x000000013f2f7883 */ /* 0x000fe40008000000 */
[----:B------:R-:W-:Y:S02]  /*0540*/  UISETP.EQ.OR UP0, UPT, UR46, 0x3, !UP0 ;  /* 0x000000032e00788c */ /* 0x000fe4000c702670 */
[----:B------:R-:W-:Y:S02]  /*0550*/  UISETP.GE.U32.AND UP1, UPT, UR9, 0x2, UPT ;  /* 0x000000020900788c */ /* 0x000fe4000bf26070 */
[----:B------:R-:W-:-:S04]  /*0560*/  UISETP.EQ.AND UP0, UPT, UR6, URZ, UP0 ;  /* 0x0000003f0600728c */ /* 0x000fc80008702270 */
[----:B------:R-:W-:Y:S02]  /*0570*/  USEL UR45, URZ, 0x1, !UP0 ;  /* 0x000000013f2d7887 */ /* 0x000fe4000c000000 */
[----:B------:R-:W-:Y:S02]  /*0580*/  UISETP.NE.AND UP0, UPT, UR6, URZ, UPT ;  /* 0x0000003f0600728c */ /* 0x000fe4000bf05270 */
[----:B------:R-:W-:Y:S01]  /*0590*/  USEL UR45, UR45, 0x2, UP1 ;  /* 0x000000022d2d7887 */ /* 0x000fe20008800000 */
[----:B-1----:R-:W-:-:S13]  /*05a0*/  ISETP.NE.AND P0, PT, R3, RZ, PT ;  /* 0x000000ff0300720c */ /* 0x002fda0003f05270 */
[----:B------:R-:W-:Y:S05]  /*05b0*/  @P0 BRA `(.L_x_6) ;  /* 0x0000000000840947 */ /* 0x000fea0003800000 */
[----:B------:R-:W-:Y:S01]  /*05c0*/  ELECT P0, URZ, PT ;  /* 0x00000000003f782f */ /* 0x000fe20003800000 */
[----:B------:R-:W-:-:S12]  /*05d0*/  BSSY B0, `(.L_x_6) ;  /* 0x000001f000007945 */ /* 0x000fd80003800000 */
[----:B------:R-:W-:Y:S05]  /*05e0*/  @!P0 BRA `(.L_x_7) ;  /* 0x0000000000748947 */ /* 0x000fea0003800000 */
[----:B------:R-:W1:Y:S01]  /*05f0*/  S2UR UR8, SR_CgaCtaId ;  /* 0x00000000000879c3 */ /* 0x000e620000008800 */
[----:B------:R-:W-:Y:S01]  /*0600*/  UMOV UR4, 0x400 ;  /* 0x0000040000047882 */ /* 0x000fe20000000000 */
[----:B------:R-:W-:Y:S01]  /*0610*/  UMOV UR5, 0x1 ;  /* 0x0000000100057882 */ /* 0x000fe20000000000 */
[----:B------:R-:W-:Y:S02]  /*0620*/  UMOV UR6, 0x4 ;  /* 0x0000000400067882 */ /* 0x000fe40000000000 */
[----:B------:R-:W-:-:S04]  /*0630*/  UIADD3 UR6, -UR6, 0x100000, URZ ;  /* 0x0010000006067890 */ /* 0x000fc8000fffe13f */
[----:B------:R-:W-:Y:S02]  /*0640*/  USHF.L.U32 UR7, UR6, 0xb, URZ ;  /* 0x0000000b06077899 */ /* 0x000fe4000800063f */
[----:B------:R-:W-:Y:S02]  /*0650*/  USHF.L.U32 UR6, UR6, 0x1, URZ ;  /* 0x0000000106067899 */ /* 0x000fe4000800063f */
[----:B-1----:R-:W-:Y:S02]  /*0660*/  ULEA UR8, UR8, UR4, 0x18 ;  /* 0x0000000408087291 */ /* 0x002fe4000f8ec03f */
[----:B------:R-:W-:-:S04]  /*0670*/  UIADD3 UR4, -UR5, 0x100000, URZ ;  /* 0x0010000005047890 */ /* 0x000fc8000fffe13f */
[----:B------:R-:W-:Y:S02]  /*0680*/  USHF.L.U32 UR5, UR4, 0xb, URZ ;  /* 0x0000000b04057899 */ /* 0x000fe4000800063f */
[----:B------:R-:W-:Y:S01]  /*0690*/  USHF.L.U32 UR4, UR4, 0x1, URZ ;  /* 0x0000000104047899 */ /* 0x000fe2000800063f */
[----:B------:R-:W1:Y:S11]  /*06a0*/  FENCE.VIEW.ASYNC.S ;  /* 0x00000000000073c6 */ /* 0x000e760000000000 */
[----:B-1----:R1:W2:Y:S01]  /*06b0*/  SYNCS.EXCH.64 URZ, [UR8], UR4 ;  /* 0x00000004083f75b2 */ /* 0x0022a20008000100 */
[----:B------:R1:W3:Y:S01]  /*06c0*/  SYNCS.EXCH.64 URZ, [UR8+0x40], UR6 ;  /* 0x00004006083f75b2 */ /* 0x0002e20008000100 */
[----:B------:R1:W4:Y:S01]  /*06d0*/  SYNCS.EXCH.64 URZ, [UR8+0x8], UR4 ;  /* 0x00000804083f75b2 */ /* 0x0003220008000100 */
[----:B------:R1:W1:Y:S01]  /*06e0*/  SYNCS.EXCH.64 URZ, [UR8+0x48], UR6 ;  /* 0x00004806083f75b2 */ /* 0x0002620008000100 */
        /* <DEDUP_REMOVED lines=12> */
[----:B------:R-:W-:Y:S01]  /*07b0*/  NOP ;  /* 0x0000000000007918 */ /* 0x000fe20000000000 */
.L_x_7:
[----:B-1----:R-:W-:Y:S05]  /*07c0*/  BSYNC B0 ;  /* 0x0000000000007941 */ /* 0x002fea0003800000 */
.L_x_6:
[----:B------:R-:W1:Y:S01]  /*07d0*/  S2UR UR10, SR_CTAID.X ;  /* 0x00000000000a79c3 */ /* 0x000e620000002500 */
[----:B------:R-:W5:Y:S01]  /*07e0*/  S2R R2, SR_CTAID.Y ;  /* 0x0000000000027919 */ /* 0x000f620000002600 */
[----:B------:R-:W-:Y:S01]  /*07f0*/  ULDC UR4, c[0x0][0x150] ;  /* 0x0000540000047ab9 */ /* 0x000fe20000000800 */
[----:B------:R-:W-:Y:S01]  /*0800*/  UISETP.EQ.AND UP2, UPT, UR46, 0x2, !UP0 ;  /* 0x000000022e00788c */ /* 0x000fe2000c742270 */
[----:B------:R-:W-:Y:S01]  /*0810*/  NOP ;  /* 0x0000000000007918 */ /* 0x000fe20000000000 */
[----:B------:R-:W2:Y:S02]  /*0820*/  SHFL.IDX PT, R7, R4, RZ, 0x1f ;  /* 0x00001fff04077589 */ /* 0x000ea400000e0000 */
[----:B------:R-:W-:Y:S01]  /*0830*/  USEL UR39, URZ, 0x1, !UP2 ;  /* 0x000000013f277887 */ /* 0x000fe2000d000000 */
[----:B------:R-:W3:Y:S03]  /*0840*/  LDC R6, c[0x0][0x144] ;  /* 0x00005100ff067b82 */ /* 0x000ee60000000800 */
[----:B------:R-:W-:Y:S01]  /*0850*/  USEL UR39, UR39, 0x2, UP1 ;  /* 0x0000000227277887 */ /* 0x000fe20008800000 */
[----:B-1----:R-:W-:-:S05]  /*0860*/  I2FP.F32.U32 R0, UR10 ;  /* 0x0000000a00007c45 */ /* 0x002fca0008201000 */
[----:B------:R-:W-:Y:S01]  /*0870*/  FMUL R5, R0, UR4 ;  /* 0x0000000400057c20 */ /* 0x000fe20008400000 */
[----:B--2---:R-:W-:Y:S01]  /*0880*/  ISETP.NE.AND P0, PT, R7, RZ, PT ;  /* 0x000000ff0700720c */ /* 0x004fe20003f05270 */
[----:B------:R-:W-:Y:S01]  /*0890*/  ULDC UR4, c[0x0][0x154] ;  /* 0x0000550000047ab9 */ /* 0x000fe20000000800 */
[----:B-----5:R-:W-:-:S03]  /*08a0*/  I2FP.F32.U32 R7, R2 ;  /* 0x0000000200077245 */ /* 0x020fc60000201000 */
[----:B------:R-:W1:Y:S02]  /*08b0*/  F2I.U32.TRUNC.NTZ R5, R5 ;  /* 0x0000000500057305 */ /* 0x000e64000020f000 */
[----:B------:R-:W-:Y:S01]  /*08c0*/  FMUL R10, R7, UR4 ;  /* 0x00000004070a7c20 */ /* 0x000fe20008400000 */
[----:B-1----:R-:W-:-:S05]  /*08d0*/  IADD3 R9, -R5, RZ, RZ ;  /* 0x000000ff05097210 */ /* 0x002fca0007ffe1ff */
[----:B---3--:R-:W-:Y:S01]  /*08e0*/  IMAD R0, R6, R9, UR10 ;  /* 0x0000000a06007e24 */ /* 0x008fe2000f8e0209 */
[----:B------:R-:W-:Y:S06]  /*08f0*/  @P0 BRA `(.L_x_8) ;  /* 0x0000000000580947 */ /* 0x000fec0003800000 */
[----:B------:R-:W1:Y:S01]  /*0900*/  S2UR UR5, SR_CgaCtaId ;  /* 0x00000000000579c3 */ /* 0x000e620000008800 */
[----:B------:R-:W-:Y:S01]  /*0910*/  UMOV UR4, 0x400 ;  /* 0x0000040000047882 */ /* 0x000fe20000000000 */
[----:B------:R-:W-:Y:S01]  /*0920*/  UMOV UR6, 0x20 ;  /* 0x0000002000067882 */ /* 0x000fe20000000000 */
[----:B------:R-:W-:Y:S01]  /*0930*/  UMOV UR7, 0x100 ;  /* 0x0000010000077882 */ /* 0x000fe20000000000 */
[----:B------:R-:W-:Y:S01]  /*0940*/  ELECT P0, URZ, PT ;  /* 0x00000000003f782f */ /* 0x000fe20003800000 */
[----:B-1----:R-:W-:Y:S02]  /*0950*/  ULEA UR8, UR5, UR4, 0x18 ;  /* 0x0000000405087291 */ /* 0x002fe4000f8ec03f */
[----:B------:R-:W-:-:S04]  /*0960*/  UIADD3 UR4, -UR6, 0x100000, URZ ;  /* 0x0010000006047890 */ /* 0x000fc8000fffe13f */
[----:B------:R-:W-:Y:S02]  /*0970*/  USHF.L.U32 UR5, UR4, 0xb, URZ ;  /* 0x0000000b04057899 */ /* 0x000fe4000800063f */
[----:B------:R-:W-:Y:S02]  /*0980*/  USHF.L.U32 UR4, UR4, 0x1, URZ ;  /* 0x0000000104047899 */ /* 0x000fe4000800063f */
[----:B------:R-:W-:-:S04]  /*0990*/  UIADD3 UR6, -UR7, 0x100000, URZ ;  /* 0x0010000007067890 */ /* 0x000fc8000fffe13f */
[----:B------:R-:W-:Y:S02]  /*09a0*/  USHF.L.U32 UR7, UR6, 0xb, URZ ;  /* 0x0000000b06077899 */ /* 0x000fe4000800063f */
[----:B------:R-:W-:Y:S01]  /*09b0*/  USHF.L.U32 UR6, UR6, 0x1, URZ ;  /* 0x0000000106067899 */ /* 0x000fe2000800063f */
[----:B------:R-:W1:Y:S03]  /*09c0*/  FENCE.VIEW.ASYNC.S ;  /* 0x00000000000073c6 */ /* 0x000e660000000000 */
[----:B-1----:R1:W2:Y:S08]  /*09d0*/  SYNCS.EXCH.64 URZ, [UR8+0x80], UR4 ;  /* 0x00008004083f75b2 */ /* 0x0022b00008000100 */
[----:B------:R1:W3:Y:S01]  /*09e0*/  SYNCS.EXCH.64 URZ, [UR8+0xa0], UR6 ;  /* 0x0000a006083f75b2 */ /* 0x0002e20008000100 */
[----:B------:R1:W1:Y:S01]  /*09f0*/  SYNCS.EXCH.64 URZ, [UR8+0x88], UR4 ;  /* 0x00008804083f75b2 */ /* 0x0002620008000100 */
[----:B------:R1:W1:Y:S01]  /*0a00*/  SYNCS.EXCH.64 URZ, [UR8+0xa8], UR6 ;  /* 0x0000a806083f75b2 */ /* 0x0002620008000100 */
[----:B------:R1:W1:Y:S01]  /*0a10*/  SYNCS.EXCH.64 URZ, [UR8+0x90], UR4 ;  /* 0x00009004083f75b2 */ /* 0x0002620008000100 */
[----:B------:R1:W1:Y:S01]  /*0a20*/  SYNCS.EXCH.64 URZ, [UR8+0xb0], UR6 ;  /* 0x0000b006083f75b2 */ /* 0x0002620008000100 */
[----:B------:R1:W1:Y:S01]  /*0a30*/  SYNCS.EXCH.64 URZ, [UR8+0x98], UR4 ;  /* 0x00009804083f75b2 */ /* 0x0002620008000100 */
[----:B------:R1:W1:Y:S01]  /*0a40*/  SYNCS.EXCH.64 URZ, [UR8+0xb8], UR6 ;  /* 0x0000b806083f75b2 */ /* 0x0002620008000100 */
[----:B------:R-:W-:Y:S01]  /*0a50*/  NOP ;  /* 0x0000000000007918 */ /* 0x000fe20000000000 */
.L_x_8:
[----:B------:R-:W-:Y:S01]  /*0a60*/  SHF.R.S32.HI R5, RZ, 0x1f, R8 ;  /* 0x0000001fff057819 */ /* 0x000fe20000011408 */
[----:B------:R-:W5:Y:S01]  /*0a70*/  SHFL.IDX PT, R4, R4, RZ, 0x1f ;  /* 0x00001fff04047589 */ /* 0x000f6200000e0000 */
[----:B------:R-:W-:Y:S01]  /*0a80*/  ELECT P0, URZ, PT ;  /* 0x00000000003f782f */ /* 0x000fe20003800000 */
[----:B------:R-:W4:Y:S01]  /*0a90*/  LDC R11, c[0x0][0x148] ;  /* 0x00005200ff0b7b82 */ /* 0x000f220000000800 */
[----:B------:R-:W-:Y:S01]  /*0aa0*/  LEA.HI R5, R5, R8, RZ, 0x7 ;  /* 0x0000000805057211 */ /* 0x000fe200078f38ff */
[----:B------:R-:W2:Y:S01]  /*0ab0*/  F2I.U32.TRUNC.NTZ R10, R10 ;  /* 0x0000000a000a7305 */ /* 0x000ea2000020f000 */
[----:B-1----:R-:W-:Y:S01]  /*0ac0*/  UMOV UR4, 0x20 ;  /* 0x0000002000047882 */ /* 0x002fe20000000000 */
[----:B------:R-:W-:Y:S01]  /*0ad0*/  NOP ;  /* 0x0000000000007918 */ /* 0x000fe20000000000 */
[----:B------:R-:W-:-:S04]  /*0ae0*/  LOP3.LUT R5, R5, 0xffffff80, RZ, 0xc0, !PT ;  /* 0xffffff8005057812 */ /* 0x000fc800078ec0ff */
[----:B------:R-:W-:Y:S02]  /*0af0*/  IADD3 R5, -R5, R8, RZ ;  /* 0x0000000805057210 */ /* 0x000fe40007ffe1ff */
[----:B------:R-:W-:Y:S02]  /*0b00*/  SHF.R.S32.HI R8, RZ, 0x1f, R3 ;  /* 0x0000001fff087819 */ /* 0x000fe40000011403 */
[----:B------:R-:W-:Y:S02]  /*0b10*/  SHF.R.S32.HI R6, RZ, 0x1f, R5 ;  /* 0x0000001fff067819 */ /* 0x000fe40000011405 */
[----:B------:R-:W-:Y:S02]  /*0b20*/  LEA.HI R8, R8, R3, RZ, 0x2 ;  /* 0x0000000308087211 */ /* 0x000fe400078f10ff */
[----:B------:R-:W-:Y:S02]  /*0b30*/  LEA.HI R6, R6, R5, RZ, 0x3 ;  /* 0x0000000506067211 */ /* 0x000fe400078f18ff */
[----:B------:R-:W-:-:S02]  /*0b40*/  LOP3.LUT R8, R8, 0x3ffffffc, RZ, 0xc0, !PT ;  /* 0x3ffffffc08087812 */ /* 0x000fc400078ec0ff */
[--C-:B------:R-:W-:Y:S02]  /*0b50*/  SHF.R.S32.HI R7, RZ, 0x3, R6.reuse ;  /* 0x00000003ff077819 */ /* 0x100fe40000011406 */
[----:B------:R-:W-:Y:S02]  /*0b60*/  SHF.R.S32.HI R6, RZ, 0x1f, R6 ;  /* 0x0000001fff067819 */ /* 0x000fe40000011406 */
[----:B-----5:R-:W-:Y:S02]  /*0b70*/  ISETP.NE.OR P0, PT, R4, RZ, !P0 ;  /* 0x000000ff0400720c */ /* 0x020fe40004705670 */
[----:B------:R-:W-:Y:S02]  /*0b80*/  LEA.HI R6, R6, R7, RZ, 0x2 ;  /* 0x0000000706067211 */ /* 0x000fe400078f10ff */
[----:B------:R-:W-:Y:S02]  /*0b90*/  IADD3 R9, R3, -R8, RZ ;  /* 0x8000000803097210 */ /* 0x000fe40007ffe0ff */
[----:B------:R-:W-:Y:S01]  /*0ba0*/  LOP3.LUT R6, R6, 0xfffffffc, RZ, 0xc0, !PT ;  /* 0xfffffffc06067812 */ /* 0x000fe200078ec0ff */
[----:B------:R-:W1:Y:S01]  /*0bb0*/  LDC R8, c[0x0][0x140] ;  /* 0x00005000ff087b82 */ /* 0x000e620000000800 */
[----:B--2---:R-:W-:-:S02]  /*0bc0*/  IADD3 R12, -R10, RZ, RZ ;  /* 0x000000ff0a0c7210 */ /* 0x004fc40007ffe1ff */
[----:B------:R-:W-:-:S03]  /*0bd0*/  IADD3 R6, R7, -R6, RZ ;  /* 0x8000000607067210 */ /* 0x000fc60007ffe0ff */
[----:B------:R-:W-:Y:S01]  /*0be0*/  VOTEU.ALL UP1, P0 ;  /* 0x00000000003f7886 */ /* 0x000fe20000020000 */
[----:B------:R-:W-:Y:S01]  /*0bf0*/  LEA R6, R9, R6, 0x2 ;  /* 0x0000000609067211 */ /* 0x000fe200078e10ff */
[----:B------:R-:W-:-:S03]  /*0c00*/  VOTEU.ALL UP2, P0 ;  /* 0x00000000003f7886 */ /* 0x000fc60000040000 */
[----:B------:R-:W-:Y:S01]  /*0c10*/  LEA.HI R4, R6, R6, RZ, 0x1 ;  /* 0x0000000606047211 */ /* 0x000fe200078f08ff */
[----:B------:R-:W2:Y:S01]  /*0c20*/  @!UP1 S2UR UR7, SR_CgaCtaId ;  /* 0x00000000000799c3 */ /* 0x000ea20000008800 */
[----:B------:R-:W-:Y:S01]  /*0c30*/  @!UP1 UMOV UR6, 0x400 ;  /* 0x0000040000069882 */ /* 0x000fe20000000000 */
[----:B------:R-:W-:-:S04]  /*0c40*/  @!UP1 UIADD3 UR4, -UR4, 0x100000, URZ ;  /* 0x0010000004049890 */ /* 0x000fc8000fffe13f */
[----:B------:R-:W-:Y:S02]  /*0c50*/  @!UP1 USHF.L.U32 UR5, UR4, 0xb, URZ ;  /* 0x0000000b04059899 */ /* 0x000fe4000800063f */
[----:B------:R-:W-:Y:S01]  /*0c60*/  @!UP1 USHF.L.U32 UR4, UR4, 0x1, URZ ;  /* 0x0000000104049899 */ /* 0x000fe2000800063f */
[----:B------:R-:W-:-:S04]  /*0c70*/  LOP3.LUT R7, R4, 0xfffffffe, RZ, 0xc0, !PT ;  /* 0xfffffffe04077812 */ /* 0x000fc800078ec0ff */
[----:B------:R-:W-:-:S04]  /*0c80*/  IADD3 R7, R6, -R7, RZ ;  /* 0x8000000706077210 */ /* 0x000fc80007ffe0ff */
[----:B------:R-:W-:Y:S02]  /*0c90*/  ISETP.NE.AND P2, PT, R7, R0, PT ;  /* 0x000000000700720c */ /* 0x000fe40003f45270 */
[----:B------:R-:W-:Y:S02]  /*0ca0*/  SHF.L.U32 R7, R6, 0x2, RZ ;  /* 0x0000000206077819 */ /* 0x000fe400000006ff */
[----:B-1----:R-:W-:Y:S02]  /*0cb0*/  ISETP.EQ.U32.AND P4, PT, R8, 0x1, PT ;  /* 0x000000010800780c */ /* 0x002fe40003f82070 */
[----:B------:R-:W-:Y:S01]  /*0cc0*/  LOP3.LUT R13, R6, 0xc, R7, 0x78, !PT ;  /* 0x0000000c060d7812 */ /* 0x000fe200078e7807 */
[----:B----4-:R-:W-:-:S04]  /*0cd0*/  IMAD R7, R11, R12, R2 ;  /* 0x0000000c0b077224 */ /* 0x010fc800078e0202 */
[----:B------:R1:W-:Y:S02]  /*0ce0*/  STL [R1+0xc0], R13 ;  /* 0x0000c00d01007387 */ /* 0x0003e40000100800 */
[----:B------:R-:W-:Y:S01]  /*0cf0*/  @P2 LEA.HI R4, R13, R13, RZ, 0x1 ;  /* 0x0000000d0d042211 */ /* 0x000fe200078f08ff */
[----:B--2---:R-:W-:Y:S01]  /*0d00*/  @!UP1 ULEA UR6, UR7, UR6, 0x18 ;  /* 0x0000000607069291 */ /* 0x004fe2000f8ec03f */
[----:B------:R-:W-:Y:S02]  /*0d10*/  VOTEU.ALL UP1, P0 ;  /* 0x00000000003f7886 */ /* 0x000fe40000020000 */
[----:B------:R-:W-:Y:S02]  /*0d20*/  @P2 SHF.R.S32.HI R4, RZ, 0x1, R4 ;  /* 0x00000001ff042819 */ /* 0x000fe40000011404 */
[----:B------:R-:W-:Y:S02]  /*0d30*/  LOP3.LUT P0, RZ, R5, 0x7, RZ, 0xc0, !PT ;  /* 0x0000000705ff7812 */ /* 0x000fe4000780c0ff */
[----:B------:R-:W-:-:S02]  /*0d40*/  @P2 ISETP.NE.AND P3, PT, R4, R7, PT ;  /* 0x000000070400220c */ /* 0x000fc40003f65270 */
[----:B------:R-:W-:Y:S02]  /*0d50*/  ISETP.LT.U32.AND P0, PT, R13, 0x2, !P0 ;  /* 0x000000020d00780c */ /* 0x000fe40004701070 */
[----:B------:R-:W-:Y:S01]  /*0d60*/  MOV R4, 0x1 ;  /* 0x0000000100047802 */ /* 0x000fe20000000f00 */
[----:B------:R-:W2:Y:S02]  /*0d70*/  FENCE.VIEW.ASYNC.S ;  /* 0x00000000000073c6 */ /* 0x000ea40000000000 */
[----:B--2---:R1:W2:Y:S01]  /*0d80*/  @!UP1 SYNCS.EXCH.64 URZ, [UR6+0xc0], UR4 ;  /* 0x0000c004063f95b2 */ /* 0x0042a20008000100 */
[----:B------:R-:W-:Y:S02]  /*0d90*/  SEL R5, RZ, 0x1, !P0 ;  /* 0x00000001ff057807 */ /* 0x000fe40004000000 */
[----:B------:R-:W-:-:S04]  /*0da0*/  @P2 SEL R4, RZ, 0x1, P3 ;  /* 0x00000001ff042807 */ /* 0x000fc80001800000 */
[----:B------:R-:W-:-:S05]  /*0db0*/  LOP3.LUT R4, R4, R5, RZ, 0xc0, !PT ;  /* 0x0000000504047212 */ /* 0x000fca00078ec0ff */
[----:B------:R1:W-:Y:S01]  /*0dc0*/  STL [R1+0xbc], R4 ;  /* 0x0000bc0401007387 */ /* 0x0003e20000100800 */
[----:B------:R1:W4:Y:S01]  /*0dd0*/  @!UP2 SYNCS.EXCH.64 URZ, [UR6+0xc8], UR4 ;  /* 0x0000c804063fa5b2 */ /* 0x0003220008000100 */
[----:B------:R-:W-:Y:S01]  /*0de0*/  NOP ;  /* 0x0000000000007918 */ /* 0x000fe20000000000 */
[----:B------:R-:W-:Y:S05]  /*0df0*/  @!P4 BRA `(.L_x_9) ;  /* 0x000000000008c947 */ /* 0x000fea0003800000 */
[----:B--234-:R-:W-:Y:S01]  /*0e00*/  UCGABAR_ARV ;  /* 0x00000000000079c7 */ /* 0x01cfe20008000000 */
[----:B------:R-:W-:Y:S05]  /*0e10*/  BRA `(.L_x_10) ;  /* 0x0000000000047947 */ /* 0x000fea0003800000 */
.L_x_9:
[----:B--234-:R-:W-:Y:S01]  /*0e20*/  NOP ;  /* 0x0000000000007918 */ /* 0x01cfe20000000000 */
.L_x_10:
[----:B-1----:R-:W1:Y:S01]  /*0e30*/  LDC R4, c[0x0][0x904] ;  /* 0x00024100ff047b82 */ /* 0x002e620000000800 */
[----:B------:R-:W-:Y:S02]  /*0e40*/  MOV R5, RZ ;  /* 0x000000ff00057202 */ /* 0x000fe40000000f00 */
[----:B-1----:R-:W-:Y:S02]  /*0e50*/  ISETP.NE.AND P2, PT, R4, 0x1, PT ;  /* 0x000000010400780c */ /* 0x002fe40003f45270 */
[----:B------:R-:W-:-:S11]  /*0e60*/  MOV R4, UR10 ;  /* 0x0000000a00047c02 */ /* 0x000fd60008000f00 */
[----:B------:R-:W1:Y:S01]  /*0e70*/  @P2 LDC R7, c[0x0][0x10] ;  /* 0x00000400ff072b82 */ /* 0x000e620000000800 */
[----:B------:R-:W-:Y:S02]  /*0e80*/  @P2 MOV R3, RZ ;  /* 0x000000ff00032202 */ /* 0x000fe40000000f00 */
[----:B------:R-:W-:-:S05]  /*0e90*/  @P2 MOV R13, RZ ;  /* 0x000000ff000d2202 */ /* 0x000fca0000000f00 */
[----:B------:R-:W2:Y:S01]  /*0ea0*/  @!P2 LDC R9, c[0x0][0xc] ;  /* 0x00000300ff09ab82 */ /* 0x000ea20000000800 */
[----:B------:R-:W-:Y:S01]  /*0eb0*/  ULDC UR4, c[0x0][0xc] ;  /* 0x0000030000047ab9 */ /* 0x000fe20000000800 */
[----:B------:R-:W-:Y:S01]  /*0ec0*/  ULDC UR5, c[0x0][0x10] ;  /* 0x0000040000057ab9 */ /* 0x000fe20000000800 */
[----:B------:R-:W-:Y:S01]  /*0ed0*/  ULDC UR6, c[0x0][0x14] ;  /* 0x0000050000067ab9 */ /* 0x000fe20000000800 */
[----:B------:R-:W-:-:S04]  /*0ee0*/  UIMAD.WIDE.U32 UR4, UR4, UR5, URZ ;  /* 0x00000005040472a5 */ /* 0x000fc8000f8e003f */
[----:B------:R-:W-:Y:S02]  /*0ef0*/  UIMAD.WIDE.U32 UR52, UR4, UR6, URZ ;  /* 0x00000006043472a5 */ /* 0x000fe4000f8e003f */
[----:B------:R-:W-:-:S04]  /*0f00*/  UIMAD UR38, UR5, UR6, URZ ;  /* 0x00000006052672a4 */ /* 0x000fc8000f8e023f */
[----:B------:R-:W-:Y:S01]  /*0f10*/  UIADD3 UR38, UR53, UR38, URZ ;  /* 0x0000002635267290 */ /* 0x000fe2000fffe03f */
[----:B-1----:R-:W-:-:S03]  /*0f20*/  @P2 IMAD.WIDE.U32 R6, R7, UR10, R2 ;  /* 0x0000000a07062c25 */ /* 0x002fc6000f8e0002 */
[----:B------:R-:W-:Y:S02]  /*0f30*/  @P2 MOV R19, R6 ;  /* 0x0000000600132202 */ /* 0x000fe40000000f00 */
[----:B------:R-:W-:Y:S01]  /*0f40*/  @P2 IADD3 R23, R7, R13, RZ ;  /* 0x0000000d07172210 */ /* 0x000fe20007ffe0ff */
[----:B--2---:R-:W-:-:S03]  /*0f50*/  @!P2 IMAD.WIDE.U32 R4, R2, R9, R4 ;  /* 0x000000090204a225 */ /* 0x004fc600078e0004 */
[----:B------:R-:W-:Y:S02]  /*0f60*/  @!P2 MOV R19, R4 ;  /* 0x000000040013a202 */ /* 0x000fe40000000f00 */
[----:B------:R-:W-:-:S03]  /*0f70*/  @!P2 MOV R23, R5 ;  /* 0x000000050017a202 */ /* 0x000fc60000000f00 */
[----:B------:R1:W-:Y:S04]  /*0f80*/  STL [R1+0xc4], R19 ;  /* 0x0000c41301007387 */ /* 0x0003e80000100800 */
[----:B------:R1:W-:Y:S01]  /*0f90*/  STL [R1+0xc8], R23 ;  /* 0x0000c81701007387 */ /* 0x0003e20000100800 */
[----:B------:R-:W-:Y:S05]  /*0fa0*/  @!P4 BRA `(.L_x_11) ;  /* 0x00000000000cc947 */ /* 0x000fea0003800000 */
[----:B------:R-:W-:Y:S01]  /*0fb0*/  UCGABAR_WAIT ;  /* 0x0000000000007dc7 */ /* 0x000fe20008000000 */
[----:B------:R-:W-:Y:S01]  /*0fc0*/  CCTL.IVALL ;  /* 0x00000000ff00798f */ /* 0x000fe20002000000 */
[----:B------:R-:W-:Y:S05]  /*0fd0*/  BRA `(.L_x_12) ;  /* 0x0000000000047947 */ /* 0x000fea0003800000 */
.L_x_11:
[----:B------:R-:W-:Y:S06]  /*0fe0*/  BAR.SYNC.DEFER_BLOCKING 0x0 ;  /* 0x0000000000007b1d */ /* 0x000fec0000010000 */
.L_x_12:
[----:B------:R-:W-:Y:S01]  /*0ff0*/  PLOP3.LUT P0, PT, PT, PT, UP0, 0x80, 0x0 ;  /* 0x000000000000781c */ /* 0x000fe20003f0f008 */
[----:B------:R-:W2:-:S12]  /*1000*/  S2UR UR37, SR_CgaCtaId ;  /* 0x00000000002579c3 */ /* 0x000e980000008800 */
[----:B------:R-:W-:Y:S05]  /*1010*/  @!P0 BRA `(.L_x_13) ;  /* 0x00000168003c8947 */ /* 0x000fea0003800000 */
[----:B------:R-:W-:-:S06]  /*1020*/  UISETP.GT.U32.AND UP0, UPT, UR9, 0x1, UPT ;  /* 0x000000010900788c */ /* 0x000fcc000bf04070 */
[----:B------:R-:W-:-:S13]  /*1030*/  PLOP3.LUT P0, PT, PT, PT, UP0, 0x80, 0x0 ;  /* 0x000000000000781c */ /* 0x000fda0003f0f008 */
[----:B--2---:R-:W-:Y:S05]  /*1040*/  @P0 EXIT ;  /* 0x000000000000094d */ /* 0x004fea0003800000 */
[----:B------:R-:W-:Y:S01]  /*1050*/  PRMT R6, RZ, 0x7610, R6 ;  /* 0x00007610ff067816 */ /* 0x000fe20000000006 */
[----:B------:R-:W-:Y:S01]  /*1060*/  ULDC.64 UR4, c[0x0][0x8f8] ;  /* 0x00023e0000047ab9 */ /* 0x000fe20000000a00 */
[----:B------:R-:W-:Y:S01]  /*1070*/  UMOV UR41, 0xffffffff ;  /* 0xffffffff00297882 */ /* 0x000fe20000000000 */
[----:B------:R-:W-:Y:S01]  /*1080*/  ISETP.GE.U32.AND P0, PT, R19, UR4, PT ;  /* 0x0000000413007c0c */ /* 0x000fe2000bf06070 */
[----:B------:R-:W-:Y:S01]  /*1090*/  UMOV UR43, 0xffffffff ;  /* 0xffffffff002b7882 */ /* 0x000fe20000000000 */
[----:B------:R2:W-:Y:S01]  /*10a0*/  STL.S16 [R1+0xcc], R6 ;  /* 0x0000cc0601007387 */ /* 0x0005e20000100600 */
[----:B------:R-:W-:Y:S02]  /*10b0*/  MOV R5, 0xffffffff ;  /* 0xffffffff00057802 */ /* 0x000fe40000000f00 */
[----:B------:R-:W-:Y:S02]  /*10c0*/  ISETP.GE.U32.AND.EX P0, PT, R23, UR5, PT, P0 ;  /* 0x0000000517007c0c */ /* 0x000fe4000bf06100 */
[----:B------:R-:W-:-:S11]  /*10d0*/  PRMT R4, RZ, 0x7610, R4 ;  /* 0x00007610ff047816 */ /* 0x000fd60000000004 */
[----:B--2---:R-:W-:Y:S05]  /*10e0*/  @P0 BRA `(.L_x_14) ;  /* 0x0000000400340947 */ /* 0x004fea0003800000 */
[----:B------:R-:W2:Y:S01]  /*10f0*/  LDC.64 R14, c[0x0][0x8d0] ;  /* 0x00023400ff0e7b82 */ /* 0x000ea20000000a00 */
[----:B------:R-:W-:Y:S02]  /*1100*/  MOV R4, R19 ;  /* 0x0000001300047202 */ /* 0x000fe40000000f00 */
[----:B------:R-:W-:-:S05]  /*1110*/  MOV R5, R23 ;  /* 0x0000001700057202 */ /* 0x000fca0000000f00 */
[----:B------:R-:W3:Y:S08]  /*1120*/  LDC R10, c[0x0][0x8d8] ;  /* 0x00023600ff0a7b82 */ /* 0x000ef00000000800 */
[----:B------:R-:W4:Y:S01]  /*1130*/  LDC.64 R16, c[0x0][0x8c8] ;  /* 0x00023200ff107b82 */ /* 0x000f220000000a00 */
[----:B--2---:R-:W-:-:S04]  /*1140*/  ISETP.NE.U32.AND P0, PT, R14, RZ, PT ;  /* 0x000000ff0e00720c */ /* 0x004fc80003f05070 */
[----:B------:R-:W-:-:S13]  /*1150*/  ISETP.NE.AND.EX P0, PT, R15, RZ, PT, P0 ;  /* 0x000000ff0f00720c */ /* 0x000fda0003f05300 */
[----:B---34-:R-:W-:Y:S05]  /*1160*/  @!P0 BRA `(.L_x_15) ;  /* 0x0000000000288947 */ /* 0x018fea0003800000 */
[----:B------:R-:W2:Y:S02]  /*1170*/  LDC R9, c[0x0][0x8dc] ;  /* 0x00023700ff097b82 */ /* 0x000ea40000000800 */
[----:B--2---:R-:W-:-:S04]  /*1180*/  IADD3 R9, P0, R19, R9, RZ ;  /* 0x0000000913097210 */ /* 0x004fc80007f1e0ff */
[----:B------:R-:W-:-:S05]  /*1190*/  IADD3.X R13, RZ, R23, RZ, P0, !PT ;  /* 0x00000017ff0d7210 */ /* 0x000fca00007fe4ff */
[----:B------:R-:W-:-:S04]  /*11a0*/  IMAD.WIDE.U32 R4, R13, R14, RZ ;  /* 0x0000000e0d047225 */ /* 0x000fc800078e00ff */
[----:B------:R-:W-:-:S04]  /*11b0*/  IMAD.WIDE.U32 R6, P0, R9, R15, R4 ;  /* 0x0000000f09067225 */ /* 0x000fc80007800004 */
[----:B------:R-:W-:Y:S01]  /*11c0*/  IMAD.WIDE.U32 R4, R9, R14, RZ ;  /* 0x0000000e09047225 */ /* 0x000fe200078e00ff */
[----:B------:R-:W-:Y:S02]  /*11d0*/  IADD3.X R9, RZ, RZ, RZ, P0, !PT ;  /* 0x000000ffff097210 */ /* 0x000fe400007fe4ff */
[----:B------:R-:W-:Y:S02]  /*11e0*/  MOV R8, R7 ;  /* 0x0000000700087202 */ /* 0x000fe40000000f00 */
[----:B------:R-:W-:-:S05]  /*11f0*/  IADD3 RZ, P0, R5, R6, RZ ;  /* 0x0000000605ff7210 */ /* 0x000fca0007f1e0ff */
[----:B------:R-:W-:-:S08]  /*1200*/  IMAD.WIDE.U32.X R4, R13, R15, R8, P0 ;  /* 0x0000000f0d047225 */ /* 0x000fd000000e0408 */
.L_x_15:
[----:B------:R-:W2:Y:S01]  /*1210*/  LDC.64 R20, c[0x0][0x8e8] ;  /* 0x00023a00ff147b82 */ /* 0x000ea20000000a00 */
[--C-:B------:R-:W-:Y:S01]  /*1220*/  SHF.R.U64 R22, R4, R10, R5.reuse ;  /* 0x0000000a04167219 */ /* 0x100fe20000001205 */
[----:B------:R-:W-:Y:S01]  /*1230*/  IMAD R11, R11, R12, R2 ;  /* 0x0000000c0b0b7224 */ /* 0x000fe200078e0202 */
[----:B------:R-:W-:Y:S02]  /*1240*/  SHF.R.U32.HI R3, RZ, R10, R5 ;  /* 0x0000000aff037219 */ /* 0x000fe40000011605 */
[----:B------:R-:W-:Y:S02]  /*1250*/  IADD3 R7, P0, RZ, -R22, RZ ;  /* 0x80000016ff077210 */ /* 0x000fe40007f1e0ff */
[----:B------:R-:W-:Y:S01]  /*1260*/  MOV R4, R19 ;  /* 0x0000001300047202 */ /* 0x000fe20000000f00 */
[----:B------:R-:W3:Y:S01]  /*1270*/  LDC R8, c[0x0][0x8c0] ;  /* 0x00023000ff087b82 */ /* 0x000ee20000000800 */
[----:B------:R-:W-:Y:S02]  /*1280*/  IADD3.X R3, RZ, ~R3, RZ, P0, !PT ;  /* 0x80000003ff037210 */ /* 0x000fe400007fe4ff */
[----:B------:R-:W-:-:S02]  /*1290*/  MOV R5, R23 ;  /* 0x0000001700057202 */ /* 0x000fc40000000f00 */
[----:B-1----:R-:W-:Y:S01]  /*12a0*/  MOV R23, 0x1 ;  /* 0x0000000100177802 */ /* 0x002fe20000000f00 */
[-C--:B------:R-:W-:Y:S02]  /*12b0*/  IMAD R6, R3, R16.reuse, RZ ;  /* 0x0000001003067224 */ /* 0x080fe400078e02ff */
[----:B------:R-:W1:Y:S01]  /*12c0*/  LDC R14, c[0x0][0x8b0] ;  /* 0x00022c00ff0e7b82 */ /* 0x000e620000000800 */
[----:B------:R-:W-:-:S04]  /*12d0*/  IMAD.WIDE.U32 R4, R7, R16, R4 ;  /* 0x0000001007047225 */ /* 0x000fc800078e0004 */
[----:B------:R-:W-:-:S03]  /*12e0*/  IMAD R3, R7, R17, R6 ;  /* 0x0000001107037224 */ /* 0x000fc600078e0206 */
[----:B------:R-:W4:Y:S01]  /*12f0*/  LDC R18, c[0x0][0x900] ;  /* 0x00024000ff127b82 */ /* 0x000f220000000800 */
[----:B--2---:R-:W-:Y:S02]  /*1300*/  ISETP.NE.U32.AND P0, PT, R20, RZ, PT ;  /* 0x000000ff1400720c */ /* 0x004fe40003f05070 */
[----:B------:R-:W-:Y:S02]  /*1310*/  IADD3 R3, R5, R3, RZ ;  /* 0x0000000305037210 */ /* 0x000fe40007ffe0ff */
[----:B------:R-:W-:Y:S02]  /*1320*/  ISETP.NE.AND.EX P0, PT, R21, RZ, PT, P0 ;  /* 0x000000ff1500720c */ /* 0x000fe40003f05300 */
[----:B------:R-:W-:Y:S01]  /*1330*/  MOV R5, 0xffffffff ;  /* 0xffffffff00057802 */ /* 0x000fe20000000f00 */
[----:B------:R-:W2:Y:S01]  /*1340*/  LDC R13, c[0x0][0x8a8] ;  /* 0x00022a00ff0d7b82 */ /* 0x000ea20000000800 */
[-CC-:B---3--:R-:W-:Y:S02]  /*1350*/  SHF.R.U64 R10, R4, R8.reuse, R3.reuse ;  /* 0x00000008040a7219 */ /* 0x188fe40000001203 */
[----:B------:R-:W-:-:S05]  /*1360*/  SHF.R.U32.HI R3, RZ, R8, R3 ;  /* 0x00000008ff037219 */ /* 0x000fca0000011603 */
[----:B------:R-:W3:Y:S01]  /*1370*/  LDC R15, c[0x0][0x8f0] ;  /* 0x00023c00ff0f7b82 */ /* 0x000ee20000000800 */
[-CC-:B-1----:R-:W-:Y:S02]  /*1380*/  SHF.R.U64 R19, R10, R14.reuse, R3.reuse ;  /* 0x0000000e0a137219 */ /* 0x182fe40000001203 */
[----:B------:R-:W-:-:S05]  /*1390*/  SHF.R.U32.HI R3, RZ, R14, R3 ;  /* 0x0000000eff037219 */ /* 0x000fca0000011603 */
[----:B------:R-:W1:Y:S01]  /*13a0*/  LDC R17, c[0x0][0x8e0] ;  /* 0x00023800ff117b82 */ /* 0x000e620000000800 */
[-C--:B----4-:R-:W-:Y:S02]  /*13b0*/  SHF.L.U32 R2, R5, R18.reuse, RZ ;  /* 0x0000001205027219 */ /* 0x090fe400000006ff */
[--C-:B------:R-:W-:Y:S02]  /*13c0*/  SHF.R.U64 R12, R19, R18, R3.reuse ;  /* 0x00000012130c7219 */ /* 0x100fe40000001203 */
[----:B------:R-:W-:Y:S02]  /*13d0*/  LOP3.LUT R8, RZ, R2, RZ, 0x33, !PT ;  /* 0x00000002ff087212 */ /* 0x000fe400078e33ff */
[----:B------:R-:W-:Y:S01]  /*13e0*/  SHF.R.U32.HI R3, RZ, R18, R3 ;  /* 0x00000012ff037219 */ /* 0x000fe20000011603 */
[----:B------:R-:W4:Y:S01]  /*13f0*/  LDC R16, c[0x0][0x8b8] ;  /* 0x00022e00ff107b82 */ /* 0x000f220000000800 */
[----:B------:R-:W-:Y:S01]  /*1400*/  MOV R2, R12 ;  /* 0x0000000c00027202 */ /* 0x000fe20000000f00 */
[----:B------:R-:W-:Y:S06]  /*1410*/  @!P0 BRA `(.L_x_16) ;  /* 0x0000000000288947 */ /* 0x000fec0003800000 */
[----:B------:R-:W5:Y:S02]  /*1420*/  LDC R7, c[0x0][0x8f4] ;  /* 0x00023d00ff077b82 */ /* 0x000f640000000800 */
[----:B-----5:R-:W-:-:S04]  /*1430*/  IADD3 R7, P0, R12, R7, RZ ;  /* 0x000000070c077210 */ /* 0x020fc80007f1e0ff */
        /* <DEDUP_REMOVED lines=8> */
.L_x_16:
[----:B---3--:R-:W-:Y:S02]  /*14c0*/  SHF.R.U64 R4, R2, R15, R3 ;  /* 0x0000000f02047219 */ /* 0x008fe40000001203 */
[----:B------:R-:W-:Y:S02]  /*14d0*/  SHF.L.U32 R2, R23, R18, RZ ;  /* 0x0000001217027219 */ /* 0x000fe400000006ff */
[----:B------:R-:W-:Y:S02]  /*14e0*/  LOP3.LUT R3, R19, R8, RZ, 0xc0, !PT ;  /* 0x0000000813037212 */ /* 0x000fe400078ec0ff */
[----:B--2---:R-:W-:Y:S02]  /*14f0*/  IADD3 R5, R13, -0x1, RZ ;  /* 0xffffffff0d057810 */ /* 0x004fe40007ffe0ff */
[----:B------:R-:W-:Y:S01]  /*1500*/  IADD3 R6, -R4, RZ, RZ ;  /* 0x000000ff04067210 */ /* 0x000fe20007ffe1ff */
[----:B------:R-:W-:Y:S01]  /*1510*/  IMAD R3, R2, R4, R3 ;  /* 0x0000000402037224 */ /* 0x000fe200078e0203 */
[----:B------:R-:W-:-:S02]  /*1520*/  SEL R0, R0, R11, !P2 ;  /* 0x0000000b00007207 */ /* 0x000fc40005000000 */
[----:B------:R-:W-:Y:S01]  /*1530*/  LOP3.LUT R5, R10, R5, RZ, 0xc0, !PT ;  /* 0x000000050a057212 */ /* 0x000fe200078ec0ff */
[----:B-1----:R-:W-:Y:S01]  /*1540*/  IMAD R2, R6, R17, R12 ;  /* 0x0000001106027224 */ /* 0x002fe200078e020c */
[----:B------:R-:W-:Y:S01]  /*1550*/  R2UR UR43, R22 ;  /* 0x00000000162b72ca */ /* 0x000fe200000e0000 */
[----:B----4-:R-:W-:Y:S01]  /*1560*/  IMAD R0, R3, R16, R0 ;  /* 0x0000001003007224 */ /* 0x010fe200078e0200 */
[----:B------:R-:W-:Y:S01]  /*1570*/  MOV R4, 0x1 ;  /* 0x0000000100047802 */ /* 0x000fe20000000f00 */
[----:B------:R-:W-:-:S05]  /*1580*/  IMAD R5, R2, R13, R5 ;  /* 0x0000000d02057224 */ /* 0x000fca00078e0205 */
[----:B------:R-:W-:Y:S02]  /*1590*/  SEL R2, R5, R0, !P2 ;  /* 0x0000000005027207 */ /* 0x000fe40005000000 */
[----:B------:R-:W-:Y:S02]  /*15a0*/  SEL R5, R0, R5, !P2 ;  /* 0x0000000500057207 */ /* 0x000fe40005000000 */
[----:B------:R-:W-:-:S15]  /*15b0*/  R2UR UR41, R2 ;  /* 0x00000000022972ca */ /* 0x000fde00000e0000 */
.L_x_14:
[----:B------:R-:W-:-:S08]  /*15c0*/  NOP ;  /* 0x0000000000007918 */ /* 0x000fd00000000000 */
[----:B------:R-:W2:Y:S02]  /*15d0*/  USETMAXREG.TRY_ALLOC.CTAPOOL UP0, 0xe8 ;  /* 0x000000e8000079c8 */ /* 0x000ea40008000600 */
[----:B--2---:R-:W-:-:S13]  /*15e0*/  PLOP3.LUT P0, PT, PT, PT, UP0, 0x80, 0x0 ;  /* 0x000000000000781c */ /* 0x004fda0003f0f008 */
[----:B------:R-:W-:Y:S05]  /*15f0*/  @!P0 BRA `(.L_x_14) ;  /* 0xfffffffc00f08947 */ /* 0x000fea000383ffff */
[----:B------:R-:W-:Y:S02]  /*1600*/  ULDC.64 UR4, c[0x0][0x590] ;  /* 0x0001640000047ab9 */ /* 0x000fe40000000a00 */
[----:B------:R-:W-:-:S04]  /*1610*/  ISETP.NE.U32.AND P0, PT, RZ, UR4, PT ;  /* 0x00000004ff007c0c */ /* 0x000fc8000bf05070 */
[----:B------:R-:W-:-:S13]  /*1620*/  ISETP.NE.AND.EX P0, PT, RZ, UR5, PT, P0 ;  /* 0x00000005ff007c0c */ /* 0x000fda000bf05300 */
[----:B------:R-:W-:Y:S05]  /*1630*/  @P0 BRA `(.L_x_17) ;  /* 0x0000000000340947 */ /* 0x000fea0003800000 */
[----:B------:R-:W-:Y:S02]  /*1640*/  ULDC.64 UR4, c[0x0][0x588] ;  /* 0x0001620000047ab9 */ /* 0x000fe40000000a00 */
[----:B------:R-:W-:-:S04]  /*1650*/  ISETP.NE.U32.AND P0, PT, RZ, UR4, PT ;  /* 0x00000004ff007c0c */ /* 0x000fc8000bf05070 */
[----:B------:R-:W-:-:S13]  /*1660*/  ISETP.NE.AND.EX P0, PT, RZ, UR5, PT, P0 ;  /* 0x00000005ff007c0c */ /* 0x000fda000bf05300 */
[----:B------:R-:W-:Y:S05]  /*1670*/  @!P0 BRA `(.L_x_18) ;  /* 0x0000000000148947 */ /* 0x000fea0003800000 */
[----:B------:R-:W2:Y:S02]  /*1680*/  LDC.64 R16, c[0x0][0x588] ;  /* 0x00016200ff107b82 */ /* 0x000ea40000000a00 */
[----:B--2---:R2:W5:Y:S01]  /*1690*/  LDG.E R16, desc[UR54][R16.64] ;  /* 0x0000003610107981 */ /* 0x004562000c1e1900 */
[----:B------:R-:W-:-:S05]  /*16a0*/  MOV R0, 0x1 ;  /* 0x0000000100007802 */ /* 0x000fca0000000f00 */
[----:B------:R2:W-:Y:S01]  /*16b0*/  STL.S16 [R1+0xcc], R0 ;  /* 0x0000cc0001007387 */ /* 0x0005e20000100600 */
[----:B------:R-:W-:Y:S05]  /*16c0*/  BRA `(.L_x_17) ;  /* 0x0000000000107947 */ /* 0x000fea0003800000 */
.L_x_18:
[----:B------:R-:W-:Y:S01]  /*16d0*/  MOV R0, 0x1 ;  /* 0x0000000100007802 */ /* 0x000fe20000000f00 */
[----:B------:R-:W-:Y:S02]  /*16e0*/  ULDC UR4, c[0x0][0x580] ;  /* 0x0001600000047ab9 */ /* 0x000fe40000000800 */
[----:B------:R-:W-:Y:S02]  /*16f0*/  MOV R16, UR4 ;  /* 0x0000000400107c02 */ /* 0x000fe40008000f00 */
[----:B------:R3:W-:Y:S05]  /*1700*/  STL.S16 [R1+0xcc], R0 ;  /* 0x0000cc0001007387 */ /* 0x0007ea0000100600 */
.L_x_17:
        /* <DEDUP_REMOVED lines=8> */
[----:B------:R-:W4:Y:S02]  /*1790*/  LDC.64 R2, c[0x0][0x5a8] ;  /* 0x00016a00ff027b82 */ /* 0x000f240000000a00 */
[----:B----4-:R4:W5:Y:S01]  /*17a0*/  LDG.E R2, desc[UR54][R2.64] ;  /* 0x0000003602027981 */ /* 0x010962000c1e1900 */
[----:B------:R-:W-:Y:S05]  /*17b0*/  BRA `(.L_x_19) ;  /* 0x0000000000087947 */ /* 0x000fea0003800000 */
.L_x_20:
[----:B------:R-:W-:Y:S02]  /*17c0*/  ULDC UR4, c[0x0][0x5a0] ;  /* 0x0001680000047ab9 */ /* 0x000fe40000000800 */
[----:B------:R-:W-:-:S07]  /*17d0*/  MOV R2, UR4 ;  /* 0x0000000400027c02 */ /* 0x000fce0008000f00 */
.L_x_19:
[----:B------:R-:W-:-:S13]  /*17e0*/  LOP3.LUT P0, RZ, R4, 0xff, RZ, 0xc0, !PT ;  /* 0x000000ff04ff7812 */ /* 0x000fda000780c0ff */
[----:B------:R-:W-:Y:S05]  /*17f0*/  @!P0 EXIT ;  /* 0x000000000000894d */ /* 0x000fea0003800000 */
[----:B------:R1:W-:Y:S01]  /*1800*/  STL [R1+0xb8], RZ ;  /* 0x0000b8ff01007387 */ /* 0x0003e20000100800 */
[----:B------:R-:W-:Y:S01]  /*1810*/  ULDC UR4, c[0x0][0x28c] ;  /* 0x0000a30000047ab9 */ /* 0x000fe20000000800 */
[----:B------:R-:W-:Y:S02]  /*1820*/  ULOP3.LUT UR57, UR45, 0x1, URZ, 0xfc, !UPT ;  /* 0x000000012d397892 */ /* 0x000fe4000f8efc3f */
[----:B------:R1:W-:Y:S01]  /*1830*/  STL [R1+0xb4], RZ ;  /* 0x0000b4ff01007387 */ /* 0x0003e20000100800 */
[----:B------:R-:W-:Y:S02]  /*1840*/  UIADD3 UR4, UR4, 0x3f, URZ ;  /* 0x0000003f04047890 */ /* 0x000fe4000fffe03f */
[----:B------:R-:W-:Y:S02]  /*1850*/  ULOP3.LUT UR56, UR39, 0x1, URZ, 0xfc, !UPT ;  /* 0x0000000127387892 */ /* 0x000fe4000f8efc3f */
[----:B------:R-:W-:Y:S01]  /*1860*/  USHF.R.S32.HI UR5, URZ, 0x1f, UR4 ;  /* 0x0000001f3f057899 */ /* 0x000fe20008011404 */
[----:B------:R-:W-:Y:S01]  /*1870*/  ULDC.64 UR60, c[0x0][0x198] ;  /* 0x00006600003c7ab9 */ /* 0x000fe20000000a00 */
[----:B------:R-:W-:-:S02]  /*1880*/  UMOV UR49, URZ ;  /* 0x0000003f00317c82 */ /* 0x000fc40008000000 */
[----:B------:R-:W-:Y:S01]  /*1890*/  ULEA.HI UR5, UR5, UR4, URZ, 0x6 ;  /* 0x0000000405057291 */ /* 0x000fe2000f8f303f */
[----:B------:R-:W-:-:S03]  /*18a0*/  UMOV UR36, URZ ;  /* 0x0000003f00247c82 */ /* 0x000fc60008000000 */
[----:B-1----:R-:W-:-:S12]  /*18b0*/  USHF.R.S32.HI UR58, URZ, 0x6, UR5 ;  /* 0x000000063f3a7899 */ /* 0x002fd80008011405 */
.L_x_526:
[----:B-123--:R-:W1:Y:S01]  /*18c0*/  S2R R0, SR_TID.X ;  /* 0x0000000000007919 */ /* 0x00ee620000002100 */
[----:B------:R-:W2:Y:S01]  /*18d0*/  S2UR UR9, SR_CgaCtaId ;  /* 0x00000000000979c3 */ /* 0x000ea20000008800 */
[----:B------:R-:W-:Y:S01]  /*18e0*/  UMOV UR44, 0x400 ;  /* 0x00000400002c7882 */ /* 0x000fe20000000000 */
[----:B------:R-:W-:Y:S01]  /*18f0*/  UMOV UR4, URZ ;  /* 0x0000003f00047c82 */ /* 0x000fe20008000000 */
[----:B------:R-:W-:Y:S01]  /*1900*/  STL [R1+0xb0], RZ ;  /* 0x0000b0ff01007387 */ /* 0x000fe20000100800 */
[----:B------:R-:W-:Y:S01]  /*1910*/  UMOV UR8, URZ ;  /* 0x0000003f00087c82 */ /* 0x000fe20008000000 */
[----:B------:R-:W-:Y:S01]  /*1920*/  UMOV UR5, URZ ;  /* 0x0000003f00057c82 */ /* 0x000fe20008000000 */
[----:B------:R-:W-:Y:S01]  /*1930*/  UMOV UR10, UR36 ;  /* 0x00000024000a7c82 */ /* 0x000fe20008000000 */
[----:B------:R-:W-:Y:S01]  /*1940*/  STL [R1+0xac], RZ ;  /* 0x0000acff01007387 */ /* 0x000fe20000100800 */
[----:B----4-:R-:W3:Y:S01]  /*1950*/  LDC R3, c[0x0][0x28c] ;  /* 0x0000a300ff037b82 */ /* 0x010ee20000000800 */
[----:B------:R-:W-:-:S02]  /*1960*/  CS2R R228, SRZ ;  /* 0x0000000000e47805 */ /* 0x000fc4000001ff00 */
[----:B------:R-:W-:Y:S01]  /*1970*/  MOV R17, RZ ;  /* 0x000000ff00117202 */ /* 0x000fe20000000f00 */
[----:B------:R-:W-:Y:S01]  /*1980*/  STL [R1+0xa8], RZ ;  /* 0x0000a8ff01007387 */ /* 0x000fe20000100800 */
[----:B------:R-:W-:Y:S02]  /*1990*/  CS2R R18, SRZ ;  /* 0x0000000000127805 */ /* 0x000fe4000001ff00 */
[----:B------:R-:W-:Y:S02]  /*19a0*/  CS2R R22, SRZ ;  /* 0x0000000000167805 */ /* 0x000fe4000001ff00 */
[----:B------:R-:W-:Y:S01]  /*19b0*/  CS2R R152, SRZ ;  /* 0x0000000000987805 */ /* 0x000fe2000001ff00 */
[----:B------:R-:W-:Y:S01]  /*19c0*/  STL [R1+0xa4], RZ ;  /* 0x0000a4ff01007387 */ /* 0x000fe20000100800 */
[----:B------:R-:W-:Y:S02]  /*19d0*/  CS2R R154, SRZ ;  /* 0x00000000009a7805 */ /* 0x000fe4000001ff00 */
[----:B------:R-:W-:-:S02]  /*19e0*/  CS2R R156, SRZ ;  /* 0x00000000009c7805 */ /* 0x000fc4000001ff00 */
[----:B------:R-:W-:Y:S01]  /*19f0*/  CS2R R158, SRZ ;  /* 0x00000000009e7805 */ /* 0x000fe2000001ff00 */
[----:B------:R-:W-:Y:S01]  /*1a00*/  STL [R1+0xa0], RZ ;  /* 0x0000a0ff01007387 */ /* 0x000fe20000100800 */
[----:B------:R-:W-:Y:S02]  /*1a10*/  CS2R R160, SRZ ;  /* 0x0000000000a07805 */ /* 0x000fe4000001ff00 */
[----:B------:R-:W-:Y:S02]  /*1a20*/  CS2R R162, SRZ ;  /* 0x0000000000a27805 */ /* 0x000fe4000001ff00 */
[----:B------:R-:W-:Y:S01]  /*1a30*/  CS2R R164, SRZ ;  /* 0x0000000000a47805 */ /* 0x000fe2000001ff00 */
[----:B------:R-:W-:Y:S01]  /*1a40*/  STL [R1+0x9c], RZ ;  /* 0x00009cff01007387 */ /* 0x000fe20000100800 */
[----:B--2---:R-:W-:Y:S01]  /*1a50*/  ULEA UR44, UR9, UR44, 0x18 ;  /* 0x0000002c092c7291 */ /* 0x004fe2000f8ec03f */
[----:B------:R-:W-:Y:S02]  /*1a60*/  CS2R R166, SRZ ;  /* 0x0000000000a67805 */ /* 0x000fe4000001ff00 */
[----:B------:R-:W-:Y:S01]  /*1a70*/  CS2R R168, SRZ ;  /* 0x0000000000a87805 */ /* 0x000fe2000001ff00 */
[----:B------:R-:W-:Y:S01]  /*1a80*/  STL [R1+0x98], RZ ;  /* 0x000098ff01007387 */ /* 0x000fe20000100800 */
[----:B------:R-:W-:-:S02]  /*1a90*/  CS2R R170, SRZ ;  /* 0x0000000000aa7805 */ /* 0x000fc4000001ff00 */
[----:B------:R-:W-:Y:S02]  /*1aa0*/  CS2R R172, SRZ ;  /* 0x0000000000ac7805 */ /* 0x000fe4000001ff00 */
[----:B------:R-:W-:Y:S02]  /*1ab0*/  CS2R R174, SRZ ;  /* 0x0000000000ae7805 */ /* 0x000fe4000001ff00 */
[----:B-1----:R-:W-:Y:S01]  /*1ac0*/  LOP3.LUT R0, R0, 0x80, RZ, 0xc0, !PT ;  /* 0x0000008000007812 */ /* 0x002fe200078ec0ff */
[----:B------:R-:W-:Y:S01]  /*1ad0*/  STL [R1+0x94], RZ ;  /* 0x000094ff01007387 */ /* 0x000fe20000100800 */
[----:B---3--:R-:W-:Y:S02]  /*1ae0*/  ISETP.GE.AND P0, PT, R3, 0x1, PT ;  /* 0x000000010300780c */ /* 0x008fe40003f06270 */
[----:B------:R-:W-:Y:S02]  /*1af0*/  CS2R R176, SRZ ;  /* 0x0000000000b07805 */ /* 0x000fe4000001ff00 */
[----:B------:R-:W-:Y:S01]  /*1b00*/  SHF.R.U32.HI R0, RZ, 0x7, R0 ;  /* 0x00000007ff007819 */ /* 0x000fe20000011600 */
[----:B------:R-:W-:Y:S01]  /*1b10*/  STL [R1+0x90], RZ ;  /* 0x000090ff01007387 */ /* 0x000fe20000100800 */
[----:B------:R-:W-:-:S02]  /*1b20*/  CS2R R178, SRZ ;  /* 0x0000000000b27805 */ /* 0x000fc4000001ff00 */
[----:B------:R-:W-:Y:S02]  /*1b30*/  CS2R R180, SRZ ;  /* 0x0000000000b47805 */ /* 0x000fe4000001ff00 */
[----:B------:R-:W-:Y:S01]  /*1b40*/  CS2R R182, SRZ ;  /* 0x0000000000b67805 */ /* 0x000fe2000001ff00 */
[----:B------:R-:W-:Y:S01]  /*1b50*/  STL [R1+0x8c], RZ ;  /* 0x00008cff01007387 */ /* 0x000fe20000100800 */
[----:B------:R-:W-:Y:S02]  /*1b60*/  CS2R R184, SRZ ;  /* 0x0000000000b87805 */ /* 0x000fe4000001ff00 */
[----:B------:R-:W-:Y:S02]  /*1b70*/  CS2R R186, SRZ ;  /* 0x0000000000ba7805 */ /* 0x000fe4000001ff00 */
[----:B------:R-:W-:Y:S01]  /*1b80*/  CS2R R188, SRZ ;  /* 0x0000000000bc7805 */ /* 0x000fe2000001ff00 */
[----:B------:R-:W1:Y:S01]  /*1b90*/  SHFL.IDX PT, R0, R0, RZ, 0x1f ;  /* 0x00001fff00007589 */ /* 0x000e6200000e0000 */
[----:B------:R-:W-:-:S02]  /*1ba0*/  CS2R R190, SRZ ;  /* 0x0000000000be7805 */ /* 0x000fc4000001ff00 */
[----:B------:R-:W-:Y:S02]  /*1bb0*/  CS2R R192, SRZ ;  /* 0x0000000000c07805 */ /* 0x000fe4000001ff00 */
[----:B------:R-:W-:Y:S01]  /*1bc0*/  CS2R R194, SRZ ;  /* 0x0000000000c27805 */ /* 0x000fe2000001ff00 */
[----:B------:R2:W-:Y:S01]  /*1bd0*/  STL [R1+0x88], RZ ;  /* 0x000088ff01007387 */ /* 0x0005e20000100800 */
[----:B------:R-:W-:Y:S02]  /*1be0*/  CS2R R196, SRZ ;  /* 0x0000000000c47805 */ /* 0x000fe4000001ff00 */
[----:B------:R-:W-:Y:S02]  /*1bf0*/  CS2R R198, SRZ ;  /* 0x0000000000c67805 */ /* 0x000fe4000001ff00 */
[----:B------:R-:W-:Y:S01]  /*1c00*/  CS2R R200, SRZ ;  /* 0x0000000000c87805 */ /* 0x000fe2000001ff00 */
[----:B------:R2:W-:Y:S01]  /*1c10*/  STL [R1+0x84], RZ ;  /* 0x000084ff01007387 */ /* 0x0005e20000100800 */
        /* <DEDUP_REMOVED lines=16> */
[----:B-1----:R-:W-:-:S02]  /*1d20*/  R2UR UR6, R0 ;  /* 0x00000000000672ca */ /* 0x002fc400000e0000 */
[----:B------:R-:W-:Y:S02]  /*1d30*/  CS2R R226, SRZ ;  /* 0x0000000000e27805 */ /* 0x000fe4000001ff00 */
[----:B------:R-:W-:Y:S01]  /*1d40*/  MOV R0, UR49 ;  /* 0x0000003100007c02 */ /* 0x000fe20008000f00 */
        /* <DEDUP_REMOVED lines=9> */
[----:B------:R-:W-:Y:S01]  /*1de0*/  CS2R R36, SRZ ;  /* 0x0000000000247805 */ /* 0x000fe2000001ff00 */
[----:B------:R-:W-:Y:S01]  /*1df0*/  ULEA.HI UR7, UR6, UR6, URZ, 0x1 ;  /* 0x0000000606077291 */ /* 0x000fe2000f8f083f */
[----:B------:R-:W-:Y:S01]  /*1e00*/  CS2R R38, SRZ ;  /* 0x0000000000267805 */ /* 0x000fe2000001ff00 */
[----:B------:R2:W-:Y:S01]  /*1e10*/  STL [R1+0x64], RZ ;  /* 0x000064ff01007387 */ /* 0x0005e20000100800 */
[----:B------:R-:W-:Y:S01]  /*1e20*/  CS2R R40, SRZ ;  /* 0x0000000000287805 */ /* 0x000fe2000001ff00 */
[----:B------:R-:W-:Y:S01]  /*1e30*/  ULOP3.LUT UR7, UR7, 0xffffe, URZ, 0xc0, !UPT ;  /* 0x000ffffe07077892 */ /* 0x000fe2000f8ec03f */
[----:B------:R-:W-:Y:S01]  /*1e40*/  CS2R R42, SRZ ;  /* 0x00000000002a7805 */ /* 0x000fe2000001ff00 */
[----:B------:R2:W-:Y:S01]  /*1e50*/  STL [R1+0x60], RZ ;  /* 0x000060ff01007387 */ /* 0x0005e20000100800 */
[----:B------:R-:W-:Y:S01]  /*1e60*/  CS2R R44, SRZ ;  /* 0x00000000002c7805 */ /* 0x000fe2000001ff00 */
[----:B------:R-:W-:Y:S01]  /*1e70*/  UIADD3 UR7, UR6, -UR7, URZ ;  /* 0x8000000706077290 */ /* 0x000fe2000fffe03f */
[----:B------:R-:W-:Y:S01]  /*1e80*/  CS2R R46, SRZ ;  /* 0x00000000002e7805 */ /* 0x000fe2000001ff00 */
[----:B------:R2:W-:Y:S01]  /*1e90*/  STL [R1+0x5c], RZ ;  /* 0x00005cff01007387 */ /* 0x0005e20000100800 */
[----:B------:R-:W-:Y:S01]  /*1ea0*/  CS2R R48, SRZ ;  /* 0x0000000000307805 */ /* 0x000fe2000001ff00 */
[----:B------:R-:W-:Y:S01]  /*1eb0*/  ULEA UR7, UR7, UR44, 0xc ;  /* 0x0000002c07077291 */ /* 0x000fe2000f8e603f */
[----:B------:R-:W-:Y:S01]  /*1ec0*/  CS2R R50, SRZ ;  /* 0x0000000000327805 */ /* 0x000fe2000001ff00 */
[----:B------:R2:W-:Y:S01]  /*1ed0*/  STL [R1+0x58], RZ ;  /* 0x000058ff01007387 */ /* 0x0005e20000100800 */
[----:B------:R-:W-:Y:S01]  /*1ee0*/  CS2R R52, SRZ ;  /* 0x0000000000347805 */ /* 0x000fe2000001ff00 */
[----:B------:R-:W-:Y:S01]  /*1ef0*/  UIADD3 UR7, UR7, 0x6200, URZ ;  /* 0x0000620007077890 */ /* 0x000fe2000fffe03f */
[----:B------:R-:W-:Y:S01]  /*1f00*/  CS2R R54, SRZ ;  /* 0x0000000000367805 */ /* 0x000fe2000001ff00 */
[----:B------:R2:W-:Y:S01]  /*1f10*/  STL [R1+0x54], RZ ;  /* 0x000054ff01007387 */ /* 0x0005e20000100800 */
[----:B------:R-:W-:Y:S01]  /*1f20*/  CS2R R56, SRZ ;  /* 0x0000000000387805 */ /* 0x000fe2000001ff00 */
[----:B------:R-:W-:Y:S01]  /*1f30*/  USHF.R.U32.HI UR7, URZ, 0x4, UR7 ;  /* 0x000000043f077899 */ /* 0x000fe20008011607 */
[----:B------:R-:W-:Y:S01]  /*1f40*/  CS2R R58, SRZ ;  /* 0x00000000003a7805 */ /* 0x000fe2000001ff00 */
[----:B------:R2:W-:Y:S01]  /*1f50*/  STL [R1+0x50], RZ ;  /* 0x000050ff01007387 */ /* 0x0005e20000100800 */
[----:B------:R-:W-:Y:S01]  /*1f60*/  CS2R R60, SRZ ;  /* 0x00000000003c7805 */ /* 0x000fe2000001ff00 */
[----:B------:R-:W-:Y:S01]  /*1f70*/  ULOP3.LUT UR9, UR7, 0x3fff, URZ, 0xc0, !UPT ;  /* 0x00003fff07097892 */ /* 0x000fe2000f8ec03f */
        /* <DEDUP_REMOVED lines=59> */
[----:B------:R-:W-:Y:S01]  /*2330*/  CS2R R150, SRZ ;  /* 0x0000000000967805 */ /* 0x000fe2000001ff00 */
[----:B------:R2:W-:Y:S04]  /*2340*/  STL [R1+0x10], RZ ;  /* 0x000010ff01007387 */ /* 0x0005e80000100800 */
[----:B------:R2:W-:Y:S04]  /*2350*/  STL [R1+0xc], RZ ;  /* 0x00000cff01007387 */ /* 0x0005e80000100800 */
[----:B------:R2:W-:Y:S04]  /*2360*/  STL [R1+0x8], RZ ;  /* 0x000008ff01007387 */ /* 0x0005e80000100800 */
[----:B------:R2:W-:Y:S04]  /*2370*/  STL [R1+0x4], RZ ;  /* 0x000004ff01007387 */ /* 0x0005e80000100800 */
[----:B------:R2:W-:Y:S01]  /*2380*/  STL [R1], RZ ;  /* 0x000000ff01007387 */ /* 0x0005e20000100800 */
[----:B------:R-:W-:Y:S05]  /*2390*/  @!P0 BRA `(.L_x_21) ;  /* 0x0000001000c88947 */ /* 0x000fea0003800000 */
[----:B------:R-:W-:-:S06]  /*23a0*/  UISETP.NE.AND UP0, UPT, UR57, 0x3, UPT ;  /* 0x000000033900788c */ /* 0x000fcc000bf05270 */
[----:B------:R-:W-:-:S13]  /*23b0*/  PLOP3.LUT P1, PT, PT, PT, UP0, 0x80, 0x0 ;  /* 0x000000000000781c */ /* 0x000fda0003f2f008 */
[----:B------:R-:W-:Y:S05]  /*23c0*/  @!P1 BRA `(.L_x_22) ;  /* 0x0000000000049947 */ /* 0x000fea0003800000 */
[----:B------:R-:W-:Y:S01]  /*23d0*/  BPT.TRAP 0x1 ;  /* 0x000000040000795c */ /* 0x000fe20000300000 */
.L_x_22:
[----:B------:R-:W-:Y:S01]  /*23e0*/  ULEA UR4, UR36, UR44, 0x3 ;  /* 0x0000002c24047291 */ /* 0x000fe2000f8e183f */
[----:B------:R-:W-:-:S04]  /*23f0*/  MOV R0, UR49 ;  /* 0x0000003100007c02 */ /* 0x000fc80008000f00 */
[----:B------:R-:W-:-:S04]  /*2400*/  SHF.L.U32 R0, R0, 0x1f, RZ ;  /* 0x0000001f00007819 */ /* 0x000fc800000006ff */
[----:B------:R1:W3:Y:S01]  /*2410*/  SYNCS.PHASECHK.TRANS64.TRYWAIT P0, [UR4], R0 ;  /* 0x00000000ff0075a7 */ /* 0x0002e20008000144 */
[----:B------:R-:W-:Y:S05]  /*2420*/  @!P1 BRA `(.L_x_23) ;  /* 0x0000000000049947 */ /* 0x000fea0003800000 */
[----:B------:R-:W-:Y:S01]  /*2430*/  BPT.TRAP 0x1 ;  /* 0x000000040000795c */ /* 0x000fe20000300000 */
.L_x_23:
[----:B---3--:R-:W-:Y:S05]  /*2440*/  @P0 BRA `(.L_x_24) ;  /* 0x0000000000080947 */ /* 0x008fea0003800000 */
[----:B------:R-:W3:Y:S02]  /*2450*/  SYNCS.PHASECHK.TRANS64.TRYWAIT P0, [UR4], R0 ;  /* 0x00000000ff0075a7 */ /* 0x000ee40008000144 */
[----:B---3--:R-:W-:Y:S05]  /*2460*/  @!P0 BRA `(.L_x_25) ;  /* 0x0000018400a48947 */ /* 0x008fea0003800000 */
.L_x_24:
[----:B------:R-:W-:Y:S01]  /*2470*/  UIADD3 UR4, UR44, 0x16200, URZ ;  /* 0x000162002c047890 */ /* 0x000fe2000fffe03f */
[----:B------:R-:W-:Y:S01]  /*2480*/  WARPGROUP.ARRIVE ;  /* 0x00000000000079c5 */ /* 0x000fe20000000000 */
[----:B------:R-:W-:Y:S01]  /*2490*/  ULOP3.LUT UR5, UR9, 0x10000, URZ, 0xfc, !UPT ;  /* 0x0001000009057892 */ /* 0x000fe2000f8efc3f */
[----:B------:R4:W-:Y:S01]  /*24a0*/  STL [R1+0xb0], RZ ;  /* 0x0000b0ff01007387 */ /* 0x0009e20000100800 */
[----:B------:R-:W-:Y:S01]  /*24b0*/  USHF.R.U32.HI UR4, URZ, 0x4, UR4 ;  /* 0x000000043f047899 */ /* 0x000fe20008011604 */
[----:B------:R-:W-:Y:S01]  /*24c0*/  CS2R R228, SRZ ;  /* 0x0000000000e47805 */ /* 0x000fe2000001ff00 */
[----:B------:R-:W-:Y:S01]  /*24d0*/  UMOV UR7, 0x80000020 ;  /* 0x8000002000077882 */ /* 0x000fe20000000000 */
[----:B------:R4:W-:Y:S01]  /*24e0*/  STL [R1+0xac], RZ ;  /* 0x0000acff01007387 */ /* 0x0009e20000100800 */
[----:B------:R-:W-:Y:S01]  /*24f0*/  ULOP3.LUT UR4, UR4, 0x3fff, URZ, 0xc0, !UPT ;  /* 0x00003fff04047892 */ /* 0x000fe2000f8ec03f */
[----:B------:R-:W-:Y:S01]  /*2500*/  MOV R17, RZ ;  /* 0x000000ff00117202 */ /* 0x000fe20000000f00 */
[----:B------:R-:W-:Y:S01]  /*2510*/  UMOV UR8, 0x2 ;  /* 0x0000000200087882 */ /* 0x000fe20000000000 */
[----:B------:R4:W-:Y:S01]  /*2520*/  STL [R1+0xa8], RZ ;  /* 0x0000a8ff01007387 */ /* 0x0009e20000100800 */
[----:B------:R-:W-:Y:S01]  /*2530*/  ULOP3.LUT UR6, UR4, 0x10000, URZ, 0xfc, !UPT ;  /* 0x0001000004067892 */ /* 0x000fe2000f8efc3f */
[----:B------:R-:W-:Y:S01]  /*2540*/  CS2R R18, SRZ ;  /* 0x0000000000127805 */ /* 0x000fe2000001ff00 */
[----:B------:R-:W-:Y:S01]  /*2550*/  ULEA UR4, UR36, UR5, 0x9 ;  /* 0x0000000524047291 */ /* 0x000fe2000f8e483f */
[----:B------:R4:W-:Y:S01]  /*2560*/  STL [R1+0xa4], RZ ;  /* 0x0000a4ff01007387 */ /* 0x0009e20000100800 */
[----:B------:R-:W-:Y:S01]  /*2570*/  ULEA UR6, UR36, UR6, 0xa ;  /* 0x0000000624067291 */ /* 0x000fe2000f8e503f */
[----:B------:R-:W-:Y:S01]  /*2580*/  CS2R R22, SRZ ;  /* 0x0000000000167805 */ /* 0x000fe2000001ff00 */
[----:B------:R-:W-:Y:S01]  /*2590*/  UMOV UR5, 0x80000020 ;  /* 0x8000002000057882 */ /* 0x000fe20000000000 */
[----:B------:R4:W-:Y:S01]  /*25a0*/  STL [R1+0xa0], RZ ;  /* 0x0000a0ff01007387 */ /* 0x0009e20000100800 */
[----:B------:R-:W-:-:S02]  /*25b0*/  CS2R R152, SRZ ;  /* 0x0000000000987805 */ /* 0x000fc4000001ff00 */
[----:B------:R-:W-:Y:S02]  /*25c0*/  CS2R R154, SRZ ;  /* 0x00000000009a7805 */ /* 0x000fe4000001ff00 */
[----:B------:R-:W-:Y:S01]  /*25d0*/  CS2R R156, SRZ ;  /* 0x00000000009c7805 */ /* 0x000fe2000001ff00 */
[----:B------:R4:W-:Y:S01]  /*25e0*/  STL [R1+0x9c], RZ ;  /* 0x00009cff01007387 */ /* 0x0009e20000100800 */
[----:B------:R-:W-:Y:S01]  /*25f0*/  CS2R R158, SRZ ;  /* 0x00000000009e7805 */ /* 0x000fe2000001ff00 */
[----:B------:R-:W-:Y:S01]  /*2600*/  QGMMA.64x256x32.F32.E4M3.E4M3 R24, gdesc[UR4], RZ, !UPT, gsb0 ;  /* 0x03e00000041879f3 */ /* 0x000fe2000c0008ff */
[----:B------:R-:W-:Y:S01]  /*2610*/  UIADD3 UR4, UR4, 0x2, URZ ;  /* 0x0000000204047890 */ /* 0x000fe2000fffe03f */
[----:B------:R4:W-:Y:S01]  /*2620*/  STL [R1+0x98], RZ ;  /* 0x000098ff01007387 */ /* 0x0009e20000100800 */
[----:B------:R-:W-:Y:S01]  /*2630*/  UIADD3 UR6, UR6, 0x2, URZ ;  /* 0x0000000206067890 */ /* 0x000fe2000fffe03f */
[----:B------:R-:W-:Y:S01]  /*2640*/  CS2R R160, SRZ ;  /* 0x0000000000a07805 */ /* 0x000fe2000001ff00 */
[----:B------:R-:W-:Y:S01]  /*2650*/  UMOV UR5, 0x80000020 ;  /* 0x8000002000057882 */ /* 0x000fe20000000000 */
[----:B------:R-:W-:Y:S01]  /*2660*/  UMOV UR7, 0x80000020 ;  /* 0x8000002000077882 */ /* 0x000fe20000000000 */
        /* <DEDUP_REMOVED lines=44> */
[----:B------:R4:W-:Y:S04]  /*2930*/  STL [R1+0x68], RZ ;  /* 0x000068ff01007387 */ /* 0x0009e80000100800 */
        /* <DEDUP_REMOVED lines=25> */
[----:B------:R4:W-:Y:S01]  /*2ad0*/  STL [R1], RZ ;  /* 0x000000ff01007387 */ /* 0x0009e20000100800 */
[----:B------:R-:W-:-:S02]  /*2ae0*/  WARPGROUP.DEPBAR.LE gsb0, 0x0 ;  /* 0x00008000000079c5 */ /* 0x000fc40000010000 */
[----:B------:R-:W-:-:S06]  /*2af0*/  WARPGROUP.ARRIVE ;  /* 0x00000000000079c5 */ /* 0x000fcc0000000000 */
[----:B------:R-:W-:Y:S01]  /*2b00*/  QGMMA.64x256x32.F32.E4M3.E4M3 R24, gdesc[UR4], R24, gsb0 ;  /* 0x03e00000041879f3 */ /* 0x000fe20008000818 */
[----:B------:R-:W-:Y:S02]  /*2b10*/  ULDC UR4, c[0x0][0x50c] ;  /* 0x0001430000047ab9 */ /* 0x000fe40000000800 */
[----:B------:R-:W-:-:S04]  /*2b20*/  UISETP.NE.AND UP0, UPT, UR4, 0x2, UPT ;  /* 0x000000020400788c */ /* 0x000fc8000bf05270 */
[----:B------:R-:W-:-:S06]  /*2b30*/  USEL UR4, URZ, 0x1, UP0 ;  /* 0x000000013f047887 */ /* 0x000fcc0008000000 */
[----:B------:R-:W-:Y:S01]  /*2b40*/  ISETP.NE.AND P0, PT, RZ, UR4, PT ;  /* 0x00000004ff007c0c */ /* 0x000fe2000bf05270 */
[----:B------:R-:W-:-:S12]  /*2b50*/  WARPGROUP.DEPBAR.LE gsb0, 0x0 ;  /* 0x00008000000079c5 */ /* 0x000fd80000010000 */
[----:B----4-:R-:W-:Y:S05]  /*2b60*/  @!P0 BRA `(.L_x_26) ;  /* 0x0000000800b88947 */ /* 0x010fea0003800000 */
[----:B------:R-:W-:Y:S01]  /*2b70*/  FADD R4, RZ, R107 ;  /* 0x0000006bff047221 */ /* 0x000fe20000000000 */
[----:B---3--:R-:W-:-:S01]  /*2b80*/  FADD R3, RZ, R108 ;  /* 0x0000006cff037221 */ /* 0x008fc20000000000 */
[----:B-1----:R-:W-:Y:S01]  /*2b90*/  FADD R0, RZ, R109 ;  /* 0x0000006dff007221 */ /* 0x002fe20000000000 */
[----:B------:R-:W-:-:S01]  /*2ba0*/  FADD R227, RZ, R24 ;  /* 0x00000018ffe37221 */ /* 0x000fc20000000000 */
[----:B------:R-:W-:Y:S01]  /*2bb0*/  FADD R226, RZ, R25 ;  /* 0x00000019ffe27221 */ /* 0x000fe20000000000 */
[----:B------:R1:W-:Y:S01]  /*2bc0*/  STL [R1], R4 ;  /* 0x0000000401007387 */ /* 0x0003e20000100800 */
[----:B------:R-:W-:-:S01]  /*2bd0*/  FADD R225, RZ, R26 ;  /* 0x0000001affe17221 */ /* 0x000fc20000000000 */
[----:B------:R-:W-:Y:S01]  /*2be0*/  FADD R224, RZ, R27 ;  /* 0x0000001bffe07221 */ /* 0x000fe20000000000 */
[----:B------:R-:W-:-:S01]  /*2bf0*/  FADD R223, RZ, R28 ;  /* 0x0000001cffdf7221 */ /* 0x000fc20000000000 */
[----:B------:R3:W-:Y:S01]  /*2c00*/  STL [R1+0x4], R3 ;  /* 0x0000040301007387 */ /* 0x0007e20000100800 */
[----:B------:R-:W-:-:S01]  /*2c10*/  FADD R222, RZ, R29 ;  /* 0x0000001dffde7221 */ /* 0x000fc20000000000 */
[----:B------:R-:W-:Y:S01]  /*2c20*/  FADD R221, RZ, R30 ;  /* 0x0000001effdd7221 */ /* 0x000fe20000000000 */
[----:B------:R-:W-:-:S01]  /*2c30*/  FADD R220, RZ, R31 ;  /* 0x0000001fffdc7221 */ /* 0x000fc20000000000 */
[----:B------:R4:W-:Y:S01]  /*2c40*/  STL [R1+0x8], R0 ;  /* 0x0000080001007387 */ /* 0x0009e20000100800 */
[----:B------:R-:W-:-:S01]  /*2c50*/  FADD R219, RZ, R32 ;  /* 0x00000020ffdb7221 */ /* 0x000fc20000000000 */
[----:B-1----:R-:W-:Y:S01]  /*2c60*/  FADD R4, RZ, R110 ;  /* 0x0000006eff047221 */ /* 0x002fe20000000000 */
[----:B------:R-:W-:-:S01]  /*2c70*/  FADD R218, RZ, R33 ;  /* 0x00000021ffda7221 */ /* 0x000fc20000000000 */
[----:B------:R-:W-:Y:S01]  /*2c80*/  FADD R217, RZ, R34 ;  /* 0x00000022ffd97221 */ /* 0x000fe20000000000 */
[----:B------:R-:W-:-:S01]  /*2c90*/  FADD R216, RZ, R35 ;  /* 0x00000023ffd87221 */ /* 0x000fc20000000000 */
[----:B---3--:R-:W-:Y:S01]  /*2ca0*/  FADD R3, RZ, R111 ;  /* 0x0000006fff037221 */ /* 0x008fe20000000000 */
[----:B------:R1:W-:Y:S01]  /*2cb0*/  STL [R1+0xc], R4 ;  /* 0x00000c0401007387 */ /* 0x0003e20000100800 */
[----:B------:R-:W-:-:S01]  /*2cc0*/  FADD R215, RZ, R36 ;  /* 0x00000024ffd77221 */ /* 0x000fc20000000000 */
[----:B------:R-:W-:Y:S01]  /*2cd0*/  FADD R214, RZ, R37 ;  /* 0x00000025ffd67221 */ /* 0x000fe20000000000 */
[----:B----4-:R-:W-:-:S01]  /*2ce0*/  FADD R0, RZ, R112 ;  /* 0x00000070ff007221 */ /* 0x010fc20000000000 */
        /* <DEDUP_REMOVED lines=90> */
[----:B------:R-:W-:Y:S01]  /*3290*/  FADD R159, RZ, R92 ;  /* 0x0000005cff9f7221 */ /* 0x000fe20000000000 */
[----:B------:R-:W-:-:S01]  /*32a0*/  FADD R158, RZ, R93 ;  /* 0x0000005dff9e7221 */ /* 0x000fc20000000000 */
[----:B------:R-:W-:Y:S01]  /*32b0*/  FADD R157, RZ, R94 ;  /* 0x0000005eff9d7221 */ /* 0x000fe20000000000 */
[----:B------:R-:W-:-:S01]  /*32c0*/  FADD R156, RZ, R95 ;  /* 0x0000005fff9c7221 */ /* 0x000fc20000000000 */
[----:B------:R3:W-:Y:S01]  /*32d0*/  STL [R1+0x5c], R0 ;  /* 0x00005c0001007387 */ /* 0x0007e20000100800 */
[----:B------:R-:W-:-:S01]  /*32e0*/  FADD R155, RZ, R96 ;  /* 0x00000060ff9b7221 */ /* 0x000fc20000000000 */
[----:B-1----:R-:W-:Y:S01]  /*32f0*/  FADD R4, RZ, R131 ;  /* 0x00000083ff047221 */ /* 0x002fe20000000000 */
[----:B------:R-:W-:-:S01]  /*3300*/  FADD R154, RZ, R97 ;  /* 0x00000061ff9a7221 */ /* 0x000fc20000000000 */
[----:B------:R1:W-:Y:S01]  /*3310*/  STL [R1+0x58], R3 ;  /* 0x0000580301007387 */ /* 0x0003e20000100800 */
[----:B------:R-:W-:-:S01]  /*3320*/  FADD R153, RZ, R98 ;  /* 0x00000062ff997221 */ /* 0x000fc20000000000 */
[----:B------:R-:W-:Y:S01]  /*3330*/  FADD R152, RZ, R99 ;  /* 0x00000063ff987221 */ /* 0x000fe20000000000 */
[----:B------:R-:W-:-:S01]  /*3340*/  FADD R23, RZ, R100 ;  /* 0x00000064ff177221 */ /* 0x000fc20000000000 */
[----:B------:R4:W-:Y:S01]  /*3350*/  STL [R1+0x60], R4 ;  /* 0x0000600401007387 */ /* 0x0009e20000100800 */
[----:B------:R-:W-:-:S01]  /*3360*/  FADD R22, RZ, R101 ;  /* 0x00000065ff167221 */ /* 0x000fc20000000000 */
[----:B---3--:R-:W-:Y:S01]  /*3370*/  FADD R0, RZ, R133 ;  /* 0x00000085ff007221 */ /* 0x008fe20000000000 */
[----:B------:R-:W-:-:S01]  /*3380*/  FADD R19, RZ, R102 ;  /* 0x00000066ff137221 */ /* 0x000fc20000000000 */
[----:B------:R-:W-:Y:S01]  /*3390*/  FADD R18, RZ, R103 ;  /* 0x00000067ff127221 */ /* 0x000fe20000000000 */
[----:B------:R-:W-:-:S01]  /*33a0*/  FADD R17, RZ, R104 ;  /* 0x00000068ff117221 */ /* 0x000fc20000000000 */
[----:B-1----:R-:W-:Y:S01]  /*33b0*/  FADD R3, RZ, R132 ;  /* 0x00000084ff037221 */ /* 0x002fe20000000000 */
[----:B------:R-:W-:-:S01]  /*33c0*/  FADD R228, RZ, R105 ;  /* 0x00000069ffe47221 */ /* 0x000fc20000000000 */
[----:B------:R-:W-:Y:S01]  /*33d0*/  FADD R229, RZ, R106 ;  /* 0x0000006affe57221 */ /* 0x000fe20000000000 */
[----:B------:R-:W-:Y:S01]  /*33e0*/  UMOV UR8, URZ ;  /* 0x0000003f00087c82 */ /* 0x000fe20008000000 */
[----:B----4-:R-:W-:Y:S01]  /*33f0*/  FADD R4, RZ, R134 ;  /* 0x00000086ff047221 */ /* 0x010fe20000000000 */
[----:B------:R1:W-:Y:S04]  /*3400*/  STL [R1+0x64], R3 ;  /* 0x0000640301007387 */ /* 0x0003e80000100800 */
[----:B------:R3:W-:Y:S04]  /*3410*/  STL [R1+0x68], R0 ;  /* 0x0000680001007387 */ /* 0x0007e80000100800 */
[----:B------:R4:W-:Y:S01]  /*3420*/  STL [R1+0x6c], R4 ;  /* 0x00006c0401007387 */ /* 0x0009e20000100800 */
[----:B-1----:R-:W-:-:S01]  /*3430*/  FADD R3, RZ, R135 ;  /* 0x00000087ff037221 */ /* 0x002fc20000000000 */
[----:B---3--:R-:W-:-:S04]  /*3440*/  FADD R0, RZ, R136 ;  /* 0x00000088ff007221 */ /* 0x008fc80000000000 */
[----:B------:R1:W-:Y:S01]  /*3450*/  STL [R1+0x70], R3 ;  /* 0x0000700301007387 */ /* 0x0003e20000100800 */
[----:B----4-:R-:W-:-:S03]  /*3460*/  FADD R4, RZ, R137 ;  /* 0x00000089ff047221 */ /* 0x010fc60000000000 */
        /* <DEDUP_REMOVED lines=28> */
[----:B------:R4:W-:Y:S04]  /*3630*/  STL [R1+0xac], R3 ;  /* 0x0000ac0301007387 */ /* 0x0009e80000100800 */
[----:B------:R4:W-:Y:S02]  /*3640*/  STL [R1+0xb0], R0 ;  /* 0x0000b00001007387 */ /* 0x0009e40000100800 */
.L_x_26:
[----:B------:R-:W-:-:S04]  /*3650*/  UIADD3 UR10, UR36, 0x1, URZ ;  /* 0x00000001240a7890 */ /* 0x000fc8000fffe03f */
[----:B------:R-:W-:-:S04]  /*3660*/  UISETP.NE.AND UP0, UPT, UR10, 0x8, UPT ;  /* 0x000000080a00788c */ /* 0x000fc8000bf05270 */
[----:B------:R-:W-:Y:S02]  /*3670*/  USEL UR5, URZ, 0x1, UP0 ;  /* 0x000000013f057887 */ /* 0x000fe40008000000 */
[----:B------:R-:W-:Y:S02]  /*3680*/  USEL UR10, UR10, URZ, UP0 ;  /* 0x0000003f0a0a7287 */ /* 0x000fe40008000000 */
[----:B------:R-:W-:-:S06]  /*3690*/  ULOP3.LUT UR5, UR49, UR5, URZ, 0x3c, !UPT ;  /* 0x0000000531057292 */ /* 0x000fcc000f8e3c3f */
[----:B-1-34-:R-:W-:Y:S01]  /*36a0*/  MOV R0, UR5 ;  /* 0x0000000500007c02 */ /* 0x01afe20008000f00 */
[----:B------:R-:W-:-:S06]  /*36b0*/  UMOV UR5, 0x1 ;  /* 0x0000000100057882 */ /* 0x000fcc0000000000 */
.L_x_21:
[----:B------:R-:W-:-:S04]  /*36c0*/  UISETP.LT.AND UP0, UPT, UR58, 0x1, UPT ;  /* 0x000000013a00788c */ /* 0x000fc8000bf01270 */
[----:B------:R-:W-:-:S04]  /*36d0*/  USEL UR6, UR58, 0x1, UP0 ;  /* 0x000000013a067887 */ /* 0x000fc80008000000 */
[----:B------:R-:W-:-:S04]  /*36e0*/  UIADD3 UR6, UR58, -UR6, URZ ;  /* 0x800000063a067290 */ /* 0x000fc8000fffe03f */
[----:B------:R-:W-:-:S06]  /*36f0*/  UISETP.GE.AND UP0, UPT, UR6, 0x1, UPT ;  /* 0x000000010600788c */ /* 0x000fcc000bf06270 */
[----:B------:R-:W-:-:S13]  /*3700*/  PLOP3.LUT P0, PT, PT, PT, UP0, 0x80, 0x0 ;  /* 0x000000000000781c */ /* 0x000fda0003f0f008 */
[----:B------:R-:W-:Y:S05]  /*3710*/  @!P0 BRA `(.L_x_27) ;  /* 0x0000001000a48947 */ /* 0x000fea0003800000 */
[----:B------:R-:W-:Y:S01]  /*3720*/  MOV R3, UR6 ;  /* 0x0000000600037c02 */ /* 0x000fe20008000f00 */
[----:B------:R-:W-:Y:S01]  /*3730*/  UMOV UR11, UR36 ;  /* 0x00000024000b7c82 */ /* 0x000fe20008000000 */
[----:B------:R-:W-:-:S05]  /*3740*/  ULDC UR12, c[0x0][0x50c] ;  /* 0x00014300000c7ab9 */ /* 0x000fca0000000800 */
.L_x_35:
[----:B------:R-:W-:-:S06]  /*3750*/  UISETP.NE.AND UP0, UPT, UR57, 0x3, UPT ;  /* 0x000000033900788c */ /* 0x000fcc000bf05270 */
[----:B------:R-:W-:-:S13]  /*3760*/  PLOP3.LUT P1, PT, PT, PT, UP0, 0x80, 0x0 ;  /* 0x000000000000781c */ /* 0x000fda0003f2f008 */
[----:B------:R-:W-:Y:S05]  /*3770*/  @!P1 BRA `(.L_x_28) ;  /* 0x0000000000049947 */ /* 0x000fea0003800000 */
[----:B------:R-:W-:Y:S01]  /*3780*/  BPT.TRAP 0x1 ;  /* 0x000000040000795c */ /* 0x000fe20000300000 */
.L_x_28:
[----:B------:R-:W-:Y:S01]  /*3790*/  ULEA UR6, UR10, UR44, 0x3 ;  /* 0x0000002c0a067291 */ /* 0x000fe2000f8e183f */
[----:B------:R-:W-:-:S08]  /*37a0*/  SHF.L.U32 R4, R0, 0x1f, RZ ;  /* 0x0000001f00047819 */ /* 0x000fd000000006ff */
[----:B------:R1:W3:Y:S01]  /*37b0*/  SYNCS.PHASECHK.TRANS64.TRYWAIT P0, [UR6], R4 ;  /* 0x00000004ff0075a7 */ /* 0x0002e20008000146 */
[----:B------:R-:W-:Y:S05]  /*37c0*/  @!P1 BRA `(.L_x_29) ;  /* 0x0000000000049947 */ /* 0x000fea0003800000 */
[----:B------:R-:W-:Y:S01]  /*37d0*/  BPT.TRAP 0x1 ;  /* 0x000000040000795c */ /* 0x000fe20000300000 */
.L_x_29:
[----:B---3--:R-:W-:Y:S05]  /*37e0*/  @P0 BRA `(.L_x_30) ;  /* 0x0000000000080947 */ /* 0x008fea0003800000 */
[----:B------:R-:W3:Y:S02]  /*37f0*/  SYNCS.PHASECHK.TRANS64.TRYWAIT P0, [UR6], R4 ;  /* 0x00000004ff0075a7 */ /* 0x000ee40008000146 */
[----:B---3--:R-:W-:Y:S05]  /*3800*/  @!P0 BRA `(.L_x_31) ;  /* 0x0000017000d48947 */ /* 0x008fea0003800000 */
.L_x_30:
[----:B------:R-:W-:Y:S01]  /*3810*/  UIADD3 UR6, UR44, 0x16200, URZ ;  /* 0x000162002c067890 */ /* 0x000fe2000fffe03f */
[----:B------:R-:W-:Y:S01]  /*3820*/  WARPGROUP.ARRIVE ;  /* 0x00000000000079c5 */ /* 0x000fe20000000000 */
[----:B------:R-:W-:Y:S02]  /*3830*/  UISETP.NE.AND UP0, UPT, UR4, URZ, UPT ;  /* 0x0000003f0400728c */ /* 0x000fe4000bf05270 */
[----:B------:R-:W-:Y:S02]  /*3840*/  USHF.R.U32.HI UR6, URZ, 0x4, UR6 ;  /* 0x000000043f067899 */ /* 0x000fe40008011606 */
[----:B------:R-:W-:Y:S02]  /*3850*/  USEL UR5, UR5, URZ, !UP0 ;  /* 0x0000003f05057287 */ /* 0x000fe4000c000000 */
[----:B------:R-:W-:Y:S02]  /*3860*/  ULOP3.LUT UR6, UR6, 0x3fff, URZ, 0xc0, !UPT ;  /* 0x00003fff06067892 */ /* 0x000fe4000f8ec03f */
[----:B------:R-:W-:-:S02]  /*3870*/  ULOP3.LUT UR4, UR9, 0x10000, URZ, 0xfc, !UPT ;  /* 0x0001000009047892 */ /* 0x000fc4000f8efc3f */
[----:B------:R-:W-:Y:S02]  /*3880*/  ULOP3.LUT UR6, UR6, 0x10000, URZ, 0xfc, !UPT ;  /* 0x0001000006067892 */ /* 0x000fe4000f8efc3f */
[----:B------:R-:W-:Y:S02]  /*3890*/  UISETP.NE.U32.AND UP0, UPT, UR5, URZ, UPT ;  /* 0x0000003f0500728c */ /* 0x000fe4000bf05070 */
[----:B------:R-:W-:Y:S02]  /*38a0*/  ULEA UR4, UR10, UR4, 0x9 ;  /* 0x000000040a047291 */ /* 0x000fe4000f8e483f */
[----:B------:R-:W-:Y:S01]  /*38b0*/  ULEA UR6, UR10, UR6, 0xa ;  /* 0x000000060a067291 */ /* 0x000fe2000f8e503f */
[----:B------:R-:W-:Y:S01]  /*38c0*/  UMOV UR5, 0x80000020 ;  /* 0x8000002000057882 */ /* 0x000fe20000000000 */
[----:B------:R-:W-:Y:S01]  /*38d0*/  UMOV UR7, 0x80000020 ;  /* 0x8000002000077882 */ /* 0x000fe20000000000 */
[----:B------:R-:W-:-:S06]  /*38e0*/  UIADD3 UR8, UR8, 0x2, URZ ;  /* 0x0000000208087890 */ /* 0x000fcc000fffe03f */
[----:B------:R-:W-:Y:S01]  /*38f0*/  QGMMA.64x256x32.F32.E4M3.E4M3 R24, gdesc[UR4], R24, UP0, gsb0 ;  /* 0x03e00000041879f3 */ /* 0x000fe2000b800818 */
[----:B------:R-:W-:Y:S02]  /*3900*/  UIADD3 UR4, UR4, 0x2, URZ ;  /* 0x0000000204047890 */ /* 0x000fe4000fffe03f */
[----:B------:R-:W-:Y:S01]  /*3910*/  UIADD3 UR6, UR6, 0x2, URZ ;  /* 0x0000000206067890 */ /* 0x000fe2000fffe03f */
[----:B------:R-:W-:Y:S01]  /*3920*/  UMOV UR5, 0x80000020 ;  /* 0x8000002000057882 */ /* 0x000fe20000000000 */
[----:B------:R-:W-:Y:S01]  /*3930*/  UMOV UR7, 0x80000020 ;  /* 0x8000002000077882 */ /* 0x000fe20000000000 */
[----:B------:R-:W-:Y:S01]  /*3940*/  UISETP.NE.AND UP0, UPT, UR8, UR12, UPT ;  /* 0x0000000c0800728c */ /* 0x000fe2000bf05270 */
[----:B------:R-:W-:Y:S02]  /*3950*/  WARPGROUP.DEPBAR.LE gsb0, 0x0 ;  /* 0x00008000000079c5 */ /* 0x000fe40000010000 */
[----:B------:R-:W-:-:S15]  /*3960*/  WARPGROUP.ARRIVE ;  /* 0x00000000000079c5 */ /* 0x000fde0000000000 */
[----:B------:R-:W-:-:S04]  /*3970*/  NOP ;  /* 0x0000000000007918 */ /* 0x000fc80000000000 */
[----:B------:R-:W-:Y:S01]  /*3980*/  QGMMA.64x256x32.F32.E4M3.E4M3 R24, gdesc[UR4], R24, gsb0 ;  /* 0x03e00000041879f3 */ /* 0x000fe20008000818 */
[----:B------:R-:W-:-:S06]  /*3990*/  USEL UR4, URZ, 0x1, UP0 ;  /* 0x000000013f047887 */ /* 0x000fcc0008000000 */
[----:B------:R-:W-:Y:S01]  /*39a0*/  ISETP.NE.AND P0, PT, RZ, UR4, PT ;  /* 0x00000004ff007c0c */ /* 0x000fe2000bf05270 */
[----:B------:R-:W-:-:S12]  /*39b0*/  WARPGROUP.DEPBAR.LE gsb0, 0x0 ;  /* 0x00008000000079c5 */ /* 0x000fd80000010000 */
[----:B------:R-:W-:Y:S05]  /*39c0*/  @!P0 BRA `(.L_x_32) ;  /* 0x0000000c008c8947 */ /* 0x000fea0003800000 */
[----:B------:R-:W4:Y:S04]  /*39d0*/  LDL.LU R20, [R1] ;  /* 0x0000000001147983 */ /* 0x000f280000300800 */
[----:B------:R-:W2:Y:S04]  /*39e0*/  LDL.LU R15, [R1+0x4] ;  /* 0x00000400010f7983 */ /* 0x000ea80000300800 */
        /* <DEDUP_REMOVED lines=8> */
[----:B---3--:R-:W3:Y:S01]  /*3a70*/  LDL.LU R6, [R1+0x28] ;  /* 0x0000280001067983 */ /* 0x008ee20000300800 */
[----:B------:R-:W-:-:S01]  /*3a80*/  FADD R227, R24, R227 ;  /* 0x000000e318e37221 */ /* 0x000fc20000000000 */
[----:B------:R-:W-:Y:S01]  /*3a90*/  FADD R226, R25, R226 ;  /* 0x000000e219e27221 */ /* 0x000fe20000000000 */
[----:B------:R-:W-:-:S01]  /*3aa0*/  FADD R225, R26, R225 ;  /* 0x000000e11ae17221 */ /* 0x000fc20000000000 */
[----:B------:R-:W-:Y:S01]  /*3ab0*/  STL [R1+0xdc], R5 ;  /* 0x0000dc0501007387 */ /* 0x000fe20000100800 */
[----:B------:R-:W-:-:S01]  /*3ac0*/  FADD R224, R27, R224 ;  /* 0x000000e01be07221 */ /* 0x000fc20000000000 */
[----:B------:R-:W-:Y:S01]  /*3ad0*/  FADD R223, R28, R223 ;  /* 0x000000df1cdf7221 */ /* 0x000fe20000000000 */
[----:B------:R-:W-:-:S01]  /*3ae0*/  FADD R222, R29, R222 ;  /* 0x000000de1dde7221 */ /* 0x000fc20000000000 */
[----:B------:R-:W-:Y:S01]  /*3af0*/  STL [R1+0xd8], R3 ;  /* 0x0000d80301007387 */ /* 0x000fe20000100800 */
[----:B------:R-:W-:-:S01]  /*3b00*/  FADD R221, R30, R221 ;  /* 0x000000dd1edd7221 */ /* 0x000fc20000000000 */
[----:B------:R-:W-:Y:S01]  /*3b10*/  FADD R220, R31, R220 ;  /* 0x000000dc1fdc7221 */ /* 0x000fe20000000000 */
[----:B------:R-:W-:-:S01]  /*3b20*/  FADD R219, R32, R219 ;  /* 0x000000db20db7221 */ /* 0x000fc20000000000 */
[----:B-----5:R-:W-:Y:S01]  /*3b30*/  STL [R1+0xd4], R2 ;  /* 0x0000d40201007387 */ /* 0x020fe20000100800 */
[----:B------:R-:W-:-:S01]  /*3b40*/  FADD R218, R33, R218 ;  /* 0x000000da21da7221 */ /* 0x000fc20000000000 */
[----:B------:R-:W-:Y:S01]  /*3b50*/  FADD R217, R34, R217 ;  /* 0x000000d922d97221 */ /* 0x000fe20000000000 */
[----:B------:R-:W-:-:S01]  /*3b60*/  FADD R216, R35, R216 ;  /* 0x000000d823d87221 */ /* 0x000fc20000000000 */
[----:B------:R-:W-:Y:S01]  /*3b70*/  STL [R1+0xd0], R0 ;  /* 0x0000d00001007387 */ /* 0x000fe20000100800 */
[----:B------:R-:W-:-:S01]  /*3b80*/  FADD R215, R36, R215 ;  /* 0x000000d724d77221 */ /* 0x000fc20000000000 */
[----:B------:R-:W-:Y:S01]  /*3b90*/  FADD R214, R37, R214 ;  /* 0x000000d625d67221 */ /* 0x000fe20000000000 */
        /* <DEDUP_REMOVED lines=69> */
[----:B----4-:R-:W-:Y:S01]  /*3ff0*/  FADD R20, R107, R20 ;  /* 0x000000146b147221 */ /* 0x010fe20000000000 */
[----:B--2---:R-:W-:-:S04]  /*4000*/  FADD R15, R108, R15 ;  /* 0x0000000f6c0f7221 */ /* 0x004fc80000000000 */
[----:B------:R2:W-:Y:S01]  /*4010*/  STL [R1], R20 ;  /* 0x0000001401007387 */ /* 0x0005e20000100800 */
[----:B------:R-:W-:-:S03]  /*4020*/  FADD R14, R109, R14 ;  /* 0x0000000e6d0e7221 */ /* 0x000fc60000000000 */
[----:B------:R4:W-:Y:S01]  /*4030*/  STL [R1+0x4], R15 ;  /* 0x0000040f01007387 */ /* 0x0009e20000100800 */
        /* <DEDUP_REMOVED lines=13> */
[----:B------:R-:W4:Y:S01]  /*4110*/  LDL.LU R21, [R1+0x2c] ;  /* 0x00002c0001157983 */ /* 0x000f220000300800 */
[----:B---3--:R-:W-:-:S03]  /*4120*/  FADD R6, R117, R6 ;  /* 0x0000000675067221 */ /* 0x008fc60000000000 */
[----:B------:R3:W-:Y:S04]  /*4130*/  STL [R1+0x20], R8 ;  /* 0x0000200801007387 */ /* 0x0007e80000100800 */
[----:B--2---:R-:W2:Y:S04]  /*4140*/  LDL.LU R20, [R1+0x30] ;  /* 0x0000300001147983 */ /* 0x004ea80000300800 */
[----:B------:R3:W-:Y:S04]  /*4150*/  STL [R1+0x24], R7 ;  /* 0x0000240701007387 */ /* 0x0007e80000100800 */
[----:B----4-:R-:W4:Y:S04]  /*4160*/  LDL.LU R15, [R1+0x34] ;  /* 0x00003400010f7983 */ /* 0x010f280000300800 */
[----:B------:R3:W-:Y:S04]  /*4170*/  STL [R1+0x28], R6 ;  /* 0x0000280601007387 */ /* 0x0007e80000100800 */
[----:B-1----:R-:W4:Y:S04]  /*4180*/  LDL.LU R14, [R1+0x38] ;  /* 0x00003800010e7983 */ /* 0x002f280000300800 */
[----:B------:R-:W4:Y:S04]  /*4190*/  LDL.LU R13, [R1+0x3c] ;  /* 0x00003c00010d7983 */ /* 0x000f280000300800 */
[----:B------:R-:W4:Y:S04]  /*41a0*/  LDL.LU R12, [R1+0x40] ;  /* 0x00004000010c7983 */ /* 0x000f280000300800 */
[----:B------:R-:W4:Y:S04]  /*41b0*/  LDL.LU R11, [R1+0x44] ;  /* 0x00004400010b7983 */ /* 0x000f280000300800 */
[----:B------:R-:W4:Y:S04]  /*41c0*/  LDL.LU R10, [R1+0x48] ;  /* 0x00004800010a7983 */ /* 0x000f280000300800 */
[----:B------:R-:W4:Y:S04]  /*41d0*/  LDL.LU R9, [R1+0x4c] ;  /* 0x00004c0001097983 */ /* 0x000f280000300800 */
[----:B---3--:R-:W3:Y:S04]  /*41e0*/  LDL.LU R8, [R1+0x50] ;  /* 0x0000500001087983 */ /* 0x008ee80000300800 */
[----:B------:R-:W3:Y:S04]  /*41f0*/  LDL.LU R7, [R1+0x54] ;  /* 0x0000540001077983 */ /* 0x000ee80000300800 */
[----:B------:R-:W3:Y:S04]  /*4200*/  LDL.LU R6, [R1+0x58] ;  /* 0x0000580001067983 */ /* 0x000ee80000300800 */
[----:B------:R-:W3:Y:S04]  /*4210*/  LDL.LU R5, [R1+0x5c] ;  /* 0x00005c0001057983 */ /* 0x000ee80000300800 */
[----:B------:R-:W3:Y:S04]  /*4220*/  LDL.LU R4, [R1+0x60] ;  /* 0x0000600001047983 */ /* 0x000ee80000300800 */
[----:B------:R-:W3:Y:S04]  /*4230*/  LDL.LU R3, [R1+0x64] ;  /* 0x0000640001037983 */ /* 0x000ee80000300800 */
[----:B------:R-:W3:Y:S04]  /*4240*/  LDL.LU R2, [R1+0x68] ;  /* 0x0000680001027983 */ /* 0x000ee80000300800 */
[----:B------:R-:W3:Y:S01]  /*4250*/  LDL.LU R0, [R1+0x6c] ;  /* 0x00006c0001007983 */ /* 0x000ee20000300800 */
[----:B------:R-:W-:-:S01]  /*4260*/  FADD R21, R118, R21 ;  /* 0x0000001576157221 */ /* 0x000fc20000000000 */
[----:B--2---:R-:W-:-:S04]  /*4270*/  FADD R20, R119, R20 ;  /* 0x0000001477147221 */ /* 0x004fc80000000000 */
[----:B------:R-:W-:Y:S01]  /*4280*/  STL [R1+0x2c], R21 ;  /* 0x00002c1501007387 */ /* 0x000fe20000100800 */
[----:B----4-:R-:W-:-:S03]  /*4290*/  FADD R15, R120, R15 ;  /* 0x0000000f780f7221 */ /* 0x010fc60000000000 */
[----:B------:R-:W-:Y:S01]  /*42a0*/  STL [R1+0x30], R20 ;  /* 0x0000301401007387 */ /* 0x000fe20000100800 */
[----:B------:R-:W-:-:S03]  /*42b0*/  FADD R14, R121, R14 ;  /* 0x0000000e790e7221 */ /* 0x000fc60000000000 */
        /* <DEDUP_REMOVED lines=11> */
[----:B---3--:R-:W-:-:S03]  /*4370*/  FADD R8, R127, R8 ;  /* 0x000000087f087221 */ /* 0x008fc60000000000 */
        /* <DEDUP_REMOVED lines=8> */
[----:B------:R1:W-:Y:S01]  /*4400*/  STL [R1+0x5c], R5 ;  /* 0x00005c0501007387 */ /* 0x0003e20000100800 */
[----:B------:R-:W-:-:S03]  /*4410*/  FADD R3, R132, R3 ;  /* 0x0000000384037221 */ /* 0x000fc60000000000 */
[----:B------:R-:W-:Y:S01]  /*4420*/  STL [R1+0x60], R4 ;  /* 0x0000600401007387 */ /* 0x000fe20000100800 */
[----:B------:R-:W-:-:S03]  /*4430*/  FADD R2, R133, R2 ;  /* 0x0000000285027221 */ /* 0x000fc60000000000 */
[----:B-1----:R-:W2:Y:S01]  /*4440*/  LDL.LU R5, [R1+0x70] ;  /* 0x0000700001057983 */ /* 0x002ea20000300800 */
[----:B------:R-:W-:-:S03]  /*4450*/  FADD R0, R134, R0 ;  /* 0x0000000086007221 */ /* 0x000fc60000000000 */
[----:B------:R1:W-:Y:S04]  /*4460*/  STL [R1+0x64], R3 ;  /* 0x0000640301007387 */ /* 0x0003e80000100800 */
[----:B-1----:R-:W3:Y:S04]  /*4470*/  LDL.LU R3, [R1+0x74] ;  /* 0x0000740001037983 */ /* 0x002ee80000300800 */
[----:B------:R1:W-:Y:S04]  /*4480*/  STL [R1+0x68], R2 ;  /* 0x0000680201007387 */ /* 0x0003e80000100800 */
[----:B-1----:R-:W4:Y:S04]  /*4490*/  LDL.LU R2, [R1+0x78] ;  /* 0x0000780001027983 */ /* 0x002f280000300800 */
[----:B------:R1:W-:Y:S04]  /*44a0*/  STL [R1+0x6c], R0 ;  /* 0x00006c0001007387 */ /* 0x0003e80000100800 */
[----:B-1----:R-:W4:Y:S04]  /*44b0*/  LDL.LU R0, [R1+0x7c] ;  /* 0x00007c0001007983 */ /* 0x002f280000300800 */
[----:B------:R-:W4:Y:S04]  /*44c0*/  LDL.LU R21, [R1+0x80] ;  /* 0x0000800001157983 */ /* 0x000f280000300800 */
        /* <DEDUP_REMOVED lines=11> */
[----:B------:R-:W4:Y:S01]  /*4580*/  LDL.LU R4, [R1+0xb0] ;  /* 0x0000b00001047983 */ /* 0x000f220000300800 */
[----:B------:R-:W-:Y:S01]  /*4590*/  UMOV UR8, URZ ;  /* 0x0000003f00087c82 */ /* 0x000fe20008000000 */
[----:B--2---:R-:W-:-:S05]  /*45a0*/  FADD R5, R135, R5 ;  /* 0x0000000587057221 */ /* 0x004fca0000000000 */
[----:B------:R1:W-:Y:S01]  /*45b0*/  STL [R1+0x70], R5 ;  /* 0x0000700501007387 */ /* 0x0003e20000100800 */
[----:B---3--:R-:W-:-:S03]  /*45c0*/  FADD R3, R136, R3 ;  /* 0x0000000388037221 */ /* 0x008fc60000000000 */
[----:B-1----:R1:W5:Y:S04]  /*45d0*/  LDL.LU R5, [R1+0xdc] ;  /* 0x0000dc0001057983 */ /* 0x0023680000300800 */
[----:B------:R2:W-:Y:S01]  /*45e0*/  STL [R1+0x74], R3 ;  /* 0x0000740301007387 */ /* 0x0005e20000100800 */
[----:B----4-:R-:W-:-:S03]  /*45f0*/  FADD R2, R137, R2 ;  /* 0x0000000289027221 */ /* 0x010fc60000000000 */
[----:B--2---:R1:W5:Y:S04]  /*4600*/  LDL.LU R3, [R1+0xd8] ;  /* 0x0000d80001037983 */ /* 0x0043680000300800 */
[----:B------:R2:W-:Y:S01]  /*4610*/  STL [R1+0x78], R2 ;  /* 0x0000780201007387 */ /* 0x0005e20000100800 */
[----:B------:R-:W-:-:S03]  /*4620*/  FADD R0, R138, R0 ;  /* 0x000000008a007221 */ /* 0x000fc60000000000 */
[----:B--2---:R1:W5:Y:S01]  /*4630*/  LDL.LU R2, [R1+0xd4] ;  /* 0x0000d40001027983 */ /* 0x0043620000300800 */
[----:B------:R-:W-:-:S03]  /*4640*/  FADD R21, R139, R21 ;  /* 0x000000158b157221 */ /* 0x000fc60000000000 */
[----:B------:R2:W-:Y:S01]  /*4650*/  STL [R1+0x7c], R0 ;  /* 0x00007c0001007387 */ /* 0x0005e20000100800 */
[----:B------:R-:W-:-:S01]  /*4660*/  FADD R20, R140, R20 ;  /* 0x000000148c147221 */ /* 0x000fc20000000000 */
[----:B------:R-:W-:Y:S02]  /*4670*/  FADD R15, R141, R15 ;  /* 0x0000000f8d0f7221 */ /* 0x000fe40000000000 */
[----:B--2---:R1:W5:Y:S01]  /*4680*/  LDL.LU R0, [R1+0xd0] ;  /* 0x0000d00001007983 */ /* 0x0043620000300800 */
        /* <DEDUP_REMOVED lines=16> */
[----:B------:R-:W-:-:S01]  /*4790*/  FADD R6, R150, R6 ;  /* 0x0000000696067221 */ /* 0x000fc20000000000 */
[----:B------:R-:W-:Y:S02]  /*47a0*/  FADD R4, R4, R151 ;  /* 0x0000009704047221 */ /* 0x000fe40000000000 */
[----:B------:R1:W-:Y:S04]  /*47b0*/  STL [R1+0xa0], R9 ;  /* 0x0000a00901007387 */ /* 0x0003e80000100800 */
[----:B------:R1:W-:Y:S04]  /*47c0*/  STL [R1+0xa4], R8 ;  /* 0x0000a40801007387 */ /* 0x0003e80000100800 */
[----:B------:R1:W-:Y:S04]  /*47d0*/  STL [R1+0xa8], R7 ;  /* 0x0000a80701007387 */ /* 0x0003e80000100800 */
[----:B------:R1:W-:Y:S04]  /*47e0*/  STL [R1+0xb0], R4 ;  /* 0x0000b00401007387 */ /* 0x0003e80000100800 */
[----:B------:R1:W-:Y:S02]  /*47f0*/  STL [R1+0xac], R6 ;  /* 0x0000ac0601007387 */ /* 0x0003e40000100800 */
.L_x_32:
[----:B------:R-:W-:Y:S05]  /*4800*/  @!P1 BRA `(.L_x_33) ;  /* 0x0000000000049947 */ /* 0x000fea0003800000 */
[----:B------:R-:W-:Y:S01]  /*4810*/  BPT.TRAP 0x1 ;  /* 0x000000040000795c */ /* 0x000fe20000300000 */
.L_x_33:
[----:B-1-3--:R-:W3:Y:S04]  /*4820*/  LDL R4, [R1+0xbc] ;  /* 0x0000bc0001047983 */ /* 0x00aee80000100800 */
[----:B------:R-:W4:Y:S01]  /*4830*/  LDL R6, [R1+0xc0] ;  /* 0x0000c00001067983 */ /* 0x000f220000100800 */
[----:B---3--:R-:W-:-:S13]  /*4840*/  ISETP.NE.AND P0, PT, R4, RZ, PT ;  /* 0x000000ff0400720c */ /* 0x008fda0003f05270 */
[----:B------:R-:W-:-:S05]  /*4850*/  VOTEU.ANY UP0, P0 ;  /* 0x00000000003f7886 */ /* 0x000fca0000000100 */
[----:B------:R-:W-:-:S04]  /*4860*/  @UP0 ULEA UR5, UR11, UR44, 0x3 ;  /* 0x0000002c0b050291 */ /* 0x000fc8000f8e183f */
[----:B------:R-:W-:Y:S02]  /*4870*/  @UP0 UIADD3 UR5, UR5, 0x40, URZ ;  /* 0x0000004005050890 */ /* 0x000fe4000fffe03f */
[----:B------:R-:W-:-:S04]  /*4880*/  UISETP.GT.U32.AND UP0, UPT, UR45, 0x1, UPT ;  /* 0x000000012d00788c */ /* 0x000fc8000bf04070 */
[----:B------:R-:W-:-:S04]  /*4890*/  MOV R4, UR5 ;  /* 0x0000000500047c02 */ /* 0x000fc80008000f00 */
[----:B----4-:R-:W-:-:S04]  /*48a0*/  @P0 PRMT R4, R6, 0x654, R4 ;  /* 0x0000065406040816 */ /* 0x010fc80000000004 */
[----:B------:R1:W-:Y:S01]  /*48b0*/  @P0 SYNCS.ARRIVE.TRANS64.RED.A1T0 RZ, [R4+URZ], RZ ;  /* 0x000000ff04ff09a7 */ /* 0x0003e2000810043f */
[----:B------:R-:W-:-:S13]  /*48c0*/  PLOP3.LUT P0, PT, PT, PT, UP0, 0x80, 0x0 ;  /* 0x000000000000781c */ /* 0x000fda0003f0f008 */
[----:B-1----:R-:W-:Y:S05]  /*48d0*/  @P0 BRA `(.L_x_34) ;  /* 0x0000000000040947 */ /* 0x002fea0003800000 */
[----:B------:R-:W-:Y:S01]  /*48e0*/  BPT.TRAP 0x1 ;  /* 0x000000040000795c */ /* 0x000fe20000300000 */
.L_x_34:
[----:B------:R-:W-:Y:S01]  /*48f0*/  UIADD3 UR10, UR10, 0x1, URZ ;  /* 0x000000010a0a7890 */ /* 0x000fe2000fffe03f */
[C---:B-----5:R-:W-:Y:S01]  /*4900*/  ISETP.GT.AND P0, PT, R3.reuse, 0x1, PT ;  /* 0x000000010300780c */ /* 0x060fe20003f04270 */
[----:B------:R-:W-:Y:S01]  /*4910*/  UIADD3 UR11, UR11, 0x1, URZ ;  /* 0x000000010b0b7890 */ /* 0x000fe2000fffe03f */
[----:B------:R-:W-:Y:S01]  /*4920*/  IADD3 R3, R3, -0x1, RZ ;  /* 0xffffffff03037810 */ /* 0x000fe20007ffe0ff */
[----:B------:R-:W-:Y:S02]  /*4930*/  UISETP.NE.AND UP0, UPT, UR10, 0x8, UPT ;  /* 0x000000080a00788c */ /* 0x000fe4000bf05270 */
[----:B------:R-:W-:Y:S02]  /*4940*/  UISETP.NE.AND UP1, UPT, UR11, 0x8, UPT ;  /* 0x000000080b00788c */ /* 0x000fe4000bf25270 */
[----:B------:R-:W-:Y:S02]  /*4950*/  USEL UR5, URZ, 0x1, UP0 ;  /* 0x000000013f057887 */ /* 0x000fe40008000000 */
[----:B------:R-:W-:-:S02]  /*4960*/  USEL UR10, UR10, URZ, UP0 ;  /* 0x0000003f0a0a7287 */ /* 0x000fc40008000000 */
[----:B------:R-:W-:Y:S02]  /*4970*/  USEL UR11, UR11, URZ, UP1 ;  /* 0x0000003f0b0b7287 */ /* 0x000fe40008800000 */
[----:B------:R-:W-:Y:S01]  /*4980*/  LOP3.LUT R0, R0, UR5, RZ, 0x3c, !PT ;  /* 0x0000000500007c12 */ /* 0x000fe2000f8e3cff */
[----:B------:R-:W-:Y:S01]  /*4990*/  UMOV UR5, 0x1 ;  /* 0x0000000100057882 */ /* 0x000fe20000000000 */
[----:B------:R-:W-:Y:S08]  /*49a0*/  @P0 BRA `(.L_x_35) ;  /* 0xffffffec00680947 */ /* 0x000ff0000383ffff */
.L_x_27:
[----:B------:R-:W-:-:S04]  /*49b0*/  UISETP.NE.AND UP0, UPT, UR8, URZ, UPT ;  /* 0x0000003f0800728c */ /* 0x000fc8000bf05270 */
[----:B------:R-:W-:-:S06]  /*49c0*/  USEL UR4, URZ, 0x1, !UP0 ;  /* 0x000000013f047887 */ /* 0x000fcc000c000000 */
[----:B------:R-:W-:-:S13]  /*49d0*/  ISETP.NE.AND P0, PT, RZ, UR4, PT ;  /* 0x00000004ff007c0c */ /* 0x000fda000bf05270 */
[----:B------:R-:W-:Y:S05]  /*49e0*/  @!P0 BRA `(.L_x_36) ;  /* 0x0000000c00688947 */ /* 0x000fea0003800000 */
[----:B------:R-:W3:Y:S04]  /*49f0*/  LDL.LU R4, [R1+0xb0] ;  /* 0x0000b00001047983 */ /* 0x000ee80000300800 */
[----:B------:R-:W4:Y:S04]  /*4a00*/  LDL.LU R6, [R1+0xac] ;  /* 0x0000ac0001067983 */ /* 0x000f280000300800 */
[----:B------:R-:W2:Y:S04]  /*4a10*/  LDL.LU R7, [R1+0xa8] ;  /* 0x0000a80001077983 */ /* 0x000ea80000300800 */
[----:B------:R-:W3:Y:S04]  /*4a20*/  LDL.LU R8, [R1+0xa4] ;  /* 0x0000a40001087983 */ /* 0x000ee80000300800 */
[----:B------:R-:W4:Y:S04]  /*4a30*/  LDL.LU R9, [R1+0xa0] ;  /* 0x0000a00001097983 */ /* 0x000f280000300800 */
[----:B------:R-:W2:Y:S04]  /*4a40*/  LDL.LU R10, [R1+0x9c] ;  /* 0x00009c00010a7983 */ /* 0x000ea80000300800 */
[----:B------:R-:W3:Y:S04]  /*4a50*/  LDL.LU R11, [R1+0x98] ;  /* 0x00009800010b7983 */ /* 0x000ee80000300800 */
[----:B------:R-:W4:Y:S04]  /*4a60*/  LDL.LU R12, [R1+0x94] ;  /* 0x00009400010c7983 */ /* 0x000f280000300800 */
[----:B------:R-:W2:Y:S04]  /*4a70*/  LDL.LU R13, [R1+0x90] ;  /* 0x00009000010d7983 */ /* 0x000ea80000300800 */
[----:B------:R-:W3:Y:S04]  /*4a80*/  LDL.LU R14, [R1+0x8c] ;  /* 0x00008c00010e7983 */ /* 0x000ee80000300800 */
[----:B------:R-:W4:Y:S01]  /*4a90*/  LDL.LU R0, [R1+0x24] ;  /* 0x0000240001007983 */ /* 0x000f220000300800 */
[----:B------:R-:W-:-:S03]  /*4aa0*/  FADD R227, R24, R227 ;  /* 0x000000e318e37221 */ /* 0x000fc60000000000 */
[----:B------:R-:W2:Y:S01]  /*4ab0*/  LDL.LU R3, [R1+0x28] ;  /* 0x0000280001037983 */ /* 0x000ea20000300800 */
[----:B------:R-:W-:-:S03]  /*4ac0*/  FADD R226, R25, R226 ;  /* 0x000000e219e27221 */ /* 0x000fc60000000000 */
[----:B------:R-:W3:Y:S01]  /*4ad0*/  LDL.LU R21, [R1+0x2c] ;  /* 0x00002c0001157983 */ /* 0x000ee20000300800 */
        /* <DEDUP_REMOVED lines=13> */
[----:B------:R-:W3:Y:S04]  /*4bb0*/  LDL.LU R28, [R1+0x10] ;  /* 0x00001000011c7983 */ /* 0x000ee80000300800 */
[----:B------:R-:W3:Y:S04]  /*4bc0*/  LDL.LU R29, [R1+0xc] ;  /* 0x00000c00011d7983 */ /* 0x000ee80000300800 */
[----:B------:R-:W3:Y:S04]  /*4bd0*/  LDL.LU R30, [R1+0x8] ;  /* 0x00000800011e7983 */ /* 0x000ee80000300800 */
[----:B------:R-:W3:Y:S04]  /*4be0*/  LDL.LU R31, [R1+0x4] ;  /* 0x00000400011f7983 */ /* 0x000ee80000300800 */
[----:B------:R-:W3:Y:S01]  /*4bf0*/  LDL.LU R32, [R1] ;  /* 0x0000000001207983 */ /* 0x000ee20000300800 */
[----:B------:R-:W-:Y:S01]  /*4c00*/  FADD R212, R39, R212 ;  /* 0x000000d427d47221 */ /* 0x000fe20000000000 */
        /* <DEDUP_REMOVED lines=73> */
[----:B----4-:R-:W-:Y:S01]  /*50a0*/  FADD R0, R116, R0 ;  /* 0x0000000074007221 */ /* 0x010fe20000000000 */
[----:B--2---:R-:W-:Y:S01]  /*50b0*/  FADD R3, R117, R3 ;  /* 0x0000000375037221 */ /* 0x004fe20000000000 */
[----:B---3--:R-:W-:Y:S01]  /*50c0*/  FADD R21, R118, R21 ;  /* 0x0000001576157221 */ /* 0x008fe20000000000 */
        /* <DEDUP_REMOVED lines=10> */
[----:B------:R-:W-:-:S05]  /*5170*/  FADD R32, R107, R32 ;  /* 0x000000206b207221 */ /* 0x000fca0000000000 */
[----:B------:R1:W-:Y:S04]  /*5180*/  STL [R1], R32 ;  /* 0x0000002001007387 */ /* 0x0003e80000100800 */
[----:B------:R2:W-:Y:S04]  /*5190*/  STL [R1+0x4], R31 ;  /* 0x0000041f01007387 */ /* 0x0005e80000100800 */
        /* <DEDUP_REMOVED lines=12> */
[----:B------:R-:W4:Y:S04]  /*5260*/  LDL.LU R39, [R1+0x38] ;  /* 0x0000380001277983 */ /* 0x000f280000300800 */
[----:B------:R-:W4:Y:S04]  /*5270*/  LDL.LU R38, [R1+0x3c] ;  /* 0x00003c0001267983 */ /* 0x000f280000300800 */
[----:B------:R-:W4:Y:S04]  /*5280*/  LDL.LU R37, [R1+0x40] ;  /* 0x0000400001257983 */ /* 0x000f280000300800 */
[----:B------:R-:W4:Y:S04]  /*5290*/  LDL.LU R36, [R1+0x44] ;  /* 0x0000440001247983 */ /* 0x000f280000300800 */
[----:B------:R-:W4:Y:S04]  /*52a0*/  LDL.LU R35, [R1+0x48] ;  /* 0x0000480001237983 */ /* 0x000f280000300800 */
[----:B------:R-:W4:Y:S04]  /*52b0*/  LDL.LU R34, [R1+0x4c] ;  /* 0x00004c0001227983 */ /* 0x000f280000300800 */
[----:B------:R-:W4:Y:S04]  /*52c0*/  LDL.LU R33, [R1+0x50] ;  /* 0x0000500001217983 */ /* 0x000f280000300800 */
[----:B-1----:R-:W4:Y:S04]  /*52d0*/  LDL.LU R32, [R1+0x54] ;  /* 0x0000540001207983 */ /* 0x002f280000300800 */
[----:B--2---:R-:W2:Y:S04]  /*52e0*/  LDL.LU R31, [R1+0x58] ;  /* 0x00005800011f7983 */ /* 0x004ea80000300800 */
[----:B---3--:R-:W3:Y:S04]  /*52f0*/  LDL.LU R30, [R1+0x5c] ;  /* 0x00005c00011e7983 */ /* 0x008ee80000300800 */
[----:B----4-:R-:W4:Y:S04]  /*5300*/  LDL.LU R29, [R1+0x60] ;  /* 0x00006000011d7983 */ /* 0x010f280000300800 */
        /* <DEDUP_REMOVED lines=21> */
[----:B------:R-:W-:-:S04]  /*5460*/  FADD R38, R122, R38 ;  /* 0x000000267a267221 */ /* 0x000fc80000000000 */
        /* <DEDUP_REMOVED lines=13> */
[----:B--2---:R-:W-:-:S03]  /*5540*/  FADD R31, R129, R31 ;  /* 0x0000001f811f7221 */ /* 0x004fc60000000000 */
[----:B------:R1:W-:Y:S01]  /*5550*/  STL [R1+0x54], R32 ;  /* 0x0000542001007387 */ /* 0x0003e20000100800 */
[----:B---3--:R-:W-:-:S03]  /*5560*/  FADD R30, R130, R30 ;  /* 0x0000001e821e7221 */ /* 0x008fc60000000000 */
[----:B------:R1:W-:Y:S01]  /*5570*/  STL [R1+0x58], R31 ;  /* 0x0000581f01007387 */ /* 0x0003e20000100800 */
[----:B----4-:R-:W-:-:S03]  /*5580*/  FADD R29, R131, R29 ;  /* 0x0000001d831d7221 */ /* 0x010fc60000000000 */
        /* <DEDUP_REMOVED lines=31> */
[----:B------:R1:W-:Y:S02]  /*5780*/  STL [R1+0xac], R6 ;  /* 0x0000ac0601007387 */ /* 0x0003e40000100800 */
.L_x_36:
[----:B-1----:R-:W1:Y:S02]  /*5790*/  LDC R0, c[0x0][0x28c] ;  /* 0x0000a300ff007b82 */ /* 0x002e640000000800 */
[----:B-1----:R-:W-:-:S13]  /*57a0*/  ISETP.GE.AND P0, PT, R0, 0x1, PT ;  /* 0x000000010000780c */ /* 0x002fda0003f06270 */
[----:B------:R-:W-:Y:S05]  /*57b0*/  @!P0 BRA `(.L_x_37) ;  /* 0x00000000005c8947 */ /* 0x000fea0003800000 */
[----:B------:R-:W-:-:S06]  /*57c0*/  UISETP.NE.AND UP0, UPT, UR57, 0x3, UPT ;  /* 0x000000033900788c */ /* 0x000fcc000bf05270 */
[----:B------:R-:W-:-:S13]  /*57d0*/  PLOP3.LUT P0, PT, PT, PT, UP0, 0x80, 0x0 ;  /* 0x000000000000781c */ /* 0x000fda0003f0f008 */
[----:B------:R-:W-:Y:S05]  /*57e0*/  @!P0 BRA `(.L_x_38) ;  /* 0x0000000000048947 */ /* 0x000fea0003800000 */
[----:B------:R-:W-:Y:S01]  /*57f0*/  BPT.TRAP 0x1 ;  /* 0x000000040000795c */ /* 0x000fe20000300000 */
.L_x_38:
[----:B------:R-:W3:Y:S04]  /*5800*/  LDL R0, [R1+0xbc] ;  /* 0x0000bc0001007983 */ /* 0x000ee80000100800 */
[----:B------:R-:W4:Y:S01]  /*5810*/  LDL R3, [R1+0xc0] ;  /* 0x0000c00001037983 */ /* 0x000f220000100800 */
[----:B------:R-:W-:Y:S01]  /*5820*/  UISETP.LT.AND UP1, UPT, UR58, 0x1, UPT ;  /* 0x000000013a00788c */ /* 0x000fe2000bf21270 */
[----:B---3--:R-:W-:-:S13]  /*5830*/  ISETP.NE.AND P0, PT, R0, RZ, PT ;  /* 0x000000ff0000720c */ /* 0x008fda0003f05270 */
[----:B------:R-:W-:-:S05]  /*5840*/  VOTEU.ANY UP0, P0 ;  /* 0x00000000003f7886 */ /* 0x000fca0000000100 */
[----:B------:R-:W-:-:S04]  /*5850*/  @UP0 USEL UR4, UR58, 0x1, UP1 ;  /* 0x000000013a040887 */ /* 0x000fc80008800000 */
[----:B------:R-:W-:-:S06]  /*5860*/  @UP0 UIADD3 UR4, UR36, UR58, -UR4 ;  /* 0x0000003a24040290 */ /* 0x000fcc000fffe804 */
[----:B------:R-:W-:-:S04]  /*5870*/  MOV R0, UR4 ;  /* 0x0000000400007c02 */ /* 0x000fc80008000f00 */
[----:B------:R-:W-:Y:S02]  /*5880*/  @P0 SHF.L.U32 R0, R0, 0x3, RZ ;  /* 0x0000000300000819 */ /* 0x000fe400000006ff */
[----:B----4-:R-:W-:Y:S02]  /*5890*/  MOV R4, R3 ;  /* 0x0000000300047202 */ /* 0x010fe40000000f00 */
[----:B------:R-:W-:Y:S02]  /*58a0*/  MOV R3, UR44 ;  /* 0x0000002c00037c02 */ /* 0x000fe40008000f00 */
[----:B------:R-:W-:Y:S01]  /*58b0*/  @P0 LOP3.LUT R0, R0, 0x38, RZ, 0xc0, !PT ;  /* 0x0000003800000812 */ /* 0x000fe200078ec0ff */
[----:B------:R-:W-:-:S03]  /*58c0*/  UISETP.GT.U32.AND UP0, UPT, UR45, 0x1, UPT ;  /* 0x000000012d00788c */ /* 0x000fc6000bf04070 */
[----:B------:R-:W-:-:S04]  /*58d0*/  @P0 IADD3 R0, R3, 0x40, R0 ;  /* 0x0000004003000810 */ /* 0x000fc80007ffe000 */
[----:B------:R-:W-:-:S04]  /*58e0*/  @P0 PRMT R0, R4, 0x654, R0 ;  /* 0x0000065404000816 */ /* 0x000fc80000000000 */
[----:B------:R1:W-:Y:S01]  /*58f0*/  @P0 SYNCS.ARRIVE.TRANS64.RED.A1T0 RZ, [R0+URZ], RZ ;  /* 0x000000ff00ff09a7 */ /* 0x0003e2000810043f */
[----:B------:R-:W-:-:S13]  /*5900*/  PLOP3.LUT P0, PT, PT, PT, UP0, 0x80, 0x0 ;  /* 0x000000000000781c */ /* 0x000fda0003f0f008 */
[----:B-1----:R-:W-:Y:S05]  /*5910*/  @P0 BRA `(.L_x_37) ;  /* 0x0000000000040947 */ /* 0x002fea0003800000 */
[----:B------:R-:W-:Y:S01]  /*5920*/  BPT.TRAP 0x1 ;  /* 0x000000040000795c */ /* 0x000fe20000300000 */
.L_x_37:
[----:B------:R-:W-:Y:S01]  /*5930*/  UIADD3 UR4, UR44, 0x100, URZ ;  /* 0x000001002c047890 */ /* 0x000fe2000fffe03f */
[----:B------:R-:W-:Y:S01]  /*5940*/  R2UR UR42, R5 ;  /* 0x00000000052a72ca */ /* 0x000fe200000e0000 */
[----:B------:R-:W-:Y:S02]  /*5950*/  USHF.L.U32 UR41, UR41, 0x8, URZ ;  /* 0x0000000829297899 */ /* 0x000fe4000800063f */
[----:B------:R-:W-:-:S06]  /*5960*/  ULOP3.LUT UP0, URZ, UR4, 0x9f, URZ, 0xc0, !UPT ;  /* 0x0000009f043f7892 */ /* 0x000fcc000f80c03f */
[----:B------:R-:W-:-:S04]  /*5970*/  PLOP3.LUT P0, PT, PT, PT, UP0, 0x80, 0x0 ;  /* 0x000000000000781c */ /* 0x000fc80003f0f008 */
[----:B------:R-:W-:-:S09]  /*5980*/  USHF.L.U32 UR42, UR42, 0x7, URZ ;  /* 0x000000072a2a7899 */ /* 0x000fd2000800063f */
[----:B------:R-:W-:Y:S05]  /*5990*/  @!P0 BRA `(.L_x_39) ;  /* 0x0000000000408947 */ /* 0x000fea0003800000 */
[----:B------:R-:W-:Y:S01]  /*59a0*/  MOV R14, 0x0 ;  /* 0x00000000000e7802 */ /* 0x000fe20000000f00 */
[----:B------:R-:W-:Y:S01]  /*59b0*/  ULDC.64 UR4, c[0x4][0x70] ;  /* 0x01001c0000047ab9 */ /* 0x000fe20000000a00 */
[----:B------:R-:W-:Y:S01]  /*59c0*/  ULDC.64 UR6, c[0x4][0x8] ;  /* 0x0100020000067ab9 */ /* 0x000fe20000000a00 */
[----:B------:R-:W-:Y:S02]  /*59d0*/  MOV R4, UR4 ;  /* 0x0000000400047c02 */ /* 0x000fe40008000f00 */
[----:B------:R-:W-:Y:S01]  /*59e0*/  MOV R5, UR5 ;  /* 0x0000000500057c02 */ /* 0x000fe20008000f00 */
[----:B------:R-:W1:Y:S01]  /*59f0*/  LDC.64 R14, c[0x4][R14] ;  /* 0x010000000e0e7b82 */ /* 0x000e620000000a00 */
[----:B------:R-:W-:Y:S01]  /*5a00*/  ULDC.64 UR4, c[0x4][0x78] ;  /* 0x01001e0000047ab9 */ /* 0x000fe20000000a00 */
[----:B------:R-:W-:Y:S02]  /*5a10*/  MOV R10, UR6 ;  /* 0x00000006000a7c02 */ /* 0x000fe40008000f00 */
[----:B------:R-:W-:-:S02]  /*5a20*/  MOV R6, UR4 ;  /* 0x0000000400067c02 */ /* 0x000fc40008000f00 */
[----:B------:R-:W-:Y:S02]  /*5a30*/  MOV R7, UR5 ;  /* 0x0000000500077c02 */ /* 0x000fe40008000f00 */
[----:B------:R-:W-:Y:S02]  /*5a40*/  MOV R11, UR7 ;  /* 0x00000007000b7c02 */ /* 0x000fe40008000f00 */
[----:B------:R-:W-:Y:S02]  /*5a50*/  MOV R8, 0x70 ;  /* 0x0000007000087802 */ /* 0x000fe40000000f00 */
[----:B------:R-:W-:Y:S02]  /*5a60*/  MOV R12, 0x1 ;  /* 0x00000001000c7802 */ /* 0x000fe40000000f00 */
[----:B------:R-:W-:-:S07]  /*5a70*/  MOV R13, RZ ;  /* 0x000000ff000d7202 */ /* 0x000fce0000000f00 */
[----:B------:R-:W-:-:S07]  /*5a80*/  LEPC R20, `(.L_x_39) ;  /* 0x000000001014794e */ /* 0x000fce0000000000 */
[----:B-12--5:R-:W-:Y:S05]  /*5a90*/  CALL.ABS.NOINC R14 ;  /* 0x000000000e007343 */ /* 0x026fea0003c00000 */
.L_x_39:
[----:B------:R-:W-:-:S04]  /*5aa0*/  UIADD3 UR4, UR44, 0x4100, URZ ;  /* 0x000041002c047890 */ /* 0x000fc8000fffe03f */
[----:B------:R-:W-:-:S06]  /*5ab0*/  ULOP3.LUT UP0, URZ, UR4, 0x9f, URZ, 0xc0, !UPT ;  /* 0x0000009f043f7892 */ /* 0x000fcc000f80c03f */
[----:B------:R-:W-:-:S13]  /*5ac0*/  PLOP3.LUT P0, PT, PT, PT, UP0, 0x80, 0x0 ;  /* 0x000000000000781c */ /* 0x000fda0003f0f008 */
        /* <DEDUP_REMOVED lines=17> */
.L_x_40:
[----:B------:R-:W1:Y:S02]  /*5be0*/  LDC.64 R4, c[0x0][0x590] ;  /* 0x00016400ff047b82 */ /* 0x000e640000000a00 */
[----:B-1----:R-:W-:-:S04]  /*5bf0*/  ISETP.NE.U32.AND P2, PT, R4, RZ, PT ;  /* 0x000000ff0400720c */ /* 0x002fc80003f45070 */
[----:B------:R-:W-:-:S13]  /*5c00*/  ISETP.NE.AND.EX P2, PT, R5, RZ, PT, P2 ;  /* 0x000000ff0500720c */ /* 0x000fda0003f45320 */
[----:B------:R-:W-:Y:S05]  /*5c10*/  @!P2 BRA `(.L_x_41) ;  /* 0x00000000003ca947 */ /* 0x000fea0003800000 */
[----:B------:R-:W-:Y:S02]  /*5c20*/  ULDC.64 UR4, c[0x0][0x588] ;  /* 0x0001620000047ab9 */ /* 0x000fe40000000a00 */
[----:B------:R-:W-:-:S04]  /*5c30*/  ISETP.NE.U32.AND P0, PT, RZ, UR4, PT ;  /* 0x00000004ff007c0c */ /* 0x000fc8000bf05070 */
[----:B------:R-:W-:-:S13]  /*5c40*/  ISETP.NE.AND.EX P0, PT, RZ, UR5, PT, P0 ;  /* 0x00000005ff007c0c */ /* 0x000fda000bf05300 */
[----:B------:R-:W-:Y:S05]  /*5c50*/  @!P0 BRA `(.L_x_42) ;  /* 0x00000000001c8947 */ /* 0x000fea0003800000 */
[----:B------:R-:W1:Y:S01]  /*5c60*/  LDC.64 R6, c[0x0][0x588] ;  /* 0x00016200ff067b82 */ /* 0x000e620000000a00 */
[----:B------:R-:W-:-:S04]  /*5c70*/  IMAD R3, R4, UR43, RZ ;  /* 0x0000002b04037c24 */ /* 0x000fc8000f8e02ff */
[----:B-1----:R-:W-:-:S05]  /*5c80*/  IMAD.WIDE R6, R3, 0x4, R6 ;  /* 0x0000000403067825 */ /* 0x002fca00078e0206 */
[----:B-----5:R1:W5:Y:S01]  /*5c90*/  LDG.E R16, desc[UR54][R6.64] ;  /* 0x0000003606107981 */ /* 0x020362000c1e1900 */
[----:B------:R-:W-:-:S05]  /*5ca0*/  MOV R0, 0x1 ;  /* 0x0000000100007802 */ /* 0x000fca0000000f00 */
[----:B------:R1:W-:Y:S01]  /*5cb0*/  STL.S16 [R1+0xcc], R0 ;  /* 0x0000cc0001007387 */ /* 0x0003e20000100600 */
[----:B------:R-:W-:Y:S05]  /*5cc0*/  BRA `(.L_x_41) ;  /* 0x0000000000107947 */ /* 0x000fea0003800000 */
.L_x_42:
[----:B------:R-:W-:Y:S01]  /*5cd0*/  MOV R0, 0x1 ;  /* 0x0000000100007802 */ /* 0x000fe20000000f00 */
[----:B------:R-:W-:Y:S02]  /*5ce0*/  ULDC UR4, c[0x0][0x580] ;  /* 0x0001600000047ab9 */ /* 0x000fe40000000800 */
[----:B-----5:R-:W-:Y:S02]  /*5cf0*/  MOV R16, UR4 ;  /* 0x0000000400107c02 */ /* 0x020fe40008000f00 */
[----:B------:R3:W-:Y:S05]  /*5d00*/  STL.S16 [R1+0xcc], R0 ;  /* 0x0000cc0001007387 */ /* 0x0007ea0000100600 */
.L_x_41:
[----:B-1----:R-:W1:Y:S02]  /*5d10*/  LDC.64 R6, c[0x0][0x5b0] ;  /* 0x00016c00ff067b82 */ /* 0x002e640000000a00 */
[----:B-1----:R-:W-:-:S04]  /*5d20*/  ISETP.NE.U32.AND P0, PT, R6, RZ, PT ;  /* 0x000000ff0600720c */ /* 0x002fc80003f05070 */
[----:B------:R-:W-:-:S13]  /*5d30*/  ISETP.NE.AND.EX P0, PT, R7, RZ, PT, P0 ;  /* 0x000000ff0700720c */ /* 0x000fda0003f05300 */
[----:B------:R-:W-:Y:S05]  /*5d40*/  @!P0 BRA `(.L_x_43) ;  /* 0x00000000002c8947 */ /* 0x000fea0003800000 */
[----:B------:R-:W-:Y:S02]  /*5d50*/  ULDC.64 UR4, c[0x0][0x5a8] ;  /* 0x00016a0000047ab9 */ /* 0x000fe40000000a00 */
[----:B------:R-:W-:-:S04]  /*5d60*/  ISETP.NE.U32.AND P0, PT, RZ, UR4, PT ;  /* 0x00000004ff007c0c */ /* 0x000fc8000bf05070 */
[----:B------:R-:W-:-:S13]  /*5d70*/  ISETP.NE.AND.EX P0, PT, RZ, UR5, PT, P0 ;  /* 0x00000005ff007c0c */ /* 0x000fda000bf05300 */
[----:B------:R-:W-:Y:S05]  /*5d80*/  @!P0 BRA `(.L_x_44) ;  /* 0x0000000000148947 */ /* 0x000fea0003800000 */
[----:B-----5:R-:W1:Y:S01]  /*5d90*/  LDC.64 R2, c[0x0][0x5a8] ;  /* 0x00016a00ff027b82 */ /* 0x020e620000000a00 */
[----:B------:R-:W-:-:S04]  /*5da0*/  IMAD R7, R6, UR43, RZ ;  /* 0x0000002b06077c24 */ /* 0x000fc8000f8e02ff */
[----:B-1----:R-:W-:-:S06]  /*5db0*/  IMAD.WIDE R2, R7, 0x4, R2 ;  /* 0x0000000407027825 */ /* 0x002fcc00078e0202 */
[----:B------:R1:W5:Y:S01]  /*5dc0*/  LDG.E R2, desc[UR54][R2.64] ;  /* 0x0000003602027981 */ /* 0x000362000c1e1900 */
[----:B------:R-:W-:Y:S05]  /*5dd0*/  BRA `(.L_x_43) ;  /* 0x0000000000087947 */ /* 0x000fea0003800000 */
.L_x_44:
[----:B------:R-:W-:Y:S02]  /*5de0*/  ULDC UR4, c[0x0][0x5a0] ;  /* 0x0001680000047ab9 */ /* 0x000fe40000000800 */
[----:B-----5:R-:W-:-:S07]  /*5df0*/  MOV R2, UR4 ;  /* 0x0000000400027c02 */ /* 0x020fce0008000f00 */
.L_x_43:
[----:B------:R-:W-:Y:S01]  /*5e00*/  ULDC.64 UR4, c[0x0][0x588] ;  /* 0x0001620000047ab9 */ /* 0x000fe20000000a00 */
[----:B------:R-:W-:Y:S01]  /*5e10*/  ISETP.NE.U32.AND P3, PT, R4, RZ, PT ;  /* 0x000000ff0400720c */ /* 0x000fe20003f65070 */
[----:B------:R-:W-:Y:S02]  /*5e20*/  UISETP.NE.U32.AND UP0, UPT, UR4, URZ, UPT ;  /* 0x0000003f0400728c */ /* 0x000fe4000bf05070 */
[----:B------:R-:W-:Y:S02]  /*5e30*/  ISETP.NE.U32.AND P4, PT, RZ, UR4, PT ;  /* 0x00000004ff007c0c */ /* 0x000fe4000bf85070 */
[----:B------:R-:W-:Y:S01]  /*5e40*/  ISETP.NE.AND.EX P3, PT, R5, RZ, PT, P3 ;  /* 0x000000ff0500720c */ /* 0x000fe20003f65330 */
[----:B------:R-:W-:Y:S02]  /*5e50*/  UISETP.NE.AND.EX UP0, UPT, UR5, URZ, UPT, UP0 ;  /* 0x0000003f0500728c */ /* 0x000fe4000bf05300 */
[----:B------:R-:W-:Y:S02]  /*5e60*/  ISETP.NE.AND.EX P4, PT, RZ, UR5, PT, P4 ;  /* 0x00000005ff007c0c */ /* 0x000fe4000bf85340 */
[----:B------:R-:W-:-:S02]  /*5e70*/  PLOP3.LUT P0, PT, PT, PT, PT, 0x8, 0x0 ;  /* 0x000000000000781c */ /* 0x000fc40003f0e170 */
[----:B------:R-:W-:-:S04]  /*5e80*/  PLOP3.LUT P1, PT, PT, PT, UP0, 0x80, 0x0 ;  /* 0x000000000000781c */ /* 0x000fc80003f2f008 */
[----:B------:R-:W-:-:S05]  /*5e90*/  PLOP3.LUT P1, PT, P1, PT, PT, 0x8, 0x0 ;  /* 0x000000000000781c */ /* 0x000fca0000f2e170 */
[----:B------:R-:W-:Y:S08]  /*5ea0*/  @P4 BRA P3, `(.L_x_45) ;  /* 0x0000000000284947 */ /* 0x000ff00001800000 */
[----:B------:R-:W-:Y:S04]  /*5eb0*/  BSSY B0, `(.L_x_45) ;  /* 0x0000009000007945 */ /* 0x000fe80003800000 */
[----:B------:R-:W-:Y:S05]  /*5ec0*/  @!P2 BRA `(.L_x_46) ;  /* 0x000000000018a947 */ /* 0x000fea0003800000 */
[----:B---3--:R-:W3:Y:S01]  /*5ed0*/  LDL R0, [R1+0xcc] ;  /* 0x0000cc0001007983 */ /* 0x008ee20000100800 */
[----:B------:R-:W-:Y:S02]  /*5ee0*/  PLOP3.LUT P0, PT, P1, PT, PT, 0x80, 0x0 ;  /* 0x000000000000781c */ /* 0x000fe40000f0f070 */
[----:B---3--:R-:W-:-:S13]  /*5ef0*/  LOP3.LUT P3, RZ, R0, 0xff, RZ, 0xc0, !PT ;  /* 0x000000ff00ff7812 */ /* 0x008fda000786c0ff */
[----:B------:R-:W-:Y:S05]  /*5f00*/  @!P3 BRA `(.L_x_47) ;  /* 0x00000000000cb947 */ /* 0x000fea0003800000 */
[----:B-----5:R-:W-:Y:S01]  /*5f10*/  FSETP.EQ.AND P0, PT, R16, RZ, PT ;  /* 0x000000ff1000720b */ /* 0x020fe20003f02000 */
[----:B------:R-:W-:-:S12]  /*5f20*/  BRA `(.L_x_47) ;  /* 0x0000000000047947 */ /* 0x000fd80003800000 */
.L_x_46:
[----:B-----5:R-:W-:-:S13]  /*5f30*/  FSETP.EQ.AND P0, PT, R16, RZ, PT ;  /* 0x000000ff1000720b */ /* 0x020fda0003f02000 */
.L_x_47:
[----:B------:R-:W-:Y:S05]  /*5f40*/  BSYNC B0 ;  /* 0x0000000000007941 */ /* 0x000fea0003800000 */
.L_x_45:
[----:B------:R-:W-:Y:S04]  /*5f50*/  BSSY B0, `(.L_x_48) ;  /* 0x0000008000007945 */ /* 0x000fe80003800000 */
[----:B------:R-:W-:Y:S05]  /*5f60*/  @!P2 BRA `(.L_x_49) ;  /* 0x000000000014a947 */ /* 0x000fea0003800000 */
[----:B---3--:R-:W3:Y:S02]  /*5f70*/  LDL R0, [R1+0xcc] ;  /* 0x0000cc0001007983 */ /* 0x008ee40000100800 */
[----:B---3--:R-:W-:-:S13]  /*5f80*/  LOP3.LUT P2, RZ, R0, 0xff, RZ, 0xc0, !PT ;  /* 0x000000ff00ff7812 */ /* 0x008fda000784c0ff */
[----:B------:R-:W-:Y:S05]  /*5f90*/  @!P2 BRA `(.L_x_50) ;  /* 0x00000000000ca947 */ /* 0x000fea0003800000 */
[----:B-----5:R-:W-:Y:S01]  /*5fa0*/  FSETP.EQ.AND P1, PT, R16, RZ, PT ;  /* 0x000000ff1000720b */ /* 0x020fe20003f22000 */
[----:B------:R-:W-:-:S12]  /*5fb0*/  BRA `(.L_x_50) ;  /* 0x0000000000047947 */ /* 0x000fd80003800000 */
.L_x_49:
[----:B-----5:R-:W-:-:S13]  /*5fc0*/  FSETP.EQ.AND P1, PT, R16, RZ, PT ;  /* 0x000000ff1000720b */ /* 0x020fda0003f22000 */
.L_x_50:
[----:B------:R-:W-:Y:S05]  /*5fd0*/  BSYNC B0 ;  /* 0x0000000000007941 */ /* 0x000fea0003800000 */
.L_x_48:
[----:B------:R-:W-:Y:S01]  /*5fe0*/  BSSY B0, `(.L_x_51) ;  /* 0x0000047000007945 */ /* 0x000fe20003800000 */
[----:B------:R-:W-:Y:S02]  /*5ff0*/  CS2R R8, SRZ ;  /* 0x0000000000087805 */ /* 0x000fe4000001ff00 */
[----:B------:R-:W-:Y:S01]  /*6000*/  CS2R R6, SRZ ;  /* 0x0000000000067805 */ /* 0x000fe2000001ff00 */
[----:B------:R-:W-:Y:S06]  /*6010*/  @P0 BRA `(.L_x_52) ;  /* 0x00000004000c0947 */ /* 0x000fec0003800000 */
[----:B---3--:R-:W-:-:S04]  /*6020*/  MOV R0, UR56 ;  /* 0x0000003800007c02 */ /* 0x008fc80008000f00 */
[----:B------:R-:W-:-:S13]  /*6030*/  ISETP.NE.AND P3, PT, R0, 0x3, PT ;  /* 0x000000030000780c */ /* 0x000fda0003f65270 */
[----:B------:R-:W-:Y:S05]  /*6040*/  @!P3 BRA `(.L_x_53) ;  /* 0x000000000004b947 */ /* 0x000fea0003800000 */
[----:B------:R-:W-:Y:S01]  /*6050*/  BPT.TRAP 0x1 ;  /* 0x000000040000795c */ /* 0x000fe20000300000 */
.L_x_53:
[----:B-1----:R-:W3:Y:S04]  /*6060*/  LDL R3, [R1+0xb4] ;  /* 0x0000b40001037983 */ /* 0x002ee80000100800 */
[----:B------:R-:W4:Y:S01]  /*6070*/  LDL R0, [R1+0xb8] ;  /* 0x0000b80001007983 */ /* 0x000f220000100800 */
[----:B------:R-:W-:Y:S01]  /*6080*/  BSSY B1, `(.L_x_54) ;  /* 0x0000006000017945 */ /* 0x000fe20003800000 */
[----:B------:R-:W-:Y:S02]  /*6090*/  CS2R R8, SRZ ;  /* 0x0000000000087805 */ /* 0x000fe4000001ff00 */
[----:B---3--:R-:W-:Y:S02]  /*60a0*/  LEA R13, R3, UR44, 0x3 ;  /* 0x0000002c030d7c11 */ /* 0x008fe4000f8e18ff */
[----:B----4-:R-:W-:-:S04]  /*60b0*/  SHF.L.U32 R0, R0, 0x1f, RZ ;  /* 0x0000001f00007819 */ /* 0x010fc800000006ff */
[----:B------:R-:W1:Y:S02]  /*60c0*/  SYNCS.PHASECHK.TRANS64.TRYWAIT P2, [R13+URZ+0x80], R0 ;  /* 0x000080000d0075a7 */ /* 0x000e64000804017f */
[----:B-1----:R-:W-:Y:S05]  /*60d0*/  @!P2 BRA `(.L_x_55) ;  /* 0x0000014800b8a947 */ /* 0x002fea0003800000 */
.L_x_626:
[----:B------:R-:W-:Y:S05]  /*60e0*/  BSYNC B1 ;  /* 0x0000000000017941 */ /* 0x000fea0003800000 */
.L_x_54:
[----:B------:R3:W5:Y:S01]  /*60f0*/  LDL R12, [R1+0xb4] ;  /* 0x0000b400010c7983 */ /* 0x0007620000100800 */
[----:B------:R-:W-:Y:S01]  /*6100*/  BSSY B1, `(.L_x_56) ;  /* 0x0000020000017945 */ /* 0x000fe20003800000 */
[----:B------:R-:W-:-:S03]  /*6110*/  CS2R R6, SRZ ;  /* 0x0000000000067805 */ /* 0x000fc6000001ff00 */
[----:B------:R-:W-:Y:S05]  /*6120*/  @P1 BRA `(.L_x_57) ;  /* 0x0000000000741947 */ /* 0x000fea0003800000 */
[----:B------:R-:W1:Y:S02]  /*6130*/  S2R R10, SR_TID.X ;  /* 0x00000000000a7919 */ /* 0x000e640000002100 */
[C---:B-1----:R-:W-:Y:S02]  /*6140*/  SHF.L.U32 R0, R10.reuse, 0x4, RZ ;  /* 0x000000040a007819 */ /* 0x042fe400000006ff */
[C---:B------:R-:W-:Y:S02]  /*6150*/  SHF.L.U32 R3, R10.reuse, 0x1, RZ ;  /* 0x000000010a037819 */ /* 0x040fe400000006ff */
[----:B------:R-:W-:Y:S02]  /*6160*/  SHF.L.U32 R5, R10, 0x3, RZ ;  /* 0x000000030a057819 */ /* 0x000fe400000006ff */
[----:B------:R-:W-:Y:S02]  /*6170*/  LOP3.LUT R0, R0, 0xe00, RZ, 0xc0, !PT ;  /* 0x00000e0000007812 */ /* 0x000fe400078ec0ff */
[----:B------:R-:W-:-:S02]  /*6180*/  LOP3.LUT R4, R5, 0x80, RZ, 0xc0, !PT ;  /* 0x0000008005047812 */ /* 0x000fc400078ec0ff */
[----:B------:R-:W-:Y:S02]  /*6190*/  LOP3.LUT R0, R0, 0x6, R3, 0xf8, !PT ;  /* 0x0000000600007812 */ /* 0x000fe400078ef803 */
[--C-:B------:R-:W-:Y:S02]  /*61a0*/  LOP3.LUT R3, R4, 0x10, R10.reuse, 0xf8, !PT ;  /* 0x0000001004037812 */ /* 0x100fe400078ef80a */
[----:B------:R-:W-:Y:S02]  /*61b0*/  LOP3.LUT R0, R0, 0x60, R5, 0xf8, !PT ;  /* 0x0000006000007812 */ /* 0x000fe400078ef805 */
[----:B------:R-:W-:Y:S02]  /*61c0*/  SHF.R.U32.HI R4, RZ, 0x4, R10 ;  /* 0x00000004ff047819 */ /* 0x000fe4000001160a */
[----:B------:R-:W-:Y:S02]  /*61d0*/  LOP3.LUT R0, R0, R3, RZ, 0xfc, !PT ;  /* 0x0000000300007212 */ /* 0x000fe400078efcff */
[----:B------:R-:W-:-:S02]  /*61e0*/  LOP3.LUT P2, RZ, R4, 0x1, RZ, 0xc0, !PT ;  /* 0x0000000104ff7812 */ /* 0x000fc4000784c0ff */
[----:B-----5:R-:W-:-:S04]  /*61f0*/  LEA R0, R12, R0, 0xc ;  /* 0x000000000c007211 */ /* 0x020fc800078e60ff */
[----:B------:R-:W-:Y:S01]  /*6200*/  IADD3 R3, R0, UR44, RZ ;  /* 0x0000002c00037c10 */ /* 0x000fe2000fffe0ff */
[----:B------:R-:W-:Y:S03]  /*6210*/  LDS.U16 R6, [R0+UR44+0x200] ;  /* 0x0002002c00067984 */ /* 0x000fe60008000400 */
[C---:B------:R-:W-:Y:S01]  /*6220*/  IADD3 R4, R3.reuse, 0x100, RZ ;  /* 0x0000010003047810 */ /* 0x040fe20007ffe0ff */
[----:B------:R-:W-:Y:S01]  /*6230*/  LDS.U16 R7, [R0+UR44+0x208] ;  /* 0x0002082c00077984 */ /* 0x000fe20008000400 */
[----:B------:R-:W-:Y:S02]  /*6240*/  IADD3 R5, R3, 0x110, RZ ;  /* 0x0000011003057810 */ /* 0x000fe40007ffe0ff */
[----:B------:R-:W-:Y:S01]  /*6250*/  @P2 IADD3 R5, R4, -0x10, RZ ;  /* 0xfffffff004052810 */ /* 0x000fe20007ffe0ff */
[----:B------:R-:W1:Y:S04]  /*6260*/  LDS.U16 R3, [R0+UR44+0x100] ;  /* 0x0001002c00037984 */ /* 0x000e680008000400 */
[----:B------:R-:W-:Y:S04]  /*6270*/  LDS.U16 R8, [R5+0x100] ;  /* 0x0001000005087984 */ /* 0x000fe80000000400 */
[----:B------:R-:W4:Y:S04]  /*6280*/  LDS.U16 R9, [R5] ;  /* 0x0000000005097984 */ /* 0x000f280000000400 */
[----:B------:R-:W2:Y:S04]  /*6290*/  LDS.U16 R4, [R0+UR44+0x108] ;  /* 0x0001082c00047984 */ /* 0x000ea80008000400 */
[----:B------:R-:W-:Y:S04]  /*62a0*/  LDS.U16 R10, [R5+0x108] ;  /* 0x00010800050a7984 */ /* 0x000fe80000000400 */
[----:B------:R-:W3:Y:S01]  /*62b0*/  LDS.U16 R11, [R5+0x8] ;  /* 0x00000800050b7984 */ /* 0x000ee20000000400 */
[----:B-1----:R-:W-:-:S02]  /*62c0*/  PRMT R6, R3, 0x5410, R6 ;  /* 0x0000541003067816 */ /* 0x002fc40000000006 */
[----:B----4-:R-:W-:Y:S02]  /*62d0*/  PRMT R8, R9, 0x5410, R8 ;  /* 0x0000541009087816 */ /* 0x010fe40000000008 */
[----:B--2---:R-:W-:Y:S02]  /*62e0*/  PRMT R7, R4, 0x5410, R7 ;  /* 0x0000541004077816 */ /* 0x004fe40000000007 */
[----:B---3--:R-:W-:-:S07]  /*62f0*/  PRMT R9, R11, 0x5410, R10 ;  /* 0x000054100b097816 */ /* 0x008fce000000000a */
.L_x_57:
[----:B------:R-:W-:Y:S05]  /*6300*/  BSYNC B1 ;  /* 0x0000000000017941 */ /* 0x000fea0003800000 */
.L_x_56:
[----:B------:R-:W-:Y:S01]  /*6310*/  @!PT LDS RZ, [RZ] ;  /* 0x00000000fffff984 */ /* 0x000fe20000000800 */
[----:B------:R-:W-:Y:S01]  /*6320*/  @!PT LDS RZ, [RZ] ;  /* 0x00000000fffff984 */ /* 0x000fe20000000800 */
[----:B------:R-:W-:Y:S01]  /*6330*/  @!PT LDS RZ, [RZ] ;  /* 0x00000000fffff984 */ /* 0x000fe20000000800 */
[----:B------:R-:W-:Y:S01]  /*6340*/  @!PT LDS RZ, [RZ] ;  /* 0x00000000fffff984 */ /* 0x000fe20000000800 */
[----:B------:R4:W-:Y:S06]  /*6350*/  MEMBAR.ALL.CTA ;  /* 0x0000000000007992 */ /* 0x0009ec0000008000 */
[----:B----4-:R-:W4:Y:S01]  /*6360*/  FENCE.VIEW.ASYNC.S ;  /* 0x00000000000073c6 */ /* 0x010f220000000000 */
[----:B------:R-:W-:Y:S05]  /*6370*/  @!P3 BRA `(.L_x_58) ;  /* 0x000000000004b947 */ /* 0x000fea0003800000 */
[----:B------:R-:W-:Y:S01]  /*6380*/  BPT.TRAP 0x1 ;  /* 0x000000040000795c */ /* 0x000fe20000300000 */
.L_x_58:
[----:B------:R-:W2:Y:S01]  /*6390*/  LDL.LU R4, [R1+0xb8] ;  /* 0x0000b80001047983 */ /* 0x000ea20000300800 */
[----:B-1----:R-:W-:Y:S01]  /*63a0*/  IADD3 R0, R13, 0xa0, RZ ;  /* 0x000000a00d007810 */ /* 0x002fe20007ffe0ff */
[----:B------:R-:W1:Y:S03]  /*63b0*/  S2R R3, SR_CgaCtaId ;  /* 0x0000000000037919 */ /* 0x000e660000008800 */
[----:B-1----:R-:W-:-:S04]  /*63c0*/  PRMT R0, R3, 0x654, R0 ;  /* 0x0000065403007816 */ /* 0x002fc80000000000 */
[----:B----4-:R1:W-:Y:S02]  /*63d0*/  SYNCS.ARRIVE.TRANS64.RED.A1T0 RZ, [R0+URZ], RZ ;  /* 0x000000ff00ff79a7 */ /* 0x0103e4000810043f */
[----:B-1---5:R-:W-:-:S04]  /*63e0*/  IADD3 R0, R12, 0x1, RZ ;  /* 0x000000010c007810 */ /* 0x022fc80007ffe0ff */
[----:B------:R-:W-:-:S04]  /*63f0*/  ISETP.NE.AND P2, PT, R0, 0x4, PT ;  /* 0x000000040000780c */ /* 0x000fc80003f45270 */
[----:B------:R-:W-:Y:S02]  /*6400*/  SEL R3, RZ, 0x1, P2 ;  /* 0x00000001ff037807 */ /* 0x000fe40001000000 */
[----:B------:R-:W-:Y:S02]  /*6410*/  SEL R0, R0, RZ, P2 ;  /* 0x000000ff00007207 */ /* 0x000fe40001000000 */
[----:B--2---:R-:W-:-:S05]  /*6420*/  LOP3.LUT R4, R4, R3, RZ, 0x3c, !PT ;  /* 0x0000000304047212 */ /* 0x004fca00078e3cff */
[----:B------:R4:W-:Y:S04]  /*6430*/  STL [R1+0xb8], R4 ;  /* 0x0000b80401007387 */ /* 0x0009e80000100800 */
[----:B------:R4:W-:Y:S02]  /*6440*/  STL [R1+0xb4], R0 ;  /* 0x0000b40001007387 */ /* 0x0009e40000100800 */
.L_x_52:
[----:B------:R-:W-:Y:S05]  /*6450*/  BSYNC B0 ;  /* 0x0000000000007941 */ /* 0x000fea0003800000 */
.L_x_51:
[----:B---34-:R-:W-:Y:S01]  /*6460*/  F2FP.F16.E4M3.UNPACK_B R0, R6 ;  /* 0x00000006ff00723e */ /* 0x018fe200020006ff */
[C---:B-----5:R-:W-:Y:S01]  /*6470*/  FMUL R10, R2.reuse, R226 ;  /* 0x000000e2020a7220 */ /* 0x060fe20000400000 */
[----:B------:R-:W-:Y:S01]  /*6480*/  F2FP.F16.E4M3.UNPACK_B R4, R7 ;  /* 0x00000007ff04723e */ /* 0x000fe200020006ff */
[C---:B------:R-:W-:Y:S01]  /*6490*/  FMUL R14, R2.reuse, R224 ;  /* 0x000000e0020e7220 */ /* 0x040fe20000400000 */
[C---:B------:R-:W-:Y:S01]  /*64a0*/  FMUL R227, R2.reuse, R227 ;  /* 0x000000e302e37220 */ /* 0x040fe20000400000 */
[--C-:B------:R-:W-:Y:S02]  /*64b0*/  HADD2.F32 R11, -RZ, R0.reuse.H0_H0 ;  /* 0x20000000ff0b7230 */ /* 0x100fe40000004100 */
[----:B------:R-:W-:Y:S01]  /*64c0*/  FMUL R20, R2, R220 ;  /* 0x000000dc02147220 */ /* 0x000fe20000400000 */
[----:B-1----:R-:W-:Y:S01]  /*64d0*/  HADD2.F32 R3, -RZ, R0.H1_H1 ;  /* 0x30000000ff037230 */ /* 0x002fe20000004100 */
[----:B------:R-:W-:Y:S01]  /*64e0*/  F2FP.F16.E4M3.UNPACK_B R0, R6.H1 ;  /* 0x00000006ff00723e */ /* 0x000fe200030006ff */
[----:B------:R-:W-:-:S02]  /*64f0*/  HADD2.F32 R13, -RZ, R4.H0_H0 ;  /* 0x20000004ff0d7230 */ /* 0x000fc40000004100 */
[C---:B------:R-:W-:Y:S01]  /*6500*/  FFMA R11, R16.reuse, R11, R227 ;  /* 0x0000000b100b7223 */ /* 0x040fe200000000e3 */
[----:B------:R-:W-:Y:S02]  /*6510*/  HADD2.F32 R5, -RZ, R4.H1_H1 ;  /* 0x30000004ff057230 */ /* 0x000fe40000004100 */
[----:B------:R-:W-:Y:S01]  /*6520*/  FFMA R10, R16, R3, R10 ;  /* 0x00000003100a7223 */ /* 0x000fe2000000000a */
[--C-:B------:R-:W-:Y:S02]  /*6530*/  HADD2.F32 R15, -RZ, R0.reuse.H0_H0 ;  /* 0x20000000ff0f7230 */ /* 0x100fe40000004100 */
[C---:B------:R-:W-:Y:S01]  /*6540*/  FMUL R4, R2.reuse, R223 ;  /* 0x000000df02047220 */ /* 0x040fe20000400000 */
[----:B------:R-:W-:Y:S01]  /*6550*/  HADD2.F32 R3, -RZ, R0.H1_H1 ;  /* 0x30000000ff037230 */ /* 0x000fe20000004100 */
[----:B------:R-:W-:Y:S01]  /*6560*/  F2FP.F16.E4M3.UNPACK_B R0, R7.H1 ;  /* 0x00000007ff00723e */ /* 0x000fe200030006ff */
[----:B------:R-:W-:Y:S01]  /*6570*/  FMUL R12, R2, R222 ;  /* 0x000000de020c7220 */ /* 0x000fe20000400000 */
[C---:B------:R-:W-:Y:S01]  /*6580*/  FFMA R13, R16.reuse, R13, R4 ;  /* 0x0000000d100d7223 */ /* 0x040fe20000000004 */
[----:B------:R-:W-:Y:S01]  /*6590*/  F2FP.F16.E4M3.UNPACK_B R4, R8 ;  /* 0x00000008ff04723e */ /* 0x000fe200020006ff */
[----:B------:R-:W-:Y:S01]  /*65a0*/  FFMA R14, R16, R3, R14 ;  /* 0x00000003100e7223 */ /* 0x000fe2000000000e */
[----:B------:R-:W-:-:S02]  /*65b0*/  HADD2.F32 R3, -RZ, R0.H1_H1 ;  /* 0x30000000ff037230 */ /* 0x000fc40000004100 */
[C---:B------:R-:W-:Y:S01]  /*65c0*/  FFMA R12, R16.reuse, R5, R12 ;  /* 0x00000005100c7223 */ /* 0x040fe2000000000c */
[----:B------:R-:W-:Y:S01]  /*65d0*/  HADD2.F32 R21, -RZ, R0.H0_H0 ;  /* 0x20000000ff157230 */ /* 0x000fe20000004100 */
[----:B------:R-:W-:Y:S01]  /*65e0*/  MOV R0, 0x3bbb989d ;  /* 0x3bbb989d00007802 */ /* 0x000fe20000000f00 */
[--C-:B------:R-:W-:Y:S02]  /*65f0*/  HADD2.F32 R25, -RZ, R4.reuse.H0_H0 ;  /* 0x20000004ff197230 */ /* 0x100fe40000004100 */
[----:B------:R-:W-:Y:S01]  /*6600*/  FFMA R20, R16, R3, R20 ;  /* 0x0000000310147223 */ /* 0x000fe20000000014 */
[----:B------:R-:W-:Y:S01]  /*6610*/  MOV R3, 0x437c0000 ;  /* 0x437c000000037802 */ /* 0x000fe20000000f00 */
[----:B------:R-:W-:Y:S02]  /*6620*/  HADD2.F32 R5, -RZ, R4.H1_H1 ;  /* 0x30000004ff057230 */ /* 0x000fe40000004100 */
[CC--:B------:R-:W-:Y:S01]  /*6630*/  FFMA.SAT R24, -R11.reuse, R0.reuse, 0.5 ;  /* 0x3f0000000b187423 */ /* 0x0c0fe20000002100 */
[----:B------:R-:W-:Y:S01]  /*6640*/  FFMA.SAT R30, -R10, R0, 0.5 ;  /* 0x3f0000000a1e7423 */ /* 0x000fe20000002100 */
[----:B------:R-:W-:Y:S01]  /*6650*/  FMUL R225, R2, R225 ;  /* 0x000000e102e17220 */ /* 0x000fe20000400000 */
[----:B------:R-:W-:Y:S01]  /*6660*/  F2FP.F16.E4M3.UNPACK_B R28, R8.H1 ;  /* 0x00000008ff1c723e */ /* 0x000fe200030006ff */
[----:B------:R-:W-:Y:S01]  /*6670*/  FFMA.RM R4, R24, R3, 12582913 ;  /* 0x4b40000118047423 */ /* 0x000fe20000004003 */
[----:B------:R-:W-:Y:S01]  /*6680*/  FMUL R24, R2, R218 ;  /* 0x000000da02187220 */ /* 0x000fe20000400000 */
[----:B------:R-:W-:Y:S01]  /*6690*/  FFMA R15, R16, R15, R225 ;  /* 0x0000000f100f7223 */ /* 0x000fe200000000e1 */
[----:B------:R-:W-:Y:S01]  /*66a0*/  FFMA.SAT R34, -R14, R0, 0.5 ;  /* 0x3f0000000e227423 */ /* 0x000fe20000002100 */
[----:B------:R-:W-:Y:S01]  /*66b0*/  FADD R26, R4, -12583039 ;  /* 0xcb40007f041a7421 */ /* 0x000fe20000000000 */
[----:B------:R-:W-:Y:S01]  /*66c0*/  FFMA R24, R16, R5, R24 ;  /* 0x0000000510187223 */ /* 0x000fe20000000018 */
[----:B------:R-:W-:Y:S01]  /*66d0*/  FFMA.RM R5, R30, R3, 12582913 ;  /* 0x4b4000011e057423 */ /* 0x000fe20000004003 */
[----:B------:R-:W-:Y:S01]  /*66e0*/  FMUL R221, R2, R221 ;  /* 0x000000dd02dd7220 */ /* 0x000fe20000400000 */
[----:B------:R-:W-:Y:S01]  /*66f0*/  FFMA R26, -R11, 1.4426950216293334961, -R26 ;  /* 0x3fb8aa3b0b1a7823 */ /* 0x000fe2000000091a */
[----:B------:R-:W-:-:S02]  /*6700*/  HADD2.F32 R31, -RZ, R28.H0_H0 ;  /* 0x2000001cff1f7230 */ /* 0x000fc40000004100 */
[----:B------:R-:W-:Y:S01]  /*6710*/  FADD R29, R5, -12583039 ;  /* 0xcb40007f051d7421 */ /* 0x000fe20000000000 */
[-C--:B------:R-:W-:Y:S01]  /*6720*/  FFMA.SAT R30, -R15, R0.reuse, 0.5 ;  /* 0x3f0000000f1e7423 */ /* 0x080fe20000002100 */
[----:B------:R-:W-:Y:S02]  /*6730*/  HADD2.F32 R33, -RZ, R28.H1_H1 ;  /* 0x3000001cff217230 */ /* 0x000fe40000004100 */
[----:B------:R-:W-:Y:S01]  /*6740*/  FFMA.RM R28, R34, R3, 12582913 ;  /* 0x4b400001221c7423 */ /* 0x000fe20000004003 */
[----:B------:R-:W-:Y:S01]  /*6750*/  FFMA R29, -R10, 1.4426950216293334961, -R29 ;  /* 0x3fb8aa3b0a1d7823 */ /* 0x000fe2000000091d */
[-C--:B------:R-:W-:Y:S01]  /*6760*/  FFMA.SAT R34, -R13, R0.reuse, 0.5 ;  /* 0x3f0000000d227423 */ /* 0x080fe20000002100 */
[----:B------:R-:W-:Y:S01]  /*6770*/  FFMA R27, -R11, 1.925963033500011079e-08, R26 ;  /* 0x32a570600b1b7823 */ /* 0x000fe2000000011a */
[----:B------:R-:W-:Y:S01]  /*6780*/  FFMA R21, R16, R21, R221 ;  /* 0x0000001510157223 */ /* 0x000fe200000000dd */
[-C--:B------:R-:W-:Y:S01]  /*6790*/  FFMA.RM R26, R30, R3.reuse, 12582913 ;  /* 0x4b4000011e1a7423 */ /* 0x080fe20000004003 */
[----:B------:R-:W-:Y:S01]  /*67a0*/  FFMA R30, -R10, 1.925963033500011079e-08, R29 ;  /* 0x32a570600a1e7823 */ /* 0x000fe2000000011d */
[----:B------:R-:W-:Y:S01]  /*67b0*/  FFMA.RM R29, R34, R3, 12582913 ;  /* 0x4b400001221d7423 */ /* 0x000fe20000004003 */
[----:B------:R-:W-:Y:S01]  /*67c0*/  FADD R39, R28, -12583039 ;  /* 0xcb40007f1c277421 */ /* 0x000fe20000000000 */
[----:B------:R-:W-:Y:S01]  /*67d0*/  FFMA.SAT R42, -R21, R0, 0.5 ;  /* 0x3f000000152a7423 */ /* 0x000fe20000002100 */
[C---:B------:R-:W-:Y:S01]  /*67e0*/  FMUL R219, R2.reuse, R219 ;  /* 0x000000db02db7220 */ /* 0x040fe20000400000 */
[----:B------:R-:W-:Y:S01]  /*67f0*/  FMUL R37, R2, R216 ;  /* 0x000000d802257220 */ /* 0x000fe20000400000 */
[----:B------:R-:W-:Y:S01]  /*6800*/  F2FP.F16.E4M3.UNPACK_B R35, R9 ;  /* 0x00000009ff23723e */ /* 0x000fe200020006ff */
[----:B------:R-:W-:Y:S01]  /*6810*/  FADD R34, R29, -12583039 ;  /* 0xcb40007f1d227421 */ /* 0x000fe20000000000 */
[----:B------:R-:W-:Y:S01]  /*6820*/  FFMA R39, -R14, 1.4426950216293334961, -R39 ;  /* 0x3fb8aa3b0e277823 */ /* 0x000fe20000000927 */
[----:B------:R-:W-:Y:S01]  /*6830*/  FFMA.RM R42, R42, R3, 12582913 ;  /* 0x4b4000012a2a7423 */ /* 0x000fe20000004003 */
[C---:B------:R-:W-:Y:S01]  /*6840*/  FFMA R25, R16.reuse, R25, R219 ;  /* 0x0000001910197223 */ /* 0x040fe200000000db */
[----:B------:R-:W-:Y:S01]  /*6850*/  FFMA R33, R16, R33, R37 ;  /* 0x0000002110217223 */ /* 0x000fe20000000025 */
[----:B------:R-:W-:Y:S01]  /*6860*/  FFMA.SAT R38, -R12, R0, 0.5 ;  /* 0x3f0000000c267423 */ /* 0x000fe20000002100 */
[----:B------:R-:W-:-:S02]  /*6870*/  HADD2.F32 R37, -RZ, R35.H0_H0 ;  /* 0x20000023ff257230 */ /* 0x000fc40000004100 */
[----:B------:R-:W-:Y:S01]  /*6880*/  FFMA R34, -R13, 1.4426950216293334961, -R34 ;  /* 0x3fb8aa3b0d227823 */ /* 0x000fe20000000922 */
[----:B------:R-:W-:Y:S01]  /*6890*/  FFMA R39, -R14, 1.925963033500011079e-08, R39 ;  /* 0x32a570600e277823 */ /* 0x000fe20000000127 */
[----:B------:R-:W-:Y:S01]  /*68a0*/  FMUL R215, R2, R215 ;  /* 0x000000d702d77220 */ /* 0x000fe20000400000 */
[----:B------:R-:W-:Y:S01]  /*68b0*/  FADD R36, R42, -12583039 ;  /* 0xcb40007f2a247421 */ /* 0x000fe20000000000 */
[-C--:B------:R-:W-:Y:S01]  /*68c0*/  FFMA.SAT R46, -R25, R0.reuse, 0.5 ;  /* 0x3f000000192e7423 */ /* 0x080fe20000002100 */
[----:B------:R-:W-:Y:S01]  /*68d0*/  FFMA.RM R38, R38, R3, 12582913 ;  /* 0x4b40000126267423 */ /* 0x000fe20000004003 */
[----:B------:R-:W-:Y:S01]  /*68e0*/  FFMA R43, -R13, 1.925963033500011079e-08, R34 ;  /* 0x32a570600d2b7823 */ /* 0x000fe20000000122 */
[----:B------:R1:W-:Y:S01]  /*68f0*/  MUFU.EX2 R40, R39 ;  /* 0x0000002700287308 */ /* 0x0003e20000000800 */
[----:B------:R-:W-:Y:S01]  /*6900*/  FFMA R34, R16, R37, R215 ;  /* 0x0000002510227223 */ /* 0x000fe200000000d7 */
[----:B------:R-:W-:Y:S02]  /*6910*/  HADD2.F32 R35, -RZ, R35.H1_H1 ;  /* 0x30000023ff237230 */ /* 0x000fe40000004100 */
[C---:B------:R-:W-:Y:S01]  /*6920*/  FFMA R36, -R21.reuse, 1.4426950216293334961, -R36 ;  /* 0x3fb8aa3b15247823 */ /* 0x040fe20000000924 */
[----:B------:R-:W-:Y:S01]  /*6930*/  F2FP.F16.E4M3.UNPACK_B R37, R9.H1 ;  /* 0x00000009ff25723e */ /* 0x000fe200030006ff */
[----:B------:R-:W-:Y:S01]  /*6940*/  FFMA.RM R46, R46, R3, 12582913 ;  /* 0x4b4000012e2e7423 */ /* 0x000fe20000004003 */
[----:B------:R-:W-:Y:S01]  /*6950*/  FADD R41, R38, -12583039 ;  /* 0xcb40007f26297421 */ /* 0x000fe20000000000 */
[----:B------:R-:W-:Y:S01]  /*6960*/  FFMA.SAT R48, -R24, R0, 0.5 ;  /* 0x3f00000018307423 */ /* 0x000fe20000002100 */
[----:B------:R-:W-:Y:S01]  /*6970*/  FFMA R49, -R21, 1.925963033500011079e-08, R36 ;  /* 0x32a5706015317823 */ /* 0x000fe20000000124 */
[----:B-1----:R-:W-:Y:S01]  /*6980*/  FMUL R39, R2, R214 ;  /* 0x000000d602277220 */ /* 0x002fe20000400000 */
[----:B------:R-:W-:Y:S01]  /*6990*/  FADD R36, R46, -12583039 ;  /* 0xcb40007f2e247421 */ /* 0x000fe20000000000 */
[----:B------:R-:W-:Y:S01]  /*69a0*/  FFMA R41, -R12, 1.4426950216293334961, -R41 ;  /* 0x3fb8aa3b0c297823 */ /* 0x000fe20000000929 */
[----:B------:R-:W-:Y:S01]  /*69b0*/  FMUL R213, R2, R213 ;  /* 0x000000d502d57220 */ /* 0x000fe20000400000 */
[----:B------:R-:W-:Y:S01]  /*69c0*/  FFMA R35, R16, R35, R39 ;  /* 0x0000002310237223 */ /* 0x000fe20000000027 */
[----:B------:R-:W-:-:S02]  /*69d0*/  HADD2.F32 R39, -RZ, R37.H0_H0 ;  /* 0x20000025ff277230 */ /* 0x000fc40000004100 */
[----:B------:R-:W-:Y:S01]  /*69e0*/  FFMA.RM R48, R48, R3, 12582913 ;  /* 0x4b40000130307423 */ /* 0x000fe20000004003 */
[----:B------:R-:W-:Y:S01]  /*69f0*/  FFMA R50, -R25, 1.4426950216293334961, -R36 ;  /* 0x3fb8aa3b19327823 */ /* 0x000fe20000000924 */
[----:B------:R-:W-:Y:S01]  /*6a00*/  FFMA R41, -R12, 1.925963033500011079e-08, R41 ;  /* 0x32a570600c297823 */ /* 0x000fe20000000129 */
[----:B------:R-:W1:Y:S01]  /*6a10*/  MUFU.EX2 R27, R27 ;  /* 0x0000001b001b7308 */ /* 0x000e620000000800 */
[----:B------:R-:W-:Y:S01]  /*6a20*/  FFMA R36, R16, R39, R213 ;  /* 0x0000002710247223 */ /* 0x000fe200000000d5 */
[----:B------:R-:W-:Y:S01]  /*6a30*/  FADD R39, R48, -12583039 ;  /* 0xcb40007f30277421 */ /* 0x000fe20000000000 */
[----:B------:R-:W-:Y:S01]  /*6a40*/  FMUL R217, R2, R217 ;  /* 0x000000d902d97220 */ /* 0x000fe20000400000 */
[-C--:B------:R-:W-:Y:S01]  /*6a50*/  FFMA.SAT R44, -R20, R0.reuse, 0.5 ;  /* 0x3f000000142c7423 */ /* 0x080fe20000002100 */
[----:B------:R-:W-:Y:S02]  /*6a60*/  HADD2.F32 R37, -RZ, R37.H1_H1 ;  /* 0x30000025ff257230 */ /* 0x000fe40000004100 */
[-C--:B------:R-:W-:Y:S01]  /*6a70*/  FFMA.SAT R58, -R34, R0.reuse, 0.5 ;  /* 0x3f000000223a7423 */ /* 0x080fe20000002100 */
[----:B------:R-:W-:Y:S01]  /*6a80*/  FFMA R31, R16, R31, R217 ;  /* 0x0000001f101f7223 */ /* 0x000fe200000000d9 */
[----:B------:R3:W-:Y:S01]  /*6a90*/  MUFU.EX2 R45, R41 ;  /* 0x00000029002d7308 */ /* 0x0007e20000000800 */
[-C--:B------:R-:W-:Y:S01]  /*6aa0*/  FFMA.RM R44, R44, R3.reuse, 12582913 ;  /* 0x4b4000012c2c7423 */ /* 0x080fe20000004003 */
[-C--:B------:R-:W-:Y:S01]  /*6ab0*/  FFMA.SAT R60, -R35, R0.reuse, 0.5 ;  /* 0x3f000000233c7423 */ /* 0x080fe20000002100 */
[-C--:B------:R-:W-:Y:S01]  /*6ac0*/  FFMA.SAT R52, -R31, R0.reuse, 0.5 ;  /* 0x3f0000001f347423 */ /* 0x080fe20000002100 */
[-C--:B------:R-:W-:Y:S01]  /*6ad0*/  FFMA.SAT R56, -R33, R0.reuse, 0.5 ;  /* 0x3f00000021387423 */ /* 0x080fe20000002100 */
[----:B------:R-:W-:Y:S01]  /*6ae0*/  FADD R47, R44, -12583039 ;  /* 0xcb40007f2c2f7421 */ /* 0x000fe20000000000 */
[----:B------:R-:W-:Y:S01]  /*6af0*/  FFMA.SAT R62, -R36, R0, 0.5 ;  /* 0x3f000000243e7423 */ /* 0x000fe20000002100 */
[-C--:B------:R-:W-:Y:S01]  /*6b00*/  FFMA.RM R58, R58, R3.reuse, 12582913 ;  /* 0x4b4000013a3a7423 */ /* 0x080fe20000004003 */
[----:B------:R-:W-:Y:S01]  /*6b10*/  FFMA.RM R60, R60, R3, 12582913 ;  /* 0x4b4000013c3c7423 */ /* 0x000fe20000004003 */
[----:B---3--:R-:W-:Y:S01]  /*6b20*/  FFMA R41, -R24, 1.4426950216293334961, -R39 ;  /* 0x3fb8aa3b18297823 */ /* 0x008fe20000000927 */
[----:B------:R-:W-:Y:S01]  /*6b30*/  FMUL R39, R2, R212 ;  /* 0x000000d402277220 */ /* 0x000fe20000400000 */
[----:B------:R-:W3:Y:S01]  /*6b40*/  MUFU.EX2 R43, R43 ;  /* 0x0000002b002b7308 */ /* 0x000ee20000000800 */
[----:B------:R-:W-:Y:S01]  /*6b50*/  SHF.L.U32 R4, R4, 0x17, RZ ;  /* 0x0000001704047819 */ /* 0x000fe200000006ff */
[----:B------:R-:W-:Y:S01]  /*6b60*/  FFMA R41, -R24, 1.925963033500011079e-08, R41 ;  /* 0x32a5706018297823 */ /* 0x000fe20000000129 */
[----:B------:R-:W-:Y:S01]  /*6b70*/  FFMA R37, R16, R37, R39 ;  /* 0x0000002510257223 */ /* 0x000fe20000000027 */
[----:B------:R-:W-:Y:S01]  /*6b80*/  FFMA R47, -R20, 1.4426950216293334961, -R47 ;  /* 0x3fb8aa3b142f7823 */ /* 0x000fe2000000092f */
[----:B------:R-:W-:Y:S01]  /*6b90*/  FFMA R50, -R25, 1.925963033500011079e-08, R50 ;  /* 0x32a5706019327823 */ /* 0x000fe20000000132 */
[----:B------:R-:W-:Y:S01]  /*6ba0*/  FADD R39, R58, -12583039 ;  /* 0xcb40007f3a277421 */ /* 0x000fe20000000000 */
[----:B------:R-:W-:Y:S01]  /*6bb0*/  FFMA.SAT R0, -R37, R0, 0.5 ;  /* 0x3f00000025007423 */ /* 0x000fe20000002100 */
[-C--:B------:R-:W-:Y:S01]  /*6bc0*/  FFMA.RM R52, R52, R3.reuse, 12582913 ;  /* 0x4b40000134347423 */ /* 0x080fe20000004003 */
[-C--:B------:R-:W-:Y:S01]  /*6bd0*/  FFMA.RM R56, R56, R3.reuse, 12582913 ;  /* 0x4b40000138387423 */ /* 0x080fe20000004003 */
[-C--:B------:R-:W-:Y:S01]  /*6be0*/  FFMA.RM R62, R62, R3.reuse, 12582913 ;  /* 0x4b4000013e3e7423 */ /* 0x080fe20000004003 */
[----:B------:R-:W-:Y:S01]  /*6bf0*/  FFMA.RM R59, R0, R3, 12582913 ;  /* 0x4b400001003b7423 */ /* 0x000fe20000004003 */
[----:B------:R-:W-:Y:S01]  /*6c00*/  FADD R0, R60, -12583039 ;  /* 0xcb40007f3c007421 */ /* 0x000fe20000000000 */
[----:B------:R-:W-:Y:S01]  /*6c10*/  FADD R32, R26, -12583039 ;  /* 0xcb40007f1a207421 */ /* 0x000fe20000000000 */
[----:B------:R4:W-:Y:S01]  /*6c20*/  MUFU.EX2 R53, R41 ;  /* 0x0000002900357308 */ /* 0x0009e20000000800 */
[----:B------:R-:W-:Y:S01]  /*6c30*/  FFMA R47, -R20, 1.925963033500011079e-08, R47 ;  /* 0x32a57060142f7823 */ /* 0x000fe2000000012f */
[----:B------:R-:W-:Y:S01]  /*6c40*/  FFMA R39, -R34, 1.4426950216293334961, -R39 ;  /* 0x3fb8aa3b22277823 */ /* 0x000fe20000000927 */
[----:B-1----:R-:W-:Y:S01]  /*6c50*/  FFMA R61, R4, R27, 1 ;  /* 0x3f800000043d7423 */ /* 0x002fe2000000001b */
[----:B------:R-:W-:Y:S01]  /*6c60*/  FADD R54, R52, -12583039 ;  /* 0xcb40007f34367421 */ /* 0x000fe20000000000 */
[----:B------:R-:W-:Y:S01]  /*6c70*/  FADD R27, R62, -12583039 ;  /* 0xcb40007f3e1b7421 */ /* 0x000fe20000000000 */
[----:B------:R-:W-:Y:S01]  /*6c80*/  FFMA R0, -R35, 1.4426950216293334961, -R0 ;  /* 0x3fb8aa3b23007823 */ /* 0x000fe20000000900 */
[----:B------:R-:W-:Y:S01]  /*6c90*/  FFMA R32, -R15, 1.4426950216293334961, -R32 ;  /* 0x3fb8aa3b0f207823 */ /* 0x000fe20000000920 */
[----:B------:R1:W-:Y:S01]  /*6ca0*/  MUFU.EX2 R51, R50 ;  /* 0x0000003200337308 */ /* 0x0003e20000000800 */
[----:B----4-:R-:W-:Y:S01]  /*6cb0*/  SHF.L.U32 R41, R26, 0x17, RZ ;  /* 0x000000171a297819 */ /* 0x010fe200000006ff */
[----:B------:R-:W-:Y:S01]  /*6cc0*/  FADD R26, R59, -12583039 ;  /* 0xcb40007f3b1a7421 */ /* 0x000fe20000000000 */
[----:B------:R-:W-:Y:S01]  /*6cd0*/  FFMA R4, -R34, 1.925963033500011079e-08, R39 ;  /* 0x32a5706022047823 */ /* 0x000fe20000000127 */
[----:B------:R-:W-:Y:S01]  /*6ce0*/  FFMA R54, -R31, 1.4426950216293334961, -R54 ;  /* 0x3fb8aa3b1f367823 */ /* 0x000fe20000000936 */
[----:B------:R-:W-:Y:S01]  /*6cf0*/  SHF.L.U32 R39, R5, 0x17, RZ ;  /* 0x0000001705277819 */ /* 0x000fe200000006ff */
[----:B------:R-:W-:Y:S01]  /*6d00*/  FFMA R27, -R36, 1.4426950216293334961, -R27 ;  /* 0x3fb8aa3b241b7823 */ /* 0x000fe2000000091b */
[----:B------:R-:W-:Y:S01]  /*6d10*/  FFMA R26, -R37, 1.4426950216293334961, -R26 ;  /* 0x3fb8aa3b251a7823 */ /* 0x000fe2000000091a */
[----:B------:R-:W4:Y:S01]  /*6d20*/  MUFU.EX2 R49, R49 ;  /* 0x0000003100317308 */ /* 0x000f220000000800 */
[----:B-1----:R-:W-:Y:S01]  /*6d30*/  FADD R50, R56, -12583039 ;  /* 0xcb40007f38327421 */ /* 0x002fe20000000000 */
[----:B------:R-:W-:Y:S01]  /*6d40*/  SHF.L.U32 R3, R28, 0x17, RZ ;  /* 0x000000171c037819 */ /* 0x000fe200000006ff */
[----:B------:R-:W-:Y:S01]  /*6d50*/  FFMA R5, -R35, 1.925963033500011079e-08, R0 ;  /* 0x32a5706023057823 */ /* 0x000fe20000000100 */
[----:B------:R-:W-:Y:S01]  /*6d60*/  FFMA R32, -R15, 1.925963033500011079e-08, R32 ;  /* 0x32a570600f207823 */ /* 0x000fe20000000120 */
[----:B------:R-:W-:Y:S01]  /*6d70*/  FFMA R50, -R33, 1.4426950216293334961, -R50 ;  /* 0x3fb8aa3b21327823 */ /* 0x000fe20000000932 */
[----:B------:R-:W-:Y:S01]  /*6d80*/  SHF.L.U32 R0, R29, 0x17, RZ ;  /* 0x000000171d007819 */ /* 0x000fe200000006ff */
[----:B------:R-:W-:Y:S01]  /*6d90*/  FFMA R54, -R31, 1.925963033500011079e-08, R54 ;  /* 0x32a570601f367823 */ /* 0x000fe20000000136 */
[----:B------:R-:W1:Y:S01]  /*6da0*/  MUFU.EX2 R47, R47 ;  /* 0x0000002f002f7308 */ /* 0x000e620000000800 */
[----:B------:R-:W-:Y:S01]  /*6db0*/  IADD3 R28, R61, 0x1800000, RZ ;  /* 0x018000003d1c7810 */ /* 0x000fe20007ffe0ff */
[----:B------:R-:W-:Y:S01]  /*6dc0*/  FFMA R50, -R33, 1.925963033500011079e-08, R50 ;  /* 0x32a5706021327823 */ /* 0x000fe20000000132 */
[----:B------:R-:W-:Y:S01]  /*6dd0*/  FFMA R27, -R36, 1.925963033500011079e-08, R27 ;  /* 0x32a57060241b7823 */ /* 0x000fe2000000011b */
[----:B------:R-:W-:Y:S01]  /*6de0*/  FFMA R26, -R37, 1.925963033500011079e-08, R26 ;  /* 0x32a57060251a7823 */ /* 0x000fe2000000011a */
[----:B------:R-:W-:Y:S01]  /*6df0*/  LOP3.LUT R28, R28, 0x7f800000, RZ, 0xc0, !PT ;  /* 0x7f8000001c1c7812 */ /* 0x000fe200078ec0ff */
[----:B------:R-:W-:Y:S01]  /*6e00*/  FFMA R40, R3, R40, 1 ;  /* 0x3f80000003287423 */ /* 0x000fe20000000028 */
[----:B------:R-:W-:Y:S01]  /*6e10*/  SHF.L.U32 R38, R38, 0x17, RZ ;  /* 0x0000001726267819 */ /* 0x000fe200000006ff */
[----:B---3--:R-:W-:Y:S01]  /*6e20*/  FFMA R43, R0, R43, 1 ;  /* 0x3f800000002b7423 */ /* 0x008fe2000000002b */
[----:B------:R-:W3:Y:S01]  /*6e30*/  MUFU.EX2 R30, R30 ;  /* 0x0000001e001e7308 */ /* 0x000ee20000000800 */
[----:B------:R-:W-:Y:S01]  /*6e40*/  SHF.L.U32 R42, R42, 0x17, RZ ;  /* 0x000000172a2a7819 */ /* 0x000fe200000006ff */
[----:B------:R-:W-:Y:S01]  /*6e50*/  BSSY B1, `(.L_x_59) ;  /* 0x0000029000017945 */ /* 0x000fe20003800000 */
[----:B------:R-:W-:Y:S01]  /*6e60*/  ISETP.GT.U32.AND P2, PT, R28, 0x1ffffff, PT ;  /* 0x01ffffff1c00780c */ /* 0x000fe20003f44070 */
[----:B------:R-:W-:Y:S01]  /*6e70*/  FFMA R45, R38, R45, 1 ;  /* 0x3f800000262d7423 */ /* 0x000fe2000000002d */
[----:B------:R-:W-:Y:S01]  /*6e80*/  SHF.L.U32 R44, R44, 0x17, RZ ;  /* 0x000000172c2c7819 */ /* 0x000fe200000006ff */
[----:B----4-:R-:W-:Y:S01]  /*6e90*/  FFMA R38, R42, R49, 1 ;  /* 0x3f8000002a267423 */ /* 0x010fe20000000031 */
[----:B------:R-:W-:Y:S01]  /*6ea0*/  SHF.L.U32 R42, R46, 0x17, RZ ;  /* 0x000000172e2a7819 */ /* 0x000fe200000006ff */
[----:B------:R-:W4:Y:S01]  /*6eb0*/  MUFU.EX2 R32, R32 ;  /* 0x0000002000207308 */ /* 0x000f220000000800 */
[----:B------:R-:W-:Y:S01]  /*6ec0*/  SHF.L.U32 R48, R48, 0x17, RZ ;  /* 0x0000001730307819 */ /* 0x000fe200000006ff */
[----:B-1----:R-:W-:Y:S01]  /*6ed0*/  FFMA R47, R44, R47, 1 ;  /* 0x3f8000002c2f7423 */ /* 0x002fe2000000002f */
[----:B------:R-:W-:Y:S01]  /*6ee0*/  SHF.L.U32 R46, R52, 0x17, RZ ;  /* 0x00000017342e7819 */ /* 0x000fe200000006ff */
[----:B------:R-:W-:Y:S01]  /*6ef0*/  FFMA R42, R42, R51, 1 ;  /* 0x3f8000002a2a7423 */ /* 0x000fe20000000033 */
[----:B------:R-:W-:Y:S01]  /*6f00*/  SHF.L.U32 R49, R58, 0x17, RZ ;  /* 0x000000173a317819 */ /* 0x000fe200000006ff */
[----:B------:R-:W-:Y:S01]  /*6f10*/  FFMA R44, R48, R53, 1 ;  /* 0x3f800000302c7423 */ /* 0x000fe20000000035 */
[----:B------:R-:W-:Y:S01]  /*6f20*/  SHF.L.U32 R48, R56, 0x17, RZ ;  /* 0x0000001738307819 */ /* 0x000fe200000006ff */
[----:B------:R-:W1:Y:S01]  /*6f30*/  MUFU.EX2 R55, R54 ;  /* 0x0000003600377308 */ /* 0x000e620000000800 */
[----:B------:R-:W-:Y:S01]  /*6f40*/  SHF.L.U32 R51, R62, 0x17, RZ ;  /* 0x000000173e337819 */ /* 0x000fe200000006ff */
[----:B---3--:R-:W-:Y:S01]  /*6f50*/  FFMA R39, R39, R30, 1 ;  /* 0x3f80000027277423 */ /* 0x008fe2000000001e */
[----:B------:R-:W-:-:S05]  /*6f60*/  SHF.L.U32 R52, R59, 0x17, RZ ;  /* 0x000000173b347819 */ /* 0x000fca00000006ff */
[----:B------:R3:W2:Y:S01]  /*6f70*/  MUFU.EX2 R57, R50 ;  /* 0x0000003200397308 */ /* 0x0006a20000000800 */
[----:B----4-:R-:W-:-:S07]  /*6f80*/  FFMA R41, R41, R32, 1 ;  /* 0x3f80000029297423 */ /* 0x010fce0000000020 */
[----:B------:R-:W4:Y:S01]  /*6f90*/  MUFU.EX2 R4, R4 ;  /* 0x0000000400047308 */ /* 0x000f220000000800 */
[----:B---3--:R-:W-:Y:S01]  /*6fa0*/  SHF.L.U32 R50, R60, 0x17, RZ ;  /* 0x000000173c327819 */ /* 0x008fe200000006ff */
[----:B-1----:R-:W-:-:S06]  /*6fb0*/  FFMA R46, R46, R55, 1 ;  /* 0x3f8000002e2e7423 */ /* 0x002fcc0000000037 */
[----:B------:R-:W1:Y:S01]  /*6fc0*/  MUFU.EX2 R5, R5 ;  /* 0x0000000500057308 */ /* 0x000e620000000800 */
[----:B--2---:R-:W-:-:S07]  /*6fd0*/  FFMA R48, R48, R57, 1 ;  /* 0x3f80000030307423 */ /* 0x004fce0000000039 */
[----:B------:R-:W2:Y:S01]  /*6fe0*/  MUFU.EX2 R0, R27 ;  /* 0x0000001b00007308 */ /* 0x000ea20000000800 */
[----:B----4-:R-:W-:-:S07]  /*6ff0*/  FFMA R49, R49, R4, 1 ;  /* 0x3f80000031317423 */ /* 0x010fce0000000004 */
[----:B------:R-:W3:Y:S01]  /*7000*/  MUFU.EX2 R3, R26 ;  /* 0x0000001a00037308 */ /* 0x000ee20000000800 */
[----:B-1----:R-:W-:Y:S01]  /*7010*/  FFMA R50, R50, R5, 1 ;  /* 0x3f80000032327423 */ /* 0x002fe20000000005 */
[----:B--2---:R-:W-:Y:S01]  /*7020*/  FFMA R51, R51, R0, 1 ;  /* 0x3f80000033337423 */ /* 0x004fe20000000000 */
[----:B---3--:R-:W-:Y:S01]  /*7030*/  FFMA R52, R52, R3, 1 ;  /* 0x3f80000034347423 */ /* 0x008fe20000000003 */
[----:B------:R-:W-:Y:S06]  /*7040*/  @P2 BRA `(.L_x_60) ;  /* 0x0000000000142947 */ /* 0x000fec0003800000 */
[----:B------:R-:W-:Y:S02]  /*7050*/  MOV R0, R61 ;  /* 0x0000003d00007202 */ /* 0x000fe40000000f00 */
[----:B------:R-:W-:-:S07]  /*7060*/  MOV R4, 0x7080 ;  /* 0x0000708000047802 */ /* 0x000fce0000000f00 */
[----:B------:R-:W-:Y:S05]  /*7070*/  CALL.REL.NOINC `($__internal_0_$__cuda_sm20_rcp_rn_f32_slowpath) ;  /* 0x0000014400647944 */ /* 0x000fea0003c00000 */
[----:B------:R-:W-:Y:S01]  /*7080*/  MOV R54, R0 ;  /* 0x0000000000367202 */ /* 0x000fe20000000f00 */
[----:B------:R-:W-:Y:S06]  /*7090*/  BRA `(.L_x_61) ;  /* 0x0000000000107947 */ /* 0x000fec0003800000 */
.L_x_60:
[----:B------:R-:W1:Y:S02]  /*70a0*/  MUFU.RCP R54, R61 ;  /* 0x0000003d00367308 */ /* 0x000e640000001000 */
[----:B-1----:R-:W-:-:S04]  /*70b0*/  FFMA R0, R61, R54, -1 ;  /* 0xbf8000003d007423 */ /* 0x002fc80000000036 */
[----:B------:R-:W-:-:S04]  /*70c0*/  FADD.FTZ R3, -R0, -RZ ;  /* 0x800000ff00037221 */ /* 0x000fc80000010100 */
[----:B------:R-:W-:-:S07]  /*70d0*/  FFMA R54, R54, R3, R54 ;  /* 0x0000000336367223 */ /* 0x000fce0000000036 */
.L_x_61:
[----:B------:R-:W-:Y:S05]  /*70e0*/  BSYNC B1 ;  /* 0x0000000000017941 */ /* 0x000fea0003800000 */
.L_x_59:
[----:B------:R-:W-:Y:S01]  /*70f0*/  IADD3 R0, R39, 0x1800000, RZ ;  /* 0x0180000027007810 */ /* 0x000fe20007ffe0ff */
[----:B------:R-:W-:Y:S03]  /*7100*/  BSSY B1, `(.L_x_62) ;  /* 0x000000d000017945 */ /* 0x000fe60003800000 */
[----:B------:R-:W-:-:S04]  /*7110*/  LOP3.LUT R0, R0, 0x7f800000, RZ, 0xc0, !PT ;  /* 0x7f80000000007812 */ /* 0x000fc800078ec0ff */
[----:B------:R-:W-:-:S13]  /*7120*/  ISETP.GT.U32.AND P2, PT, R0, 0x1ffffff, PT ;  /* 0x01ffffff0000780c */ /* 0x000fda0003f44070 */
[----:B------:R-:W-:Y:S05]  /*7130*/  @P2 BRA `(.L_x_63) ;  /* 0x0000000000142947 */ /* 0x000fea0003800000 */
[----:B------:R-:W-:Y:S02]  /*7140*/  MOV R0, R39 ;  /* 0x0000002700007202 */ /* 0x000fe40000000f00 */
[----:B------:R-:W-:-:S07]  /*7150*/  MOV R4, 0x7170 ;  /* 0x0000717000047802 */ /* 0x000fce0000000f00 */
[----:B------:R-:W-:Y:S05]  /*7160*/  CALL.REL.NOINC `($__internal_0_$__cuda_sm20_rcp_rn_f32_slowpath) ;  /* 0x0000014400287944 */ /* 0x000fea0003c00000 */
[----:B------:R-:W-:Y:S01]  /*7170*/  MOV R53, R0 ;  /* 0x0000000000357202 */ /* 0x000fe20000000f00 */
[----:B------:R-:W-:Y:S06]  /*7180*/  BRA `(.L_x_64) ;  /* 0x0000000000107947 */ /* 0x000fec0003800000 */
.L_x_63:
[----:B------:R-:W1:Y:S02]  /*7190*/  MUFU.RCP R0, R39 ;  /* 0x0000002700007308 */ /* 0x000e640000001000 */
[----:B-1----:R-:W-:-:S04]  /*71a0*/  FFMA R3, R39, R0, -1 ;  /* 0xbf80000027037423 */ /* 0x002fc80000000000 */
[----:B------:R-:W-:-:S04]  /*71b0*/  FADD.FTZ R3, -R3, -RZ ;  /* 0x800000ff03037221 */ /* 0x000fc80000010100 */
[----:B------:R-:W-:-:S07]  /*71c0*/  FFMA R53, R0, R3, R0 ;  /* 0x0000000300357223 */ /* 0x000fce0000000000 */
.L_x_64:
[----:B------:R-:W-:Y:S05]  /*71d0*/  BSYNC B1 ;  /* 0x0000000000017941 */ /* 0x000fea0003800000 */
.L_x_62:
        /* <DEDUP_REMOVED lines=10> */
.L_x_66:
[----:B------:R-:W1:Y:S02]  /*7280*/  MUFU.RCP R56, R41 ;  /* 0x0000002900387308 */ /* 0x000e640000001000 */
[----:B-1----:R-:W-:-:S04]  /*7290*/  FFMA R0, R41, R56, -1 ;  /* 0xbf80000029007423 */ /* 0x002fc80000000038 */
[----:B------:R-:W-:-:S04]  /*72a0*/  FADD.FTZ R3, -R0, -RZ ;  /* 0x800000ff00037221 */ /* 0x000fc80000010100 */
[----:B------:R-:W-:-:S07]  /*72b0*/  FFMA R56, R56, R3, R56 ;  /* 0x0000000338387223 */ /* 0x000fce0000000038 */
.L_x_67:
[----:B------:R-:W-:Y:S05]  /*72c0*/  BSYNC B1 ;  /* 0x0000000000017941 */ /* 0x000fea0003800000 */
.L_x_65:
        /* <DEDUP_REMOVED lines=10> */
.L_x_69:
[----:B------:R-:W1:Y:S02]  /*7370*/  MUFU.RCP R39, R40 ;  /* 0x0000002800277308 */ /* 0x000e640000001000 */
[----:B-1----:R-:W-:-:S04]  /*7380*/  FFMA R0, R40, R39, -1 ;  /* 0xbf80000028007423 */ /* 0x002fc80000000027 */
[----:B------:R-:W-:-:S04]  /*7390*/  FADD.FTZ R0, -R0, -RZ ;  /* 0x800000ff00007221 */ /* 0x000fc80000010100 */
[----:B------:R-:W-:-:S07]  /*73a0*/  FFMA R39, R39, R0, R39 ;  /* 0x0000000027277223 */ /* 0x000fce0000000027 */
.L_x_70:
[----:B------:R-:W-:Y:S05]  /*73b0*/  BSYNC B1 ;  /* 0x0000000000017941 */ /* 0x000fea0003800000 */
.L_x_68:
        /* <DEDUP_REMOVED lines=10> */
.L_x_72:
[----:B------:R-:W1:Y:S02]  /*7460*/  MUFU.RCP R40, R43 ;  /* 0x0000002b00287308 */ /* 0x000e640000001000 */
[----:B-1----:R-:W-:-:S04]  /*7470*/  FFMA R0, R43, R40, -1 ;  /* 0xbf8000002b007423 */ /* 0x002fc80000000028 */
[----:B------:R-:W-:-:S04]  /*7480*/  FADD.FTZ R3, -R0, -RZ ;  /* 0x800000ff00037221 */ /* 0x000fc80000010100 */
[----:B------:R-:W-:-:S07]  /*7490*/  FFMA R40, R40, R3, R40 ;  /* 0x0000000328287223 */ /* 0x000fce0000000028 */
.L_x_73:
[----:B------:R-:W-:Y:S05]  /*74a0*/  BSYNC B1 ;  /* 0x0000000000017941 */ /* 0x000fea0003800000 */
.L_x_71:
        /* <DEDUP_REMOVED lines=10> */
.L_x_75:
[----:B------:R-:W1:Y:S02]  /*7550*/  MUFU.RCP R0, R45 ;  /* 0x0000002d00007308 */ /* 0x000e640000001000 */
[----:B-1----:R-:W-:-:S04]  /*7560*/  FFMA R3, R45, R0, -1 ;  /* 0xbf8000002d037423 */ /* 0x002fc80000000000 */
[----:B------:R-:W-:-:S04]  /*7570*/  FADD.FTZ R3, -R3, -RZ ;  /* 0x800000ff03037221 */ /* 0x000fc80000010100 */
[----:B------:R-:W-:-:S07]  /*7580*/  FFMA R41, R0, R3, R0 ;  /* 0x0000000300297223 */ /* 0x000fce0000000000 */
.L_x_76:
[----:B------:R-:W-:Y:S05]  /*7590*/  BSYNC B1 ;  /* 0x0000000000017941 */ /* 0x000fea0003800000 */
.L_x_74:
        /* <DEDUP_REMOVED lines=10> */
.L_x_78:
[----:B------:R-:W1:Y:S02]  /*7640*/  MUFU.RCP R3, R38 ;  /* 0x0000002600037308 */ /* 0x000e640000001000 */
[----:B-1----:R-:W-:-:S04]  /*7650*/  FFMA R0, R38, R3, -1 ;  /* 0xbf80000026007423 */ /* 0x002fc80000000003 */
[----:B------:R-:W-:-:S04]  /*7660*/  FADD.FTZ R0, -R0, -RZ ;  /* 0x800000ff00007221 */ /* 0x000fc80000010100 */
[----:B------:R-:W-:-:S07]  /*7670*/  FFMA R58, R3, R0, R3 ;  /* 0x00000000033a7223 */ /* 0x000fce0000000003 */
.L_x_79:
[----:B------:R-:W-:Y:S05]  /*7680*/  BSYNC B1 ;  /* 0x0000000000017941 */ /* 0x000fea0003800000 */
.L_x_77:
        /* <DEDUP_REMOVED lines=10> */
.L_x_81:
[----:B------:R-:W1:Y:S02]  /*7730*/  MUFU.RCP R0, R47 ;  /* 0x0000002f00007308 */ /* 0x000e640000001000 */
[----:B-1----:R-:W-:-:S04]  /*7740*/  FFMA R3, R47, R0, -1 ;  /* 0xbf8000002f037423 */ /* 0x002fc80000000000 */
[----:B------:R-:W-:-:S04]  /*7750*/  FADD.FTZ R3, -R3, -RZ ;  /* 0x800000ff03037221 */ /* 0x000fc80000010100 */
[----:B------:R-:W-:-:S07]  /*7760*/  FFMA R43, R0, R3, R0 ;  /* 0x00000003002b7223 */ /* 0x000fce0000000000 */
.L_x_82:
[----:B------:R-:W-:Y:S05]  /*7770*/  BSYNC B1 ;  /* 0x0000000000017941 */ /* 0x000fea0003800000 */
.L_x_80:
        /* <DEDUP_REMOVED lines=10> */
.L_x_84:
[----:B------:R-:W1:Y:S02]  /*7820*/  MUFU.RCP R3, R42 ;  /* 0x0000002a00037308 */ /* 0x000e640000001000 */
[----:B-1----:R-:W-:-:S04]  /*7830*/  FFMA R0, R42, R3, -1 ;  /* 0xbf8000002a007423 */ /* 0x002fc80000000003 */
[----:B------:R-:W-:-:S04]  /*7840*/  FADD.FTZ R0, -R0, -RZ ;  /* 0x800000ff00007221 */ /* 0x000fc80000010100 */
[----:B------:R-:W-:-:S07]  /*7850*/  FFMA R38, R3, R0, R3 ;  /* 0x0000000003267223 */ /* 0x000fce0000000003 */
.L_x_85:
[----:B------:R-:W-:Y:S05]  /*7860*/  BSYNC B1 ;  /* 0x0000000000017941 */ /* 0x000fea0003800000 */
.L_x_83:
        /* <DEDUP_REMOVED lines=10> */
.L_x_87:
[----:B------:R-:W1:Y:S02]  /*7910*/  MUFU.RCP R45, R44 ;  /* 0x0000002c002d7308 */ /* 0x000e640000001000 */
[----:B-1----:R-:W-:-:S04]  /*7920*/  FFMA R0, R44, R45, -1 ;  /* 0xbf8000002c007423 */ /* 0x002fc8000000002d */
[----:B------:R-:W-:-:S04]  /*7930*/  FADD.FTZ R0, -R0, -RZ ;  /* 0x800000ff00007221 */ /* 0x000fc80000010100 */
[----:B------:R-:W-:-:S07]  /*7940*/  FFMA R45, R45, R0, R45 ;  /* 0x000000002d2d7223 */ /* 0x000fce000000002d */
.L_x_88:
[----:B------:R-:W-:Y:S05]  /*7950*/  BSYNC B1 ;  /* 0x0000000000017941 */ /* 0x000fea0003800000 */
.L_x_86:
        /* <DEDUP_REMOVED lines=10> */
.L_x_90:
[----:B------:R-:W1:Y:S02]  /*7a00*/  MUFU.RCP R3, R46 ;  /* 0x0000002e00037308 */ /* 0x000e640000001000 */
[----:B-1----:R-:W-:-:S04]  /*7a10*/  FFMA R0, R46, R3, -1 ;  /* 0xbf8000002e007423 */ /* 0x002fc80000000003 */
[----:B------:R-:W-:-:S04]  /*7a20*/  FADD.FTZ R0, -R0, -RZ ;  /* 0x800000ff00007221 */ /* 0x000fc80000010100 */
[----:B------:R-:W-:-:S07]  /*7a30*/  FFMA R42, R3, R0, R3 ;  /* 0x00000000032a7223 */ /* 0x000fce0000000003 */
.L_x_91:
[----:B------:R-:W-:Y:S05]  /*7a40*/  BSYNC B1 ;  /* 0x0000000000017941 */ /* 0x000fea0003800000 */
.L_x_89:
        /* <DEDUP_REMOVED lines=10> */
.L_x_93:
[----:B------:R-:W1:Y:S02]  /*7af0*/  MUFU.RCP R3, R48 ;  /* 0x0000003000037308 */ /* 0x000e640000001000 */
[----:B-1----:R-:W-:-:S04]  /*7b00*/  FFMA R0, R48, R3, -1 ;  /* 0xbf80000030007423 */ /* 0x002fc80000000003 */
[----:B------:R-:W-:-:S04]  /*7b10*/  FADD.FTZ R0, -R0, -RZ ;  /* 0x800000ff00007221 */ /* 0x000fc80000010100 */
[----:B------:R-:W-:-:S07]  /*7b20*/  FFMA R44, R3, R0, R3 ;  /* 0x00000000032c7223 */ /* 0x000fce0000000003 */
.L_x_94:
[----:B------:R-:W-:Y:S05]  /*7b30*/  BSYNC B1 ;  /* 0x0000000000017941 */ /* 0x000fea0003800000 */
.L_x_92:
        /* <DEDUP_REMOVED lines=10> */
.L_x_96:
[----:B------:R-:W1:Y:S02]  /*7be0*/  MUFU.RCP R0, R49 ;  /* 0x0000003100007308 */ /* 0x000e640000001000 */
[----:B-1----:R-:W-:-:S04]  /*7bf0*/  FFMA R3, R49, R0, -1 ;  /* 0xbf80000031037423 */ /* 0x002fc80000000000 */
[----:B------:R-:W-:-:S04]  /*7c00*/  FADD.FTZ R3, -R3, -RZ ;  /* 0x800000ff03037221 */ /* 0x000fc80000010100 */
[----:B------:R-:W-:-:S07]  /*7c10*/  FFMA R47, R0, R3, R0 ;  /* 0x00000003002f7223 */ /* 0x000fce0000000000 */
.L_x_97:
[----:B------:R-:W-:Y:S05]  /*7c20*/  BSYNC B1 ;  /* 0x0000000000017941 */ /* 0x000fea0003800000 */
.L_x_95:
        /* <DEDUP_REMOVED lines=10> */
.L_x_99:
[----:B------:R-:W1:Y:S02]  /*7cd0*/  MUFU.RCP R3, R50 ;  /* 0x0000003200037308 */ /* 0x000e640000001000 */
[----:B-1----:R-:W-:-:S04]  /*7ce0*/  FFMA R0, R50, R3, -1 ;  /* 0xbf80000032007423 */ /* 0x002fc80000000003 */
[----:B------:R-:W-:-:S04]  /*7cf0*/  FADD.FTZ R0, -R0, -RZ ;  /* 0x800000ff00007221 */ /* 0x000fc80000010100 */
[----:B------:R-:W-:-:S07]  /*7d00*/  FFMA R46, R3, R0, R3 ;  /* 0x00000000032e7223 */ /* 0x000fce0000000003 */
.L_x_100:
[----:B------:R-:W-:Y:S05]  /*7d10*/  BSYNC B1 ;  /* 0x0000000000017941 */ /* 0x000fea0003800000 */
.L_x_98:
        /* <DEDUP_REMOVED lines=10> */
.L_x_102:
[----:B------:R-:W1:Y:S02]  /*7dc0*/  MUFU.RCP R0, R51 ;  /* 0x0000003300007308 */ /* 0x000e640000001000 */
[----:B-1----:R-:W-:-:S04]  /*7dd0*/  FFMA R3, R51, R0, -1 ;  /* 0xbf80000033037423 */ /* 0x002fc80000000000 */
[----:B------:R-:W-:-:S04]  /*7de0*/  FADD.FTZ R3, -R3, -RZ ;  /* 0x800000ff03037221 */ /* 0x000fc80000010100 */
[----:B------:R-:W-:-:S07]  /*7df0*/  FFMA R49, R0, R3, R0 ;  /* 0x0000000300317223 */ /* 0x000fce0000000000 */
.L_x_103:
[----:B------:R-:W-:Y:S05]  /*7e00*/  BSYNC B1 ;  /* 0x0000000000017941 */ /* 0x000fea0003800000 */
.L_x_101:
        /* <DEDUP_REMOVED lines=8> */
[----:B------:R-:W-:Y:S05]  /*7e90*/  BRA `(.L_x_106) ;  /* 0x0000000000107947 */ /* 0x000fea0003800000 */
.L_x_105:
[----:B------:R-:W1:Y:S02]  /*7ea0*/  MUFU.RCP R3, R52 ;  /* 0x0000003400037308 */ /* 0x000e640000001000 */
[----:B-1----:R-:W-:-:S04]  /*7eb0*/  FFMA R0, R52, R3, -1 ;  /* 0xbf80000034007423 */ /* 0x002fc80000000003 */
[----:B------:R-:W-:-:S04]  /*7ec0*/  FADD.FTZ R0, -R0, -RZ ;  /* 0x800000ff00007221 */ /* 0x000fc80000010100 */
[----:B------:R-:W-:-:S07]  /*7ed0*/  FFMA R0, R3, R0, R3 ;  /* 0x0000000003007223 */ /* 0x000fce0000000003 */
.L_x_106:
[----:B------:R-:W-:Y:S05]  /*7ee0*/  BSYNC B1 ;  /* 0x0000000000017941 */ /* 0x000fea0003800000 */
.L_x_104:
[----:B------:R-:W1:Y:S01]  /*7ef0*/  S2R R27, SR_TID.X ;  /* 0x00000000001b7919 */ /* 0x000e620000002100 */
[----:B------:R-:W-:Y:S01]  /*7f00*/  FMUL R53, R10, R53 ;  /* 0x000000350a357220 */ /* 0x000fe20000400000 */
[----:B------:R-:W-:Y:S01]  /*7f10*/  FMUL R54, R11, R54 ;  /* 0x000000360b367220 */ /* 0x000fe20000400000 */
[----:B------:R-:W-:Y:S01]  /*7f20*/  FMUL R56, R15, R56 ;  /* 0x000000380f387220 */ /* 0x000fe20000400000 */
[----:B------:R-:W2:Y:S01]  /*7f30*/  S2R R26, SR_TID.X ;  /* 0x00000000001a7919 */ /* 0x000ea20000002100 */
[----:B------:R-:W-:Y:S01]  /*7f40*/  FMUL R39, R14, R39 ;  /* 0x000000270e277220 */ /* 0x000fe20000400000 */
        /* <DEDUP_REMOVED lines=12> */
[----:B------:R-:W-:-:S02]  /*8010*/  MOV R11, 0x10 ;  /* 0x00000010000b7802 */ /* 0x000fc40000000f00 */
[----:B------:R-:W-:Y:S02]  /*8020*/  F2FP.SATFINITE.E4M3.F32.PACK_AB_MERGE_C R53, R53, R54, RZ ;  /* 0x000000363535723e */ /* 0x000fe400048070ff */
[----:B------:R-:W-:Y:S02]  /*8030*/  F2FP.SATFINITE.E4M3.F32.PACK_AB_MERGE_C R39, R39, R56, RZ ;  /* 0x000000382727723e */ /* 0x000fe400048070ff */
[----:B------:R-:W-:Y:S02]  /*8040*/  F2FP.SATFINITE.E4M3.F32.PACK_AB_MERGE_C R41, R41, R40, RZ ;  /* 0x000000282929723e */ /* 0x000fe400048070ff */
[----:B------:R-:W-:Y:S02]  /*8050*/  F2FP.SATFINITE.E4M3.F32.PACK_AB_MERGE_C R43, R43, R58, RZ ;  /* 0x0000003a2b2b723e */ /* 0x000fe400048070ff */
[----:B------:R-:W-:Y:S02]  /*8060*/  F2FP.SATFINITE.E4M3.F32.PACK_AB_MERGE_C R45, R45, R38, RZ ;  /* 0x000000262d2d723e */ /* 0x000fe400048070ff */
[----:B------:R-:W-:-:S02]  /*8070*/  F2FP.SATFINITE.E4M3.F32.PACK_AB_MERGE_C R33, R33, R42, RZ ;  /* 0x0000002a2121723e */ /* 0x000fc400048070ff */
[----:B-1----:R-:W-:Y:S02]  /*8080*/  LOP3.LUT R27, R27, 0xff, RZ, 0xc0, !PT ;  /* 0x000000ff1b1b7812 */ /* 0x002fe400078ec0ff */
[----:B------:R-:W-:Y:S02]  /*8090*/  F2FP.SATFINITE.E4M3.F32.PACK_AB_MERGE_C R47, R46, R47, RZ ;  /* 0x0000002f2e2f723e */ /* 0x000fe400048070ff */
[----:B------:R-:W-:Y:S02]  /*80a0*/  IADD3 R27, R27, 0x1f, RZ ;  /* 0x0000001f1b1b7810 */ /* 0x000fe40007ffe0ff */
[C---:B--2---:R-:W-:Y:S02]  /*80b0*/  SHF.L.U32 R3, R26.reuse, 0x4, RZ ;  /* 0x000000041a037819 */ /* 0x044fe400000006ff */
[----:B------:R-:W-:Y:S02]  /*80c0*/  ISETP.GT.U32.AND P5, PT, R27, 0x3e, PT ;  /* 0x0000003e1b00780c */ /* 0x000fe40003fa4070 */
[----:B------:R-:W-:-:S02]  /*80d0*/  SHF.L.U32 R4, R26, 0x1, RZ ;  /* 0x000000011a047819 */ /* 0x000fc400000006ff */
[----:B------:R-:W-:Y:S02]  /*80e0*/  LOP3.LUT R3, R3, 0xe00, RZ, 0xc0, !PT ;  /* 0x00000e0003037812 */ /* 0x000fe400078ec0ff */
[----:B------:R-:W-:Y:S02]  /*80f0*/  SHF.L.U32 R10, R26, 0x3, RZ ;  /* 0x000000031a0a7819 */ /* 0x000fe400000006ff */
[----:B------:R-:W-:Y:S02]  /*8100*/  LOP3.LUT R3, R3, 0x6, R4, 0xf8, !PT ;  /* 0x0000000603037812 */ /* 0x000fe400078ef804 */
[----:B------:R-:W-:Y:S02]  /*8110*/  SHF.R.U32.HI R5, RZ, 0x4, R26 ;  /* 0x00000004ff057819 */ /* 0x000fe4000001161a */
[----:B------:R-:W-:Y:S02]  /*8120*/  LOP3.LUT R4, R10, 0x80, RZ, 0xc0, !PT ;  /* 0x000000800a047812 */ /* 0x000fe400078ec0ff */
[----:B------:R-:W-:-:S02]  /*8130*/  LOP3.LUT P2, RZ, R5, 0x1, RZ, 0xc0, !PT ;  /* 0x0000000105ff7812 */ /* 0x000fc4000784c0ff */
[----:B------:R-:W-:Y:S02]  /*8140*/  LOP3.LUT R3, R3, 0x60, R10, 0xf8, !PT ;  /* 0x0000006003037812 */ /* 0x000fe400078ef80a */
[----:B------:R-:W-:Y:S02]  /*8150*/  LOP3.LUT R4, R4, 0x10, R26, 0xf8, !PT ;  /* 0x0000001004047812 */ /* 0x000fe400078ef81a */
[----:B------:R-:W-:Y:S02]  /*8160*/  F2FP.SATFINITE.E4M3.F32.PACK_AB_MERGE_C R49, R0, R49, RZ ;  /* 0x000000310031723e */ /* 0x000fe400048070ff */
[----:B------:R-:W-:Y:S02]  /*8170*/  LOP3.LUT R12, R3, R4, RZ, 0xfc, !PT ;  /* 0x00000004030c7212 */ /* 0x000fe400078efcff */
[----:B------:R-:W-:Y:S01]  /*8180*/  SEL R11, R11, 0xfffffff0, !P2 ;  /* 0xfffffff00b0b7807 */ /* 0x000fe20005000000 */
[----:B------:R-:W-:Y:S06]  /*8190*/  @P5 BRA `(.L_x_107) ;  /* 0x0000000000045947 */ /* 0x000fec0003800000 */
[----:B------:R-:W-:-:S04]  /*81a0*/  DEPBAR.LE SB0, 0x1 ;  /* 0x000080400000791a */ /* 0x000fc80000000000 */
.L_x_107:
[----:B------:R-:W-:Y:S05]  /*81b0*/  WARPSYNC.ALL ;  /* 0x0000000000007948 */ /* 0x000fea0003800000 */
[----:B------:R-:W-:Y:S01]  /*81c0*/  BAR.SYNC.DEFER_BLOCKING 0x1, 0x100 ;  /* 0x0044000000007b1d */ /* 0x000fe20000010000 */
[----:B------:R-:W-:-:S04]  /*81d0*/  IADD3 R10, R12, UR44, RZ ;  /* 0x0000002c0c0a7c10 */ /* 0x000fc8000fffe0ff */
[----:B------:R-:W-:Y:S01]  /*81e0*/  IADD3 R10, R10, R11, RZ ;  /* 0x0000000b0a0a7210 */ /* 0x000fe20007ffe0ff */
[----:B------:R-:W-:Y:S01]  /*81f0*/  BSSY B0, `(.L_x_108) ;  /* 0x0000016000007945 */ /* 0x000fe20003800000 */
[----:B------:R1:W-:Y:S04]  /*8200*/  STS.U16 [R12+UR44+0x4100], R53 ;  /* 0x004100350c007988 */ /* 0x0003e8000800042c */
[----:B------:R1:W-:Y:S04]  /*8210*/  STS.U16 [R12+UR44+0x4200], R39 ;  /* 0x004200270c007988 */ /* 0x0003e8000800042c */
[----:B------:R1:W-:Y:S04]  /*8220*/  STS.U16 [R12+UR44+0x4108], R41 ;  /* 0x004108290c007988 */ /* 0x0003e8000800042c */
[----:B------:R1:W-:Y:S04]  /*8230*/  STS.U16 [R12+UR44+0x4208], R43 ;  /* 0x0042082b0c007988 */ /* 0x0003e8000800042c */
[----:B------:R1:W-:Y:S04]  /*8240*/  STS.U16 [R10+0x4100], R45 ;  /* 0x0041002d0a007388 */ /* 0x0003e80000000400 */
[----:B------:R1:W-:Y:S04]  /*8250*/  STS.U16 [R10+0x4200], R33 ;  /* 0x004200210a007388 */ /* 0x0003e80000000400 */
[----:B------:R1:W-:Y:S04]  /*8260*/  STS.U16 [R10+0x4108], R47 ;  /* 0x0041082f0a007388 */ /* 0x0003e80000000400 */
[----:B------:R1:W-:Y:S01]  /*8270*/  STS.U16 [R10+0x4208], R49 ;  /* 0x004208310a007388 */ /* 0x0003e20000000400 */
[----:B------:R-:W-:Y:S01]  /*8280*/  @!PT LDS RZ, [RZ] ;  /* 0x00000000fffff984 */ /* 0x000fe20000000800 */
[----:B------:R-:W-:Y:S01]  /*8290*/  @!PT LDS RZ, [RZ] ;  /* 0x00000000fffff984 */ /* 0x000fe20000000800 */
[----:B------:R-:W-:Y:S01]  /*82a0*/  @!PT LDS RZ, [RZ] ;  /* 0x00000000fffff984 */ /* 0x000fe20000000800 */
[----:B------:R-:W-:Y:S01]  /*82b0*/  @!PT LDS RZ, [RZ] ;  /* 0x00000000fffff984 */ /* 0x000fe20000000800 */
[----:B------:R2:W-:Y:S06]  /*82c0*/  MEMBAR.ALL.CTA ;  /* 0x0000000000007992 */ /* 0x0005ec0000008000 */
[----:B--2---:R-:W2:Y:S02]  /*82d0*/  FENCE.VIEW.ASYNC.S ;  /* 0x00000000000073c6 */ /* 0x004ea40000000000 */
[----:B--2---:R-:W-:Y:S06]  /*82e0*/  BAR.SYNC.DEFER_BLOCKING 0x1, 0x100 ;  /* 0x0044000000007b1d */ /* 0x004fec0000010000 */
[----:B-1----:R-:W-:Y:S05]  /*82f0*/  @P5 BRA `(.L_x_109) ;  /* 0x0000000000145947 */ /* 0x002fea0003800000 */
[----:B------:R-:W-:Y:S02]  /*8300*/  UIADD3 UR4, UP0, UR60, 0x4f0, URZ ;  /* 0x000004f03c047890 */ /* 0x000fe4000ff1e03f */
[----:B------:R-:W-:Y:S02]  /*8310*/  UIADD3 UR40, UR44, 0x4100, URZ ;  /* 0x000041002c287890 */ /* 0x000fe4000fffe03f */
[----:B------:R-:W-:-:S09]  /*8320*/  UIADD3.X UR5, URZ, UR61, URZ, UP0, !UPT ;  /* 0x0000003d3f057290 */ /* 0x000fd200087fe43f */
[----:B------:R1:W-:Y:S02]  /*8330*/  UTMASTG.3D [UR40], [UR4] ;  /* 0x00000028040073b5 */ /* 0x0003e40008010000 */
[----:B-1----:R0:W-:Y:S02]  /*8340*/  UTMACMDFLUSH ;  /* 0x00000000000079b7 */ /* 0x0021e40000000000 */
.L_x_109:
[----:B------:R-:W-:Y:S05]  /*8350*/  BSYNC B0 ;  /* 0x0000000000007941 */ /* 0x000fea0003800000 */
.L_x_108:
[----:B------:R-:W-:Y:S04]  /*8360*/  BSSY B0, `(.L_x_110) ;  /* 0x0000036000007945 */ /* 0x000fe80003800000 */
[----:B------:R-:W-:Y:S05]  /*8370*/  @P0 BRA `(.L_x_111) ;  /* 0x0000000000d00947 */ /* 0x000fea0003800000 */
[----:B------:R-:W-:-:S04]  /*8380*/  MOV R0, UR56 ;  /* 0x0000003800007c02 */ /* 0x000fc80008000f00 */
[----:B------:R-:W-:-:S13]  /*8390*/  ISETP.NE.AND P3, PT, R0, 0x3, PT ;  /* 0x000000030000780c */ /* 0x000fda0003f65270 */
[----:B------:R-:W-:Y:S05]  /*83a0*/  @!P3 BRA `(.L_x_112) ;  /* 0x000000000004b947 */ /* 0x000fea0003800000 */
[----:B------:R-:W-:Y:S01]  /*83b0*/  BPT.TRAP 0x1 ;  /* 0x000000040000795c */ /* 0x000fe20000300000 */
.L_x_112:
[----:B------:R-:W2:Y:S04]  /*83c0*/  LDL R3, [R1+0xb4] ;  /* 0x0000b40001037983 */ /* 0x000ea80000100800 */
[----:B------:R-:W3:Y:S01]  /*83d0*/  LDL R0, [R1+0xb8] ;  /* 0x0000b80001007983 */ /* 0x000ee20000100800 */
[----:B------:R-:W-:Y:S01]  /*83e0*/  BSSY B1, `(.L_x_113) ;  /* 0x0000005000017945 */ /* 0x000fe20003800000 */
[----:B--2---:R-:W-:Y:S02]  /*83f0*/  LEA R14, R3, UR44, 0x3 ;  /* 0x0000002c030e7c11 */ /* 0x004fe4000f8e18ff */
[----:B---3--:R-:W-:-:S04]  /*8400*/  SHF.L.U32 R3, R0, 0x1f, RZ ;  /* 0x0000001f00037819 */ /* 0x008fc800000006ff */
[----:B------:R-:W1:Y:S02]  /*8410*/  SYNCS.PHASECHK.TRANS64.TRYWAIT P2, [R14+URZ+0x80], R3 ;  /* 0x000080030e0075a7 */ /* 0x000e64000804017f */
[----:B-1----:R-:W-:Y:S05]  /*8420*/  @!P2 BRA `(.L_x_114) ;  /* 0x0000012400f8a947 */ /* 0x002fea0003800000 */
.L_x_627:
[----:B------:R-:W-:Y:S05]  /*8430*/  BSYNC B1 ;  /* 0x0000000000017941 */ /* 0x000fea0003800000 */
.L_x_113:
[----:B------:R-:W-:Y:S04]  /*8440*/  BSSY B1, `(.L_x_115) ;  /* 0x0000012000017945 */ /* 0x000fe80003800000 */
[----:B------:R-:W-:Y:S05]  /*8450*/  @P1 BRA `(.L_x_116) ;  /* 0x0000000000401947 */ /* 0x000fea0003800000 */
[----:B------:R-:W2:Y:S02]  /*8460*/  LDL R0, [R1+0xb4] ;  /* 0x0000b40001007983 */ /* 0x000ea40000100800 */
[----:B--2---:R-:W-:-:S04]  /*8470*/  LEA R15, R0, R12, 0xc ;  /* 0x0000000c000f7211 */ /* 0x004fc800078e60ff */
[----:B------:R-:W-:Y:S01]  /*8480*/  IADD3 R0, R15, UR44, RZ ;  /* 0x0000002c0f007c10 */ /* 0x000fe2000fffe0ff */
[----:B------:R-:W-:Y:S03]  /*8490*/  LDS.U16 R6, [R15+UR44+0x200] ;  /* 0x0002002c0f067984 */ /* 0x000fe60008000400 */
[----:B------:R-:W-:Y:S01]  /*84a0*/  IADD3 R13, R0, R11, RZ ;  /* 0x0000000b000d7210 */ /* 0x000fe20007ffe0ff */
[----:B-1----:R-:W1:Y:S04]  /*84b0*/  LDS.U16 R3, [R15+UR44+0x100] ;  /* 0x0001002c0f037984 */ /* 0x002e680008000400 */
[----:B------:R-:W-:Y:S04]  /*84c0*/  LDS.U16 R7, [R15+UR44+0x208] ;  /* 0x0002082c0f077984 */ /* 0x000fe80008000400 */
[----:B------:R-:W2:Y:S04]  /*84d0*/  LDS.U16 R0, [R15+UR44+0x108] ;  /* 0x0001082c0f007984 */ /* 0x000ea80008000400 */
[----:B------:R-:W-:Y:S04]  /*84e0*/  LDS.U16 R8, [R13+0x200] ;  /* 0x000200000d087984 */ /* 0x000fe80000000400 */
[----:B------:R-:W3:Y:S04]  /*84f0*/  LDS.U16 R5, [R13+0x100] ;  /* 0x000100000d057984 */ /* 0x000ee80000000400 */
[----:B------:R-:W-:Y:S04]  /*8500*/  LDS.U16 R9, [R13+0x208] ;  /* 0x000208000d097984 */ /* 0x000fe80000000400 */
[----:B------:R-:W4:Y:S01]  /*8510*/  LDS.U16 R4, [R13+0x108] ;  /* 0x000108000d047984 */ /* 0x000f220000000400 */
[----:B-1----:R-:W-:-:S02]  /*8520*/  PRMT R6, R3, 0x5410, R6 ;  /* 0x0000541003067816 */ /* 0x002fc40000000006 */
[----:B--2---:R-:W-:Y:S02]  /*8530*/  PRMT R7, R0, 0x5410, R7 ;  /* 0x0000541000077816 */ /* 0x004fe40000000007 */
[----:B---3--:R-:W-:Y:S02]  /*8540*/  PRMT R8, R5, 0x5410, R8 ;  /* 0x0000541005087816 */ /* 0x008fe40000000008 */
[----:B----4-:R-:W-:-:S07]  /*8550*/  PRMT R9, R4, 0x5410, R9 ;  /* 0x0000541004097816 */ /* 0x010fce0000000009 */
.L_x_116:
[----:B------:R-:W-:Y:S05]  /*8560*/  BSYNC B1 ;  /* 0x0000000000017941 */ /* 0x000fea0003800000 */
.L_x_115:
[----:B------:R-:W-:Y:S01]  /*8570*/  @!PT LDS RZ, [RZ] ;  /* 0x00000000fffff984 */ /* 0x000fe20000000800 */
[----:B------:R-:W-:Y:S01]  /*8580*/  @!PT LDS RZ, [RZ] ;  /* 0x00000000fffff984 */ /* 0x000fe20000000800 */
[----:B------:R-:W-:Y:S01]  /*8590*/  @!PT LDS RZ, [RZ] ;  /* 0x00000000fffff984 */ /* 0x000fe20000000800 */
[----:B------:R-:W-:Y:S01]  /*85a0*/  @!PT LDS RZ, [RZ] ;  /* 0x00000000fffff984 */ /* 0x000fe20000000800 */
[----:B------:R2:W-:Y:S06]  /*85b0*/  MEMBAR.ALL.CTA ;  /* 0x0000000000007992 */ /* 0x0005ec0000008000 */
[----:B--2---:R-:W2:Y:S01]  /*85c0*/  FENCE.VIEW.ASYNC.S ;  /* 0x00000000000073c6 */ /* 0x004ea20000000000 */
[----:B------:R-:W-:Y:S05]  /*85d0*/  @!P3 BRA `(.L_x_117) ;  /* 0x000000000004b947 */ /* 0x000fea0003800000 */
[----:B------:R-:W-:Y:S01]  /*85e0*/  BPT.TRAP 0x1 ;  /* 0x000000040000795c */ /* 0x000fe20000300000 */
.L_x_117:
[----:B------:R-:W3:Y:S04]  /*85f0*/  LDL.LU R5, [R1+0xb4] ;  /* 0x0000b40001057983 */ /* 0x000ee80000300800 */
[----:B------:R-:W4:Y:S01]  /*8600*/  LDL.LU R4, [R1+0xb8] ;  /* 0x0000b80001047983 */ /* 0x000f220000300800 */
[----:B------:R-:W-:Y:S01]  /*8610*/  IADD3 R0, R14, 0xa0, RZ ;  /* 0x000000a00e007810 */ /* 0x000fe20007ffe0ff */
[----:B-1----:R-:W1:Y:S03]  /*8620*/  S2R R3, SR_CgaCtaId ;  /* 0x0000000000037919 */ /* 0x002e660000008800 */
[----:B-1----:R-:W-:-:S04]  /*8630*/  PRMT R0, R3, 0x654, R0 ;  /* 0x0000065403007816 */ /* 0x002fc80000000000 */
[----:B--2---:R3:W-:Y:S02]  /*8640*/  SYNCS.ARRIVE.TRANS64.RED.A1T0 RZ, [R0+URZ], RZ ;  /* 0x000000ff00ff79a7 */ /* 0x0047e4000810043f */
[----:B---3--:R-:W-:-:S04]  /*8650*/  IADD3 R0, R5, 0x1, RZ ;  /* 0x0000000105007810 */ /* 0x008fc80007ffe0ff */
[----:B------:R-:W-:-:S04]  /*8660*/  ISETP.NE.AND P2, PT, R0, 0x4, PT ;  /* 0x000000040000780c */ /* 0x000fc80003f45270 */
[----:B------:R-:W-:Y:S02]  /*8670*/  SEL R3, RZ, 0x1, P2 ;  /* 0x00000001ff037807 */ /* 0x000fe40001000000 */
[----:B------:R-:W-:Y:S02]  /*8680*/  SEL R0, R0, RZ, P2 ;  /* 0x000000ff00007207 */ /* 0x000fe40001000000 */
[----:B----4-:R-:W-:-:S05]  /*8690*/  LOP3.LUT R4, R4, R3, RZ, 0x3c, !PT ;  /* 0x0000000304047212 */ /* 0x010fca00078e3cff */
[----:B------:R1:W-:Y:S04]  /*86a0*/  STL [R1+0xb8], R4 ;  /* 0x0000b80401007387 */ /* 0x0003e80000100800 */
[----:B------:R1:W-:Y:S02]  /*86b0*/  STL [R1+0xb4], R0 ;  /* 0x0000b40001007387 */ /* 0x0003e40000100800 */
.L_x_111:
[----:B------:R-:W-:Y:S05]  /*86c0*/  BSYNC B0 ;  /* 0x0000000000007941 */ /* 0x000fea0003800000 */
.L_x_110:
[----:B-1----:R-:W-:Y:S01]  /*86d0*/  F2FP.F16.E4M3.UNPACK_B R0, R6 ;  /* 0x00000006ff00723e */ /* 0x002fe200020006ff */
[C---:B------:R-:W-:Y:S01]  /*86e0*/  FMUL R13, R2.reuse, R211 ;  /* 0x000000d3020d7220 */ /* 0x040fe20000400000 */
[----:B------:R-:W-:Y:S01]  /*86f0*/  F2FP.F16.E4M3.UNPACK_B R5, R7 ;  /* 0x00000007ff05723e */ /* 0x000fe200020006ff */
[C---:B------:R-:W-:Y:S01]  /*8700*/  FMUL R3, R2.reuse, R210 ;  /* 0x000000d202037220 */ /* 0x040fe20000400000 */
[----:B------:R-:W-:Y:S01]  /*8710*/  FMUL R21, R2, R207 ;  /* 0x000000cf02157220 */ /* 0x000fe20000400000 */
[--C-:B------:R-:W-:Y:S01]  /*8720*/  HADD2.F32 R4, -RZ, R0.reuse.H0_H0 ;  /* 0x20000000ff047230 */ /* 0x100fe20000004100 */
[----:B------:R-:W-:Y:S01]  /*8730*/  F2FP.F16.E4M3.UNPACK_B R25, R7.H1 ;  /* 0x00000007ff19723e */ /* 0x000fe200030006ff */
[----:B------:R-:W-:Y:S01]  /*8740*/  HADD2.F32 R14, -RZ, R0.H1_H1 ;  /* 0x30000000ff0e7230 */ /* 0x000fe20000004100 */
[----:B------:R-:W-:Y:S01]  /*8750*/  F2FP.F16.E4M3.UNPACK_B R0, R6.H1 ;  /* 0x00000006ff00723e */ /* 0x000fe200030006ff */
[--C-:B------:R-:W-:Y:S02]  /*8760*/  HADD2.F32 R24, -RZ, R5.reuse.H0_H0 ;  /* 0x20000005ff187230 */ /* 0x100fe40000004100 */
[----:B------:R-:W-:Y:S01]  /*8770*/  FFMA R13, R16, R4, R13 ;  /* 0x00000004100d7223 */ /* 0x000fe2000000000d */
[----:B------:R-:W-:-:S02]  /*8780*/  HADD2.F32 R26, -RZ, R5.H1_H1 ;  /* 0x30000005ff1a7230 */ /* 0x000fc40000004100 */
[----:B------:R-:W-:Y:S01]  /*8790*/  FFMA R14, R16, R14, R3 ;  /* 0x0000000e100e7223 */ /* 0x000fe20000000003 */
[--C-:B------:R-:W-:Y:S02]  /*87a0*/  HADD2.F32 R4, -RZ, R0.reuse.H0_H0 ;  /* 0x20000000ff047230 */ /* 0x100fe40000004100 */
[C---:B------:R-:W-:Y:S01]  /*87b0*/  FMUL R3, R2.reuse, R208 ;  /* 0x000000d002037220 */ /* 0x040fe20000400000 */
[----:B------:R-:W-:Y:S02]  /*87c0*/  HADD2.F32 R0, -RZ, R0.H1_H1 ;  /* 0x30000000ff007230 */ /* 0x000fe40000004100 */
[C---:B------:R-:W-:Y:S01]  /*87d0*/  FMUL R5, R2.reuse, R206 ;  /* 0x000000ce02057220 */ /* 0x040fe20000400000 */
[----:B------:R-:W-:Y:S01]  /*87e0*/  FMUL R15, R2, R209 ;  /* 0x000000d1020f7220 */ /* 0x000fe20000400000 */
[----:B------:R-:W-:Y:S01]  /*87f0*/  FFMA R21, R16, R24, R21 ;  /* 0x0000001810157223 */ /* 0x000fe20000000015 */
[----:B------:R-:W-:Y:S01]  /*8800*/  FMUL R31, R2, R204 ;  /* 0x000000cc021f7220 */ /* 0x000fe20000400000 */
[C---:B------:R-:W-:Y:S01]  /*8810*/  FFMA R20, R16.reuse, R0, R3 ;  /* 0x0000000010147223 */ /* 0x040fe20000000003 */
[----:B------:R-:W-:Y:S01]  /*8820*/  FFMA R24, R16, R26, R5 ;  /* 0x0000001a10187223 */ /* 0x000fe20000000005 */
[----:B------:R-:W-:-:S02]  /*8830*/  HADD2.F32 R0, -RZ, R25.H0_H0 ;  /* 0x20000019ff007230 */ /* 0x000fc40000004100 */
[----:B------:R-:W-:Y:S01]  /*8840*/  FFMA R15, R16, R4, R15 ;  /* 0x00000004100f7223 */ /* 0x000fe2000000000f */
[----:B------:R-:W-:Y:S02]  /*8850*/  HADD2.F32 R26, -RZ, R25.H1_H1 ;  /* 0x30000019ff1a7230 */ /* 0x000fe40000004100 */
[C---:B------:R-:W-:Y:S01]  /*8860*/  FMUL R25, R2.reuse, R205 ;  /* 0x000000cd02197220 */ /* 0x040fe20000400000 */
[----:B------:R-:W-:Y:S01]  /*8870*/  MOV R4, 0x3bbb989d ;  /* 0x3bbb989d00047802 */ /* 0x000fe20000000f00 */
[----:B------:R-:W-:Y:S01]  /*8880*/  FMUL R33, R2, R203 ;  /* 0x000000cb02217220 */ /* 0x000fe20000400000 */
[----:B------:R-:W-:Y:S01]  /*8890*/  F2FP.F16.E4M3.UNPACK_B R3, R8 ;  /* 0x00000008ff03723e */ /* 0x000fe200020006ff */
[C---:B------:R-:W-:Y:S01]  /*88a0*/  FFMA R25, R16.reuse, R0, R25 ;  /* 0x0000000010197223 */ /* 0x040fe20000000019 */
[----:B------:R-:W-:Y:S01]  /*88b0*/  MOV R0, 0x437c0000 ;  /* 0x437c000000007802 */ /* 0x000fe20000000f00 */
[----:B------:R-:W-:Y:S01]  /*88c0*/  FFMA.SAT R5, -R13, R4, 0.5 ;  /* 0x3f0000000d057423 */ /* 0x000fe20000002104 */
[----:B------:R-:W-:Y:S01]  /*88d0*/  FFMA R31, R16, R26, R31 ;  /* 0x0000001a101f7223 */ /* 0x000fe2000000001f */
[----:B------:R-:W-:-:S02]  /*88e0*/  HADD2.F32 R29, -RZ, R3.H0_H0 ;  /* 0x20000003ff1d7230 */ /* 0x000fc40000004100 */
[----:B------:R-:W-:Y:S01]  /*88f0*/  FFMA.SAT R27, -R14, R4, 0.5 ;  /* 0x3f0000000e1b7423 */ /* 0x000fe20000002104 */
[----:B------:R-:W-:Y:S01]  /*8900*/  FFMA.RM R5, R5, R0, 12582913 ;  /* 0x4b40000105057423 */ /* 0x000fe20000004000 */
[----:B------:R-:W-:Y:S02]  /*8910*/  HADD2.F32 R34, -RZ, R3.H1_H1 ;  /* 0x30000003ff227230 */ /* 0x000fe40000004100 */
[----:B------:R-:W-:Y:S01]  /*8920*/  FMUL R3, R2, R202 ;  /* 0x000000ca02037220 */ /* 0x000fe20000400000 */
[----:B------:R-:W-:Y:S01]  /*8930*/  FFMA.SAT R37, -R15, R4, 0.5 ;  /* 0x3f0000000f257423 */ /* 0x000fe20000002104 */
[----:B------:R-:W-:Y:S01]  /*8940*/  FADD R26, R5, -12583039 ;  /* 0xcb40007f051a7421 */ /* 0x000fe20000000000 */
[----:B------:R-:W-:Y:S01]  /*8950*/  F2FP.F16.E4M3.UNPACK_B R28, R8.H1 ;  /* 0x00000008ff1c723e */ /* 0x000fe200030006ff */
[C---:B------:R-:W-:Y:S01]  /*8960*/  FFMA R34, R16.reuse, R34, R3 ;  /* 0x0000002210227223 */ /* 0x040fe20000000003 */
[----:B------:R-:W-:Y:S01]  /*8970*/  FFMA.RM R3, R27, R0, 12582913 ;  /* 0x4b4000011b037423 */ /* 0x000fe20000004000 */
[----:B------:R-:W-:Y:S01]  /*8980*/  FFMA R26, -R13, 1.4426950216293334961, -R26 ;  /* 0x3fb8aa3b0d1a7823 */ /* 0x000fe2000000091a */
[----:B------:R-:W-:Y:S01]  /*8990*/  FFMA R33, R16, R29, R33 ;  /* 0x0000001d10217223 */ /* 0x000fe20000000021 */
[----:B------:R-:W-:-:S02]  /*89a0*/  HADD2.F32 R32, -RZ, R28.H0_H0 ;  /* 0x2000001cff207230 */ /* 0x000fc40000004100 */
[----:B------:R-:W-:Y:S01]  /*89b0*/  FADD R29, R3, -12583039 ;  /* 0xcb40007f031d7421 */ /* 0x000fe20000000000 */
[----:B------:R-:W-:Y:S01]  /*89c0*/  FFMA R27, -R13, 1.925963033500011079e-08, R26 ;  /* 0x32a570600d1b7823 */ /* 0x000fe2000000011a */
[----:B------:R-:W-:Y:S01]  /*89d0*/  FFMA.RM R26, R37, R0, 12582913 ;  /* 0x4b400001251a7423 */ /* 0x000fe20000004000 */
[-C--:B------:R-:W-:Y:S01]  /*89e0*/  FFMA.SAT R37, -R20, R4.reuse, 0.5 ;  /* 0x3f00000014257423 */ /* 0x080fe20000002104 */
[----:B------:R-:W-:Y:S02]  /*89f0*/  HADD2.F32 R36, -RZ, R28.H1_H1 ;  /* 0x3000001cff247230 */ /* 0x000fe40000004100 */
[----:B------:R-:W-:Y:S01]  /*8a00*/  FFMA.SAT R39, -R21, R4, 0.5 ;  /* 0x3f00000015277423 */ /* 0x000fe20000002104 */
[----:B------:R-:W-:Y:S01]  /*8a10*/  FMUL R35, R2, R201 ;  /* 0x000000c902237220 */ /* 0x000fe20000400000 */
[----:B------:R-:W-:Y:S01]  /*8a20*/  FFMA.RM R28, R37, R0, 12582913 ;  /* 0x4b400001251c7423 */ /* 0x000fe20000004000 */
[----:B------:R-:W-:Y:S01]  /*8a30*/  FFMA R29, -R14, 1.4426950216293334961, -R29 ;  /* 0x3fb8aa3b0e1d7823 */ /* 0x000fe2000000091d */
[----:B------:R1:W-:Y:S01]  /*8a40*/  MUFU.EX2 R30, R27 ;  /* 0x0000001b001e7308 */ /* 0x0003e20000000800 */
[----:B------:R-:W-:Y:S01]  /*8a50*/  FFMA R35, R16, R32, R35 ;  /* 0x0000002010237223 */ /* 0x000fe20000000023 */
[----:B------:R-:W-:Y:S01]  /*8a60*/  FADD R37, R28, -12583039 ;  /* 0xcb40007f1c257421 */ /* 0x000fe20000000000 */
[----:B------:R-:W-:Y:S01]  /*8a70*/  FFMA R41, -R14, 1.925963033500011079e-08, R29 ;  /* 0x32a570600e297823 */ /* 0x000fe2000000011d */
[----:B------:R-:W-:Y:S01]  /*8a80*/  FADD R32, R26, -12583039 ;  /* 0xcb40007f1a207421 */ /* 0x000fe20000000000 */
[----:B------:R-:W-:Y:S01]  /*8a90*/  FMUL R29, R2, R200 ;  /* 0x000000c8021d7220 */ /* 0x000fe20000400000 */
[----:B------:R-:W-:Y:S01]  /*8aa0*/  FFMA R37, -R20, 1.4426950216293334961, -R37 ;  /* 0x3fb8aa3b14257823 */ /* 0x000fe20000000925 */
[----:B------:R-:W-:Y:S01]  /*8ab0*/  F2FP.F16.E4M3.UNPACK_B R40, R9 ;  /* 0x00000009ff28723e */ /* 0x000fe200020006ff */
[----:B------:R-:W-:Y:S01]  /*8ac0*/  FFMA R32, -R15, 1.4426950216293334961, -R32 ;  /* 0x3fb8aa3b0f207823 */ /* 0x000fe20000000920 */
[----:B-1----:R-:W-:Y:S01]  /*8ad0*/  FFMA.RM R27, R39, R0, 12582913 ;  /* 0x4b400001271b7423 */ /* 0x002fe20000004000 */
[----:B------:R-:W-:Y:S01]  /*8ae0*/  FFMA.SAT R39, -R24, R4, 0.5 ;  /* 0x3f00000018277423 */ /* 0x000fe20000002104 */
[----:B------:R-:W-:Y:S01]  /*8af0*/  FFMA R36, R16, R36, R29 ;  /* 0x0000002410247223 */ /* 0x000fe2000000001d */
[----:B------:R-:W-:Y:S01]  /*8b00*/  FFMA R29, -R20, 1.925963033500011079e-08, R37 ;  /* 0x32a57060141d7823 */ /* 0x000fe20000000125 */
[----:B------:R-:W-:Y:S01]  /*8b10*/  FADD R38, R27, -12583039 ;  /* 0xcb40007f1b267421 */ /* 0x000fe20000000000 */
[----:B------:R-:W-:Y:S01]  /*8b20*/  FFMA.SAT R47, -R25, R4, 0.5 ;  /* 0x3f000000192f7423 */ /* 0x000fe20000002104 */
[-C--:B------:R-:W-:Y:S01]  /*8b30*/  FFMA.RM R46, R39, R0.reuse, 12582913 ;  /* 0x4b400001272e7423 */ /* 0x080fe20000004000 */
[----:B------:R-:W-:Y:S01]  /*8b40*/  FFMA R32, -R15, 1.925963033500011079e-08, R32 ;  /* 0x32a570600f207823 */ /* 0x000fe20000000120 */
[----:B------:R-:W-:Y:S01]  /*8b50*/  FFMA R38, -R21, 1.4426950216293334961, -R38 ;  /* 0x3fb8aa3b15267823 */ /* 0x000fe20000000926 */
[----:B------:R1:W-:Y:S01]  /*8b60*/  MUFU.EX2 R45, R29 ;  /* 0x0000001d002d7308 */ /* 0x0003e20000000800 */
[----:B------:R-:W-:Y:S01]  /*8b70*/  FFMA.RM R48, R47, R0, 12582913 ;  /* 0x4b4000012f307423 */ /* 0x000fe20000004000 */
[----:B------:R-:W-:-:S02]  /*8b80*/  HADD2.F32 R44, -RZ, R40.H1_H1 ;  /* 0x30000028ff2c7230 */ /* 0x000fc40000004100 */
[----:B------:R-:W-:Y:S01]  /*8b90*/  FFMA R38, -R21, 1.925963033500011079e-08, R38 ;  /* 0x32a5706015267823 */ /* 0x000fe20000000126 */
[----:B------:R-:W-:Y:S01]  /*8ba0*/  FADD R39, R46, -12583039 ;  /* 0xcb40007f2e277421 */ /* 0x000fe20000000000 */
[----:B------:R-:W-:Y:S01]  /*8bb0*/  FFMA.SAT R49, -R31, R4, 0.5 ;  /* 0x3f0000001f317423 */ /* 0x000fe20000002104 */
[----:B------:R-:W-:Y:S01]  /*8bc0*/  HADD2.F32 R42, -RZ, R40.H0_H0 ;  /* 0x20000028ff2a7230 */ /* 0x000fe20000004100 */
[----:B------:R-:W-:Y:S01]  /*8bd0*/  F2FP.F16.E4M3.UNPACK_B R55, R9.H1 ;  /* 0x00000009ff37723e */ /* 0x000fe200030006ff */
[----:B------:R2:W-:Y:S01]  /*8be0*/  MUFU.EX2 R43, R32 ;  /* 0x00000020002b7308 */ /* 0x0005e20000000800 */
[----:B-1----:R-:W-:Y:S01]  /*8bf0*/  FMUL R29, R2, R198 ;  /* 0x000000c6021d7220 */ /* 0x002fe20000400000 */
[----:B------:R-:W-:Y:S01]  /*8c00*/  FFMA R39, -R24, 1.4426950216293334961, -R39 ;  /* 0x3fb8aa3b18277823 */ /* 0x000fe20000000927 */
[----:B------:R-:W-:Y:S01]  /*8c10*/  FFMA.RM R50, R49, R0, 12582913 ;  /* 0x4b40000131327423 */ /* 0x000fe20000004000 */
[----:B------:R-:W-:Y:S01]  /*8c20*/  FMUL R37, R2, R199 ;  /* 0x000000c702257220 */ /* 0x000fe20000400000 */
[----:B------:R-:W-:Y:S01]  /*8c30*/  FFMA.SAT R49, -R33, R4, 0.5 ;  /* 0x3f00000021317423 */ /* 0x000fe20000002104 */
[----:B------:R-:W-:Y:S01]  /*8c40*/  FFMA R39, -R24, 1.925963033500011079e-08, R39 ;  /* 0x32a5706018277823 */ /* 0x000fe20000000127 */
[--C-:B------:R-:W-:Y:S01]  /*8c50*/  HADD2.F32 R53, -RZ, R55.reuse.H0_H0 ;  /* 0x20000037ff357230 */ /* 0x100fe20000004100 */
[----:B------:R1:W-:Y:S01]  /*8c60*/  MUFU.EX2 R47, R38 ;  /* 0x00000026002f7308 */ /* 0x0003e20000000800 */
[----:B--2---:R-:W-:Y:S01]  /*8c70*/  FADD R32, R48, -12583039 ;  /* 0xcb40007f30207421 */ /* 0x004fe20000000000 */
[----:B------:R-:W-:Y:S01]  /*8c80*/  FFMA R37, R16, R42, R37 ;  /* 0x0000002a10257223 */ /* 0x000fe20000000025 */
[----:B------:R-:W-:Y:S01]  /*8c90*/  FADD R42, R50, -12583039 ;  /* 0xcb40007f322a7421 */ /* 0x000fe20000000000 */
[----:B------:R-:W-:Y:S01]  /*8ca0*/  FFMA.RM R51, R49, R0, 12582913 ;  /* 0x4b40000131337423 */ /* 0x000fe20000004000 */
[----:B------:R-:W-:Y:S01]  /*8cb0*/  FFMA R40, -R25, 1.4426950216293334961, -R32 ;  /* 0x3fb8aa3b19287823 */ /* 0x000fe20000000920 */
[----:B------:R-:W-:Y:S01]  /*8cc0*/  FFMA.SAT R61, -R37, R4, 0.5 ;  /* 0x3f000000253d7423 */ /* 0x000fe20000002104 */
[----:B------:R-:W-:Y:S01]  /*8cd0*/  FFMA R42, -R31, 1.4426950216293334961, -R42 ;  /* 0x3fb8aa3b1f2a7823 */ /* 0x000fe2000000092a */
[----:B------:R2:W-:Y:S01]  /*8ce0*/  MUFU.EX2 R32, R39 ;  /* 0x0000002700207308 */ /* 0x0005e20000000800 */
[----:B-1----:R-:W-:Y:S01]  /*8cf0*/  FFMA R38, R16, R44, R29 ;  /* 0x0000002c10267223 */ /* 0x002fe2000000001d */
[----:B------:R-:W-:Y:S01]  /*8d00*/  FFMA.SAT R29, -R34, R4, 0.5 ;  /* 0x3f000000221d7423 */ /* 0x000fe20000002104 */
[----:B------:R-:W-:Y:S01]  /*8d10*/  FFMA R40, -R25, 1.925963033500011079e-08, R40 ;  /* 0x32a5706019287823 */ /* 0x000fe20000000128 */
[----:B------:R-:W-:Y:S01]  /*8d20*/  FADD R44, R51, -12583039 ;  /* 0xcb40007f332c7421 */ /* 0x000fe20000000000 */
[----:B------:R-:W-:Y:S01]  /*8d30*/  FFMA R42, -R31, 1.925963033500011079e-08, R42 ;  /* 0x32a570601f2a7823 */ /* 0x000fe2000000012a */
[----:B------:R-:W-:Y:S01]  /*8d40*/  FFMA.RM R54, R29, R0, 12582913 ;  /* 0x4b4000011d367423 */ /* 0x000fe20000004000 */
[-C--:B------:R-:W-:Y:S01]  /*8d50*/  FFMA.SAT R59, -R36, R4.reuse, 0.5 ;  /* 0x3f000000243b7423 */ /* 0x080fe20000002104 */
[----:B------:R1:W-:Y:S01]  /*8d60*/  MUFU.EX2 R49, R40 ;  /* 0x0000002800317308 */ /* 0x0003e20000000800 */
[----:B--2---:R-:W-:Y:S01]  /*8d70*/  FMUL R39, R2, R197 ;  /* 0x000000c502277220 */ /* 0x004fe20000400000 */
[----:B------:R-:W-:Y:S01]  /*8d80*/  FADD R29, R54, -12583039 ;  /* 0xcb40007f361d7421 */ /* 0x000fe20000000000 */
[----:B------:R-:W-:Y:S01]  /*8d90*/  FFMA R44, -R33, 1.4426950216293334961, -R44 ;  /* 0x3fb8aa3b212c7823 */ /* 0x000fe2000000092c */
[-C--:B------:R-:W-:Y:S01]  /*8da0*/  FFMA.SAT R63, -R38, R4.reuse, 0.5 ;  /* 0x3f000000263f7423 */ /* 0x080fe20000002104 */
[----:B------:R-:W-:Y:S01]  /*8db0*/  FFMA R39, R16, R53, R39 ;  /* 0x0000003510277223 */ /* 0x000fe20000000027 */
[----:B------:R-:W-:Y:S01]  /*8dc0*/  FFMA.SAT R53, -R35, R4, 0.5 ;  /* 0x3f00000023357423 */ /* 0x000fe20000002104 */
[----:B------:R-:W-:Y:S01]  /*8dd0*/  FFMA.RM R58, R61, R0, 12582913 ;  /* 0x4b4000013d3a7423 */ /* 0x000fe20000004000 */
[----:B------:R-:W2:Y:S01]  /*8de0*/  MUFU.EX2 R41, R41 ;  /* 0x0000002900297308 */ /* 0x000ea20000000800 */
[----:B-1----:R-:W-:-:S02]  /*8df0*/  HADD2.F32 R40, -RZ, R55.H1_H1 ;  /* 0x30000037ff287230 */ /* 0x002fc40000004100 */
[----:B------:R-:W-:Y:S01]  /*8e00*/  FFMA R55, -R34, 1.4426950216293334961, -R29 ;  /* 0x3fb8aa3b22377823 */ /* 0x000fe2000000091d */
[----:B------:R-:W-:Y:S01]  /*8e10*/  FMUL R29, R2, R196 ;  /* 0x000000c4021d7220 */ /* 0x000fe20000400000 */
[----:B------:R-:W-:Y:S01]  /*8e20*/  FFMA.RM R57, R53, R0, 12582913 ;  /* 0x4b40000135397423 */ /* 0x000fe20000004000 */
[----:B------:R-:W-:Y:S01]  /*8e30*/  FFMA.SAT R65, -R39, R4, 0.5 ;  /* 0x3f00000027417423 */ /* 0x000fe20000002104 */
[----:B------:R-:W-:Y:S01]  /*8e40*/  FFMA.RM R59, R59, R0, 12582913 ;  /* 0x4b4000013b3b7423 */ /* 0x000fe20000004000 */
[----:B------:R-:W-:Y:S01]  /*8e50*/  FFMA R40, R16, R40, R29 ;  /* 0x0000002810287223 */ /* 0x000fe2000000001d */
[----:B------:R1:W3:Y:S01]  /*8e60*/  MUFU.EX2 R52, R42 ;  /* 0x0000002a00347308 */ /* 0x0002e20000000800 */
[----:B------:R-:W-:Y:S01]  /*8e70*/  FFMA R44, -R33, 1.925963033500011079e-08, R44 ;  /* 0x32a57060212c7823 */ /* 0x000fe2000000012c */
[----:B------:R-:W-:Y:S01]  /*8e80*/  FFMA.RM R63, R63, R0, 12582913 ;  /* 0x4b4000013f3f7423 */ /* 0x000fe20000004000 */
[----:B------:R-:W-:Y:S01]  /*8e90*/  FFMA.SAT R67, -R40, R4, 0.5 ;  /* 0x3f00000028437423 */ /* 0x000fe20000002104 */
[-C--:B------:R-:W-:Y:S01]  /*8ea0*/  FFMA.RM R65, R65, R0.reuse, 12582913 ;  /* 0x4b40000141417423 */ /* 0x080fe20000004000 */
[----:B------:R-:W-:Y:S01]  /*8eb0*/  FADD R4, R58, -12583039 ;  /* 0xcb40007f3a047421 */ /* 0x000fe20000000000 */
[----:B------:R-:W-:Y:S01]  /*8ec0*/  FFMA R55, -R34, 1.925963033500011079e-08, R55 ;  /* 0x32a5706022377823 */ /* 0x000fe20000000137 */
[----:B------:R-:W-:Y:S01]  /*8ed0*/  FFMA.RM R67, R67, R0, 12582913 ;  /* 0x4b40000143437423 */ /* 0x000fe20000004000 */
[----:B------:R-:W-:Y:S01]  /*8ee0*/  SHF.L.U32 R0, R3, 0x17, RZ ;  /* 0x0000001703007819 */ /* 0x000fe200000006ff */
[----:B-1----:R-:W-:Y:S01]  /*8ef0*/  FADD R42, R57, -12583039 ;  /* 0xcb40007f392a7421 */ /* 0x002fe20000000000 */
[----:B------:R-:W-:Y:S01]  /*8f00*/  FADD R29, R59, -12583039 ;  /* 0xcb40007f3b1d7421 */ /* 0x000fe20000000000 */
[----:B------:R-:W-:Y:S01]  /*8f10*/  SHF.L.U32 R5, R5, 0x17, RZ ;  /* 0x0000001705057819 */ /* 0x000fe200000006ff */
[----:B------:R1:W4:Y:S01]  /*8f20*/  MUFU.EX2 R53, R44 ;  /* 0x0000002c00357308 */ /* 0x0003220000000800 */
[----:B------:R-:W-:Y:S01]  /*8f30*/  FFMA R42, -R35, 1.4426950216293334961, -R42 ;  /* 0x3fb8aa3b232a7823 */ /* 0x000fe2000000092a */
[----:B--2---:R-:W-:Y:S01]  /*8f40*/  FFMA R41, R0, R41, 1 ;  /* 0x3f80000000297423 */ /* 0x004fe20000000029 */
[----:B------:R-:W-:Y:S01]  /*8f50*/  FADD R0, R65, -12583039 ;  /* 0xcb40007f41007421 */ /* 0x000fe20000000000 */
[----:B------:R-:W-:Y:S01]  /*8f60*/  FADD R3, R67, -12583039 ;  /* 0xcb40007f43037421 */ /* 0x000fe20000000000 */
[----:B------:R-:W-:Y:S01]  /*8f70*/  FFMA R42, -R35, 1.925963033500011079e-08, R42 ;  /* 0x32a57060232a7823 */ /* 0x000fe2000000012a */
[----:B------:R-:W-:Y:S01]  /*8f80*/  FFMA R61, -R36, 1.4426950216293334961, -R29 ;  /* 0x3fb8aa3b243d7823 */ /* 0x000fe2000000091d */
[----:B------:R-:W-:Y:S01]  /*8f90*/  FFMA R69, R5, R30, 1 ;  /* 0x3f80000005457423 */ /* 0x000fe2000000001e */
[----:B------:R2:W-:Y:S01]  /*8fa0*/  MUFU.EX2 R56, R55 ;  /* 0x0000003700387308 */ /* 0x0005e20000000800 */
[----:B-1----:R-:W-:Y:S01]  /*8fb0*/  FFMA R44, -R37, 1.4426950216293334961, -R4 ;  /* 0x3fb8aa3b252c7823 */ /* 0x002fe20000000904 */
[----:B------:R-:W-:Y:S01]  /*8fc0*/  SHF.L.U32 R28, R28, 0x17, RZ ;  /* 0x000000171c1c7819 */ /* 0x000fe200000006ff */
[----:B------:R-:W-:Y:S01]  /*8fd0*/  FFMA R61, -R36, 1.925963033500011079e-08, R61 ;  /* 0x32a57060243d7823 */ /* 0x000fe2000000013d */
[----:B------:R-:W-:Y:S01]  /*8fe0*/  IADD3 R30, R69, 0x1800000, RZ ;  /* 0x01800000451e7810 */ /* 0x000fe20007ffe0ff */
[----:B------:R-:W-:Y:S01]  /*8ff0*/  FFMA R5, -R37, 1.925963033500011079e-08, R44 ;  /* 0x32a5706025057823 */ /* 0x000fe2000000012c */
[----:B------:R-:W-:Y:S01]  /*9000*/  SHF.L.U32 R44, R27, 0x17, RZ ;  /* 0x000000171b2c7819 */ /* 0x000fe200000006ff */
[----:B------:R-:W-:Y:S01]  /*9010*/  FFMA R27, -R40, 1.4426950216293334961, -R3 ;  /* 0x3fb8aa3b281b7823 */ /* 0x000fe20000000903 */
[----:B------:R1:W5:Y:S01]  /*9020*/  MUFU.EX2 R29, R42 ;  /* 0x0000002a001d7308 */ /* 0x0003620000000800 */
[----:B--2---:R-:W-:Y:S01]  /*9030*/  FADD R55, R63, -12583039 ;  /* 0xcb40007f3f377421 */ /* 0x004fe20000000000 */
[----:B------:R-:W-:Y:S01]  /*9040*/  LOP3.LUT R30, R30, 0x7f800000, RZ, 0xc0, !PT ;  /* 0x7f8000001e1e7812 */ /* 0x000fe200078ec0ff */
[----:B------:R-:W-:Y:S01]  /*9050*/  FFMA R27, -R40, 1.925963033500011079e-08, R27 ;  /* 0x32a57060281b7823 */ /* 0x000fe2000000011b */
[----:B------:R-:W-:Y:S01]  /*9060*/  FFMA R44, R44, R47, 1 ;  /* 0x3f8000002c2c7423 */ /* 0x000fe2000000002f */
[----:B------:R-:W-:Y:S01]  /*9070*/  FFMA R55, -R38, 1.4426950216293334961, -R55 ;  /* 0x3fb8aa3b26377823 */ /* 0x000fe20000000937 */
[----:B------:R-:W-:Y:S01]  /*9080*/  ISETP.GT.U32.AND P2, PT, R30, 0x1ffffff, PT ;  /* 0x01ffffff1e00780c */ /* 0x000fe20003f44070 */
[----:B------:R-:W-:Y:S01]  /*9090*/  BSSY B1, `(.L_x_118) ;  /* 0x000002c000017945 */ /* 0x000fe20003800000 */
[----:B------:R-:W2:Y:S01]  /*90a0*/  MUFU.EX2 R4, R61 ;  /* 0x0000003d00047308 */ /* 0x000ea20000000800 */
[----:B-1----:R-:W-:Y:S01]  /*90b0*/  SHF.L.U32 R42, R26, 0x17, RZ ;  /* 0x000000171a2a7819 */ /* 0x002fe200000006ff */
[----:B------:R-:W-:Y:S01]  /*90c0*/  FFMA R26, -R39, 1.4426950216293334961, -R0 ;  /* 0x3fb8aa3b271a7823 */ /* 0x000fe20000000900 */
[----:B------:R-:W-:Y:S01]  /*90d0*/  FFMA R55, -R38, 1.925963033500011079e-08, R55 ;  /* 0x32a5706026377823 */ /* 0x000fe20000000137 */
[----:B------:R-:W-:-:S02]  /*90e0*/  SHF.L.U32 R47, R50, 0x17, RZ ;  /* 0x00000017322f7819 */ /* 0x000fc400000006ff */
[----:B------:R-:W-:Y:S01]  /*90f0*/  FFMA R26, -R39, 1.925963033500011079e-08, R26 ;  /* 0x32a57060271a7823 */ /* 0x000fe2000000011a */
[----:B------:R-:W-:Y:S01]  /*9100*/  FFMA R42, R42, R43, 1 ;  /* 0x3f8000002a2a7423 */ /* 0x000fe2000000002b */
[----:B------:R-:W-:Y:S01]  /*9110*/  FFMA R43, R28, R45, 1 ;  /* 0x3f8000001c2b7423 */ /* 0x000fe2000000002d */
[----:B------:R-:W1:Y:S01]  /*9120*/  MUFU.EX2 R5, R5 ;  /* 0x0000000500057308 */ /* 0x000e620000000800 */
[----:B------:R-:W-:Y:S01]  /*9130*/  SHF.L.U32 R45, R46, 0x17, RZ ;  /* 0x000000172e2d7819 */ /* 0x000fe200000006ff */
[----:B---3--:R-:W-:Y:S01]  /*9140*/  FFMA R47, R47, R52, 1 ;  /* 0x3f8000002f2f7423 */ /* 0x008fe20000000034 */
[----:B------:R-:W-:Y:S02]  /*9150*/  SHF.L.U32 R46, R48, 0x17, RZ ;  /* 0x00000017302e7819 */ /* 0x000fe400000006ff */
[----:B------:R-:W-:Y:S01]  /*9160*/  SHF.L.U32 R48, R51, 0x17, RZ ;  /* 0x0000001733307819 */ /* 0x000fe200000006ff */
[----:B------:R-:W-:Y:S01]  /*9170*/  FFMA R45, R45, R32, 1 ;  /* 0x3f8000002d2d7423 */ /* 0x000fe20000000020 */
[----:B------:R-:W-:Y:S01]  /*9180*/  SHF.L.U32 R50, R57, 0x17, RZ ;  /* 0x0000001739327819 */ /* 0x000fe200000006ff */
[----:B------:R3:W3:Y:S01]  /*9190*/  MUFU.EX2 R0, R55 ;  /* 0x0000003700007308 */ /* 0x0006e20000000800 */
[----:B------:R-:W-:Y:S01]  /*91a0*/  FFMA R46, R46, R49, 1 ;  /* 0x3f8000002e2e7423 */ /* 0x000fe20000000031 */
[----:B------:R-:W-:Y:S01]  /*91b0*/  SHF.L.U32 R49, R54, 0x17, RZ ;  /* 0x0000001736317819 */ /* 0x000fe200000006ff */
[----:B----4-:R-:W-:Y:S01]  /*91c0*/  FFMA R48, R48, R53, 1 ;  /* 0x3f80000030307423 */ /* 0x010fe20000000035 */
[----:B------:R-:W-:Y:S01]  /*91d0*/  SHF.L.U32 R51, R59, 0x17, RZ ;  /* 0x000000173b337819 */ /* 0x000fe200000006ff */
[----:B-----5:R-:W-:Y:S01]  /*91e0*/  FFMA R50, R50, R29, 1 ;  /* 0x3f80000032327423 */ /* 0x020fe2000000001d */
[----:B------:R-:W-:Y:S01]  /*91f0*/  SHF.L.U32 R52, R58, 0x17, RZ ;  /* 0x000000173a347819 */ /* 0x000fe200000006ff */
[----:B------:R-:W-:Y:S01]  /*9200*/  FFMA R49, R49, R56, 1 ;  /* 0x3f80000031317423 */ /* 0x000fe20000000038 */
[----:B------:R-:W4:Y:S01]  /*9210*/  MUFU.EX2 R3, R26 ;  /* 0x0000001a00037308 */ /* 0x000f220000000800 */
[----:B------:R-:W-:Y:S01]  /*9220*/  SHF.L.U32 R53, R63, 0x17, RZ ;  /* 0x000000173f357819 */ /* 0x000fe200000006ff */
[----:B--2---:R-:W-:Y:S01]  /*9230*/  FFMA R51, R51, R4, 1 ;  /* 0x3f80000033337423 */ /* 0x004fe20000000004 */
[----:B------:R-:W-:Y:S01]  /*9240*/  SHF.L.U32 R54, R65, 0x17, RZ ;  /* 0x0000001741367819 */ /* 0x000fe200000006ff */
[----:B-1----:R-:W-:Y:S01]  /*9250*/  FFMA R52, R52, R5, 1 ;  /* 0x3f80000034347423 */ /* 0x002fe20000000005 */
[----:B---3--:R-:W-:-:S03]  /*9260*/  SHF.L.U32 R55, R67, 0x17, RZ ;  /* 0x0000001743377819 */ /* 0x008fc600000006ff */
[----:B------:R-:W1:Y:S01]  /*9270*/  MUFU.EX2 R28, R27 ;  /* 0x0000001b001c7308 */ /* 0x000e620000000800 */
[----:B------:R-:W-:Y:S01]  /*9280*/  FFMA R53, R53, R0, 1 ;  /* 0x3f80000035357423 */ /* 0x000fe20000000000 */
[----:B----4-:R-:W-:Y:S01]  /*9290*/  FFMA R54, R54, R3, 1 ;  /* 0x3f80000036367423 */ /* 0x010fe20000000003 */
[----:B-1----:R-:W-:Y:S01]  /*92a0*/  FFMA R55, R55, R28, 1 ;  /* 0x3f80000037377423 */ /* 0x002fe2000000001c */
[----:B------:R-:W-:Y:S06]  /*92b0*/  @P2 BRA `(.L_x_119) ;  /* 0x0000000000142947 */ /* 0x000fec0003800000 */
[----:B------:R-:W-:Y:S02]  /*92c0*/  MOV R0, R69 ;  /* 0x0000004500007202 */ /* 0x000fe40000000f00 */
[----:B------:R-:W-:-:S07]  /*92d0*/  MOV R4, 0x92f0 ;  /* 0x000092f000047802 */ /* 0x000fce0000000f00 */
[----:B------:R-:W-:Y:S05]  /*92e0*/  CALL.REL.NOINC `($__internal_0_$__cuda_sm20_rcp_rn_f32_slowpath) ;  /* 0x0000012000c87944 */ /* 0x000fea0003c00000 */
[----:B------:R-:W-:Y:S01]  /*92f0*/  MOV R56, R0 ;  /* 0x0000000000387202 */ /* 0x000fe20000000f00 */
[----:B------:R-:W-:Y:S06]  /*9300*/  BRA `(.L_x_120) ;  /* 0x0000000000107947 */ /* 0x000fec0003800000 */
.L_x_119:
[----:B------:R-:W1:Y:S02]  /*9310*/  MUFU.RCP R56, R69 ;  /* 0x0000004500387308 */ /* 0x000e640000001000 */
[----:B-1----:R-:W-:-:S04]  /*9320*/  FFMA R0, R69, R56, -1 ;  /* 0xbf80000045007423 */ /* 0x002fc80000000038 */
[----:B------:R-:W-:-:S04]  /*9330*/  FADD.FTZ R3, -R0, -RZ ;  /* 0x800000ff00037221 */ /* 0x000fc80000010100 */
[----:B------:R-:W-:-:S07]  /*9340*/  FFMA R56, R56, R3, R56 ;  /* 0x0000000338387223 */ /* 0x000fce0000000038 */
.L_x_120:
[----:B------:R-:W-:Y:S05]  /*9350*/  BSYNC B1 ;  /* 0x0000000000017941 */ /* 0x000fea0003800000 */
.L_x_118:
        /* <DEDUP_REMOVED lines=10> */
.L_x_122:
[----:B------:R-:W1:Y:S02]  /*9400*/  MUFU.RCP R0, R41 ;  /* 0x0000002900007308 */ /* 0x000e640000001000 */
[----:B-1----:R-:W-:-:S04]  /*9410*/  FFMA R3, R41, R0, -1 ;  /* 0xbf80000029037423 */ /* 0x002fc80000000000 */
[----:B------:R-:W-:-:S04]  /*9420*/  FADD.FTZ R3, -R3, -RZ ;  /* 0x800000ff03037221 */ /* 0x000fc80000010100 */
[----:B------:R-:W-:-:S07]  /*9430*/  FFMA R57, R0, R3, R0 ;  /* 0x0000000300397223 */ /* 0x000fce0000000000 */
.L_x_123:
[----:B------:R-:W-:Y:S05]  /*9440*/  BSYNC B1 ;  /* 0x0000000000017941 */ /* 0x000fea0003800000 */
.L_x_121:
        /* <DEDUP_REMOVED lines=10> */
.L_x_125:
[----:B------:R-:W1:Y:S02]  /*94f0*/  MUFU.RCP R3, R42 ;  /* 0x0000002a00037308 */ /* 0x000e640000001000 */
[----:B-1----:R-:W-:-:S04]  /*9500*/  FFMA R0, R42, R3, -1 ;  /* 0xbf8000002a007423 */ /* 0x002fc80000000003 */
[----:B------:R-:W-:-:S04]  /*9510*/  FADD.FTZ R0, -R0, -RZ ;  /* 0x800000ff00007221 */ /* 0x000fc80000010100 */
[----:B------:R-:W-:-:S07]  /*9520*/  FFMA R58, R3, R0, R3 ;  /* 0x00000000033a7223 */ /* 0x000fce0000000003 */
.L_x_126:
[----:B------:R-:W-:Y:S05]  /*9530*/  BSYNC B1 ;  /* 0x0000000000017941 */ /* 0x000fea0003800000 */
.L_x_124:
        /* <DEDUP_REMOVED lines=10> */
.L_x_128:
[----:B------:R-:W1:Y:S02]  /*95e0*/  MUFU.RCP R0, R43 ;  /* 0x0000002b00007308 */ /* 0x000e640000001000 */
[----:B-1----:R-:W-:-:S04]  /*95f0*/  FFMA R3, R43, R0, -1 ;  /* 0xbf8000002b037423 */ /* 0x002fc80000000000 */
[----:B------:R-:W-:-:S04]  /*9600*/  FADD.FTZ R3, -R3, -RZ ;  /* 0x800000ff03037221 */ /* 0x000fc80000010100 */
[----:B------:R-:W-:-:S07]  /*9610*/  FFMA R41, R0, R3, R0 ;  /* 0x0000000300297223 */ /* 0x000fce0000000000 */
.L_x_129:
[----:B------:R-:W-:Y:S05]  /*9620*/  BSYNC B1 ;  /* 0x0000000000017941 */ /* 0x000fea0003800000 */
.L_x_127:
        /* <DEDUP_REMOVED lines=10> */
.L_x_131:
[----:B------:R-:W1:Y:S02]  /*96d0*/  MUFU.RCP R3, R44 ;  /* 0x0000002c00037308 */ /* 0x000e640000001000 */
[----:B-1----:R-:W-:-:S04]  /*96e0*/  FFMA R0, R44, R3, -1 ;  /* 0xbf8000002c007423 */ /* 0x002fc80000000003 */
[----:B------:R-:W-:-:S04]  /*96f0*/  FADD.FTZ R0, -R0, -RZ ;  /* 0x800000ff00007221 */ /* 0x000fc80000010100 */
[----:B------:R-:W-:-:S07]  /*9700*/  FFMA R42, R3, R0, R3 ;  /* 0x00000000032a7223 */ /* 0x000fce0000000003 */
.L_x_132:
[----:B------:R-:W-:Y:S05]  /*9710*/  BSYNC B1 ;  /* 0x0000000000017941 */ /* 0x000fea0003800000 */
.L_x_130:
        /* <DEDUP_REMOVED lines=10> */
.L_x_134:
[----:B------:R-:W1:Y:S02]  /*97c0*/  MUFU.RCP R0, R45 ;  /* 0x0000002d00007308 */ /* 0x000e640000001000 */
[----:B-1----:R-:W-:-:S04]  /*97d0*/  FFMA R3, R45, R0, -1 ;  /* 0xbf8000002d037423 */ /* 0x002fc80000000000 */
[----:B------:R-:W-:-:S04]  /*97e0*/  FADD.FTZ R3, -R3, -RZ ;  /* 0x800000ff03037221 */ /* 0x000fc80000010100 */
[----:B------:R-:W-:-:S07]  /*97f0*/  FFMA R43, R0, R3, R0 ;  /* 0x00000003002b7223 */ /* 0x000fce0000000000 */
.L_x_135:
[----:B------:R-:W-:Y:S05]  /*9800*/  BSYNC B1 ;  /* 0x0000000000017941 */ /* 0x000fea0003800000 */
.L_x_133:
        /* <DEDUP_REMOVED lines=10> */
.L_x_137:
[----:B------:R-:W1:Y:S02]  /*98b0*/  MUFU.RCP R3, R46 ;  /* 0x0000002e00037308 */ /* 0x000e640000001000 */
[----:B-1----:R-:W-:-:S04]  /*98c0*/  FFMA R0, R46, R3, -1 ;  /* 0xbf8000002e007423 */ /* 0x002fc80000000003 */
[----:B------:R-:W-:-:S04]  /*98d0*/  FADD.FTZ R0, -R0, -RZ ;  /* 0x800000ff00007221 */ /* 0x000fc80000010100 */
[----:B------:R-:W-:-:S07]  /*98e0*/  FFMA R44, R3, R0, R3 ;  /* 0x00000000032c7223 */ /* 0x000fce0000000003 */
.L_x_138:
[----:B------:R-:W-:Y:S05]  /*98f0*/  BSYNC B1 ;  /* 0x0000000000017941 */ /* 0x000fea0003800000 */
.L_x_136:
        /* <DEDUP_REMOVED lines=10> */
.L_x_140:
[----:B------:R-:W1:Y:S02]  /*99a0*/  MUFU.RCP R46, R47 ;  /* 0x0000002f002e7308 */ /* 0x000e640000001000 */
[----:B-1----:R-:W-:-:S04]  /*99b0*/  FFMA R0, R47, R46, -1 ;  /* 0xbf8000002f007423 */ /* 0x002fc8000000002e */
[----:B------:R-:W-:-:S04]  /*99c0*/  FADD.FTZ R3, -R0, -RZ ;  /* 0x800000ff00037221 */ /* 0x000fc80000010100 */
[----:B------:R-:W-:-:S07]  /*99d0*/  FFMA R46, R46, R3, R46 ;  /* 0x000000032e2e7223 */ /* 0x000fce000000002e */
.L_x_141:
[----:B------:R-:W-:Y:S05]  /*99e0*/  BSYNC B1 ;  /* 0x0000000000017941 */ /* 0x000fea0003800000 */
.L_x_139:
        /* <DEDUP_REMOVED lines=10> */
.L_x_143:
[----:B------:R-:W1:Y:S02]  /*9a90*/  MUFU.RCP R3, R48 ;  /* 0x0000003000037308 */ /* 0x000e640000001000 */
[----:B-1----:R-:W-:-:S04]  /*9aa0*/  FFMA R0, R48, R3, -1 ;  /* 0xbf80000030007423 */ /* 0x002fc80000000003 */
[----:B------:R-:W-:-:S04]  /*9ab0*/  FADD.FTZ R0, -R0, -RZ ;  /* 0x800000ff00007221 */ /* 0x000fc80000010100 */
[----:B------:R-:W-:-:S07]  /*9ac0*/  FFMA R60, R3, R0, R3 ;  /* 0x00000000033c7223 */ /* 0x000fce0000000003 */
.L_x_144:
[----:B------:R-:W-:Y:S05]  /*9ad0*/  BSYNC B1 ;  /* 0x0000000000017941 */ /* 0x000fea0003800000 */
.L_x_142:
        /* <DEDUP_REMOVED lines=10> */
.L_x_146:
[----:B------:R-:W1:Y:S02]  /*9b80*/  MUFU.RCP R0, R49 ;  /* 0x0000003100007308 */ /* 0x000e640000001000 */
[----:B-1----:R-:W-:-:S04]  /*9b90*/  FFMA R3, R49, R0, -1 ;  /* 0xbf80000031037423 */ /* 0x002fc80000000000 */
[----:B------:R-:W-:-:S04]  /*9ba0*/  FADD.FTZ R3, -R3, -RZ ;  /* 0x800000ff03037221 */ /* 0x000fc80000010100 */
[----:B------:R-:W-:-:S07]  /*9bb0*/  FFMA R45, R0, R3, R0 ;  /* 0x00000003002d7223 */ /* 0x000fce0000000000 */
.L_x_147:
[----:B------:R-:W-:Y:S05]  /*9bc0*/  BSYNC B1 ;  /* 0x0000000000017941 */ /* 0x000fea0003800000 */
.L_x_145:
        /* <DEDUP_REMOVED lines=10> */
.L_x_149:
[----:B------:R-:W1:Y:S02]  /*9c70*/  MUFU.RCP R3, R50 ;  /* 0x0000003200037308 */ /* 0x000e640000001000 */
[----:B-1----:R-:W-:-:S04]  /*9c80*/  FFMA R0, R50, R3, -1 ;  /* 0xbf80000032007423 */ /* 0x002fc80000000003 */
[----:B------:R-:W-:-:S04]  /*9c90*/  FADD.FTZ R0, -R0, -RZ ;  /* 0x800000ff00007221 */ /* 0x000fc80000010100 */
[----:B------:R-:W-:-:S07]  /*9ca0*/  FFMA R48, R3, R0, R3 ;  /* 0x0000000003307223 */ /* 0x000fce0000000003 */
.L_x_150:
[----:B------:R-:W-:Y:S05]  /*9cb0*/  BSYNC B1 ;  /* 0x0000000000017941 */ /* 0x000fea0003800000 */
.L_x_148:
        /* <DEDUP_REMOVED lines=10> */
.L_x_152:
[----:B------:R-:W1:Y:S02]  /*9d60*/  MUFU.RCP R0, R51 ;  /* 0x0000003300007308 */ /* 0x000e640000001000 */
[----:B-1----:R-:W-:-:S04]  /*9d70*/  FFMA R3, R51, R0, -1 ;  /* 0xbf80000033037423 */ /* 0x002fc80000000000 */
[----:B------:R-:W-:-:S04]  /*9d80*/  FADD.FTZ R3, -R3, -RZ ;  /* 0x800000ff03037221 */ /* 0x000fc80000010100 */
[----:B------:R-:W-:-:S07]  /*9d90*/  FFMA R47, R0, R3, R0 ;  /* 0x00000003002f7223 */ /* 0x000fce0000000000 */
.L_x_153:
[----:B------:R-:W-:Y:S05]  /*9da0*/  BSYNC B1 ;  /* 0x0000000000017941 */ /* 0x000fea0003800000 */
.L_x_151:
        /* <DEDUP_REMOVED lines=10> */
.L_x_155:
[----:B------:R-:W1:Y:S02]  /*9e50*/  MUFU.RCP R3, R52 ;  /* 0x0000003400037308 */ /* 0x000e640000001000 */
[----:B-1----:R-:W-:-:S04]  /*9e60*/  FFMA R0, R52, R3, -1 ;  /* 0xbf80000034007423 */ /* 0x002fc80000000003 */
[----:B------:R-:W-:-:S04]  /*9e70*/  FADD.FTZ R0, -R0, -RZ ;  /* 0x800000ff00007221 */ /* 0x000fc80000010100 */
[----:B------:R-:W-:-:S07]  /*9e80*/  FFMA R50, R3, R0, R3 ;  /* 0x0000000003327223 */ /* 0x000fce0000000003 */
.L_x_156:
[----:B------:R-:W-:Y:S05]  /*9e90*/  BSYNC B1 ;  /* 0x0000000000017941 */ /* 0x000fea0003800000 */
.L_x_154:
        /* <DEDUP_REMOVED lines=10> */
.L_x_158:
[----:B------:R-:W1:Y:S02]  /*9f40*/  MUFU.RCP R0, R53 ;  /* 0x0000003500007308 */ /* 0x000e640000001000 */
[----:B-1----:R-:W-:-:S04]  /*9f50*/  FFMA R3, R53, R0, -1 ;  /* 0xbf80000035037423 */ /* 0x002fc80000000000 */
[----:B------:R-:W-:-:S04]  /*9f60*/  FADD.FTZ R3, -R3, -RZ ;  /* 0x800000ff03037221 */ /* 0x000fc80000010100 */
[----:B------:R-:W-:-:S07]  /*9f70*/  FFMA R49, R0, R3, R0 ;  /* 0x0000000300317223 */ /* 0x000fce0000000000 */
.L_x_159:
[----:B------:R-:W-:Y:S05]  /*9f80*/  BSYNC B1 ;  /* 0x0000000000017941 */ /* 0x000fea0003800000 */
.L_x_157:
        /* <DEDUP_REMOVED lines=10> */
.L_x_161:
[----:B------:R-:W1:Y:S02]  /*a030*/  MUFU.RCP R3, R54 ;  /* 0x0000003600037308 */ /* 0x000e640000001000 */
[----:B-1----:R-:W-:-:S04]  /*a040*/  FFMA R0, R54, R3, -1 ;  /* 0xbf80000036007423 */ /* 0x002fc80000000003 */
[----:B------:R-:W-:-:S04]  /*a050*/  FADD.FTZ R0, -R0, -RZ ;  /* 0x800000ff00007221 */ /* 0x000fc80000010100 */
[----:B------:R-:W-:-:S07]  /*a060*/  FFMA R52, R3, R0, R3 ;  /* 0x0000000003347223 */ /* 0x000fce0000000003 */
.L_x_162:
[----:B------:R-:W-:Y:S05]  /*a070*/  BSYNC B1 ;  /* 0x0000000000017941 */ /* 0x000fea0003800000 */
.L_x_160:
        /* <DEDUP_REMOVED lines=9> */
.L_x_164:
[----:B------:R-:W1:Y:S02]  /*a110*/  MUFU.RCP R0, R55 ;  /* 0x0000003700007308 */ /* 0x000e640000001000 */
[----:B-1----:R-:W-:-:S04]  /*a120*/  FFMA R3, R55, R0, -1 ;  /* 0xbf80000037037423 */ /* 0x002fc80000000000 */
[----:B------:R-:W-:-:S04]  /*a130*/  FADD.FTZ R3, -R3, -RZ ;  /* 0x800000ff03037221 */ /* 0x000fc80000010100 */
[----:B------:R-:W-:-:S07]  /*a140*/  FFMA R0, R0, R3, R0 ;  /* 0x0000000300007223 */ /* 0x000fce0000000000 */
.L_x_165:
[----:B------:R-:W-:Y:S05]  /*a150*/  BSYNC B1 ;  /* 0x0000000000017941 */ /* 0x000fea0003800000 */
.L_x_163:
        /* <DEDUP_REMOVED lines=16> */
[----:B------:R-:W-:-:S02]  /*a260*/  F2FP.SATFINITE.E4M3.F32.PACK_AB_MERGE_C R57, R57, R56, RZ ;  /* 0x000000383939723e */ /* 0x000fc400048070ff */
[----:B------:R-:W-:Y:S02]  /*a270*/  F2FP.SATFINITE.E4M3.F32.PACK_AB_MERGE_C R41, R41, R58, RZ ;  /* 0x0000003a2929723e */ /* 0x000fe400048070ff */
[----:B------:R-:W-:Y:S02]  /*a280*/  F2FP.SATFINITE.E4M3.F32.PACK_AB_MERGE_C R43, R43, R42, RZ ;  /* 0x0000002a2b2b723e */ /* 0x000fe400048070ff */
[----:B------:R-:W-:Y:S02]  /*a290*/  F2FP.SATFINITE.E4M3.F32.PACK_AB_MERGE_C R31, R31, R44, RZ ;  /* 0x0000002c1f1f723e */ /* 0x000fe400048070ff */
[----:B------:R-:W-:Y:S02]  /*a2a0*/  F2FP.SATFINITE.E4M3.F32.PACK_AB_MERGE_C R45, R45, R60, RZ ;  /* 0x0000003c2d2d723e */ /* 0x000fe400048070ff */
[----:B------:R-:W-:Y:S02]  /*a2b0*/  F2FP.SATFINITE.E4M3.F32.PACK_AB_MERGE_C R47, R47, R48, RZ ;  /* 0x000000302f2f723e */ /* 0x000fe400048070ff */
[----:B------:R-:W-:-:S02]  /*a2c0*/  F2FP.SATFINITE.E4M3.F32.PACK_AB_MERGE_C R49, R49, R50, RZ ;  /* 0x000000323131723e */ /* 0x000fc400048070ff */
[----:B------:R-:W-:Y:S01]  /*a2d0*/  F2FP.SATFINITE.E4M3.F32.PACK_AB_MERGE_C R3, R3, R52, RZ ;  /* 0x000000340303723e */ /* 0x000fe200048070ff */
[----:B------:R-:W-:Y:S06]  /*a2e0*/  @P5 BRA `(.L_x_166) ;  /* 0x0000000000045947 */ /* 0x000fec0003800000 */
[----:B------:R-:W-:-:S04]  /*a2f0*/  DEPBAR.LE SB0, 0x1 ;  /* 0x000080400000791a */ /* 0x000fc80000000000 */
.L_x_166:
[----:B------:R-:W-:Y:S05]  /*a300*/  WARPSYNC.ALL ;  /* 0x0000000000007948 */ /* 0x000fea0003800000 */
[----:B------:R-:W-:Y:S06]  /*a310*/  BAR.SYNC.DEFER_BLOCKING 0x1, 0x100 ;  /* 0x0044000000007b1d */ /* 0x000fec0000010000 */
        /* <DEDUP_REMOVED lines=19> */
[----:B------:R-:W-:Y:S02]  /*a450*/  UIADD3 UR4, UR44, 0x5100, URZ ;  /* 0x000051002c047890 */ /* 0x000fe4000fffe03f */
[----:B------:R-:W-:Y:S01]  /*a460*/  UIADD3.X UR9, URZ, UR61, URZ, UP0, !UPT ;  /* 0x0000003d3f097290 */ /* 0x000fe200087fe43f */
[----:B------:R-:W-:Y:S01]  /*a470*/  UMOV UR6, UR42 ;  /* 0x0000002a00067c82 */ /* 0x000fe20008000000 */
[----:B------:R-:W-:-:S07]  /*a480*/  UMOV UR7, UR43 ;  /* 0x0000002b00077c82 */ /* 0x000fce0008000000 */
[----:B------:R1:W-:Y:S02]  /*a490*/  UTMASTG.3D [UR4], [UR8] ;  /* 0x00000004080073b5 */ /* 0x0003e40008010000 */
[----:B-1----:R0:W-:Y:S02]  /*a4a0*/  UTMACMDFLUSH ;  /* 0x00000000000079b7 */ /* 0x0021e40000000000 */
.L_x_168:
[----:B------:R-:W-:Y:S05]  /*a4b0*/  BSYNC B0 ;  /* 0x0000000000007941 */ /* 0x000fea0003800000 */
.L_x_167:
[----:B------:R-:W2:Y:S04]  /*a4c0*/  LDL R4, [R1+0xb4] ;  /* 0x0000b40001047983 */ /* 0x000ea80000100800 */
[----:B------:R-:W3:Y:S01]  /*a4d0*/  LDL R3, [R1+0xb8] ;  /* 0x0000b80001037983 */ /* 0x000ee20000100800 */
[----:B------:R-:W-:Y:S01]  /*a4e0*/  BSSY B0, `(.L_x_169) ;  /* 0x0000036000007945 */ /* 0x000fe20003800000 */
[----:B--2---:R-:W-:Y:S02]  /*a4f0*/  MOV R14, R4 ;  /* 0x00000004000e7202 */ /* 0x004fe40000000f00 */
[----:B---3--:R-:W-:Y:S01]  /*a500*/  MOV R13, R3 ;  /* 0x00000003000d7202 */ /* 0x008fe20000000f00 */
[----:B------:R-:W-:Y:S06]  /*a510*/  @P0 BRA `(.L_x_170) ;  /* 0x0000000000c80947 */ /* 0x000fec0003800000 */
[----:B------:R-:W-:-:S04]  /*a520*/  MOV R0, UR56 ;  /* 0x0000003800007c02 */ /* 0x000fc80008000f00 */
[----:B------:R-:W-:-:S13]  /*a530*/  ISETP.NE.AND P3, PT, R0, 0x3, PT ;  /* 0x000000030000780c */ /* 0x000fda0003f65270 */
[----:B------:R-:W-:Y:S05]  /*a540*/  @!P3 BRA `(.L_x_171) ;  /* 0x000000000004b947 */ /* 0x000fea0003800000 */
[----:B------:R-:W-:Y:S01]  /*a550*/  BPT.TRAP 0x1 ;  /* 0x000000040000795c */ /* 0x000fe20000300000 */
.L_x_171:
[----:B------:R-:W-:Y:S01]  /*a560*/  LEA R13, R4, UR44, 0x3 ;  /* 0x0000002c040d7c11 */ /* 0x000fe2000f8e18ff */
[----:B------:R-:W-:Y:S01]  /*a570*/  BSSY B1, `(.L_x_172) ;  /* 0x0000004000017945 */ /* 0x000fe20003800000 */
[----:B------:R-:W-:-:S04]  /*a580*/  SHF.L.U32 R0, R3, 0x1f, RZ ;  /* 0x0000001f03007819 */ /* 0x000fc800000006ff */
[----:B------:R-:W1:Y:S02]  /*a590*/  SYNCS.PHASECHK.TRANS64.TRYWAIT P2, [R13+URZ+0x80], R0 ;  /* 0x000080000d0075a7 */ /* 0x000e64000804017f */
[----:B-1----:R-:W-:Y:S05]  /*a5a0*/  @!P2 BRA `(.L_x_173) ;  /* 0x0000010400aca947 */ /* 0x002fea0003800000 */
.L_x_628:
[----:B------:R-:W-:Y:S05]  /*a5b0*/  BSYNC B1 ;  /* 0x0000000000017941 */ /* 0x000fea0003800000 */
.L_x_172:
[----:B------:R-:W-:Y:S04]  /*a5c0*/  BSSY B1, `(.L_x_174) ;  /* 0x0000012000017945 */ /* 0x000fe80003800000 */
[----:B------:R-:W-:Y:S05]  /*a5d0*/  @P1 BRA `(.L_x_175) ;  /* 0x0000000000401947 */ /* 0x000fea0003800000 */
[----:B------:R-:W2:Y:S02]  /*a5e0*/  LDL R3, [R1+0xb4] ;  /* 0x0000b40001037983 */ /* 0x000ea40000100800 */
[----:B--2---:R-:W-:-:S04]  /*a5f0*/  LEA R14, R3, R12, 0xc ;  /* 0x0000000c030e7211 */ /* 0x004fc800078e60ff */
[----:B-1----:R-:W-:Y:S01]  /*a600*/  IADD3 R0, R14, UR44, RZ ;  /* 0x0000002c0e007c10 */ /* 0x002fe2000fffe0ff */
[----:B------:R-:W-:Y:S03]  /*a610*/  LDS.U16 R6, [R14+UR44+0x200] ;  /* 0x0002002c0e067984 */ /* 0x000fe60008000400 */
[----:B------:R-:W-:Y:S01]  /*a620*/  IADD3 R15, R0, R11, RZ ;  /* 0x0000000b000f7210 */ /* 0x000fe20007ffe0ff */
[----:B------:R-:W1:Y:S04]  /*a630*/  LDS.U16 R3, [R14+UR44+0x100] ;  /* 0x0001002c0e037984 */ /* 0x000e680008000400 */
        /* <DEDUP_REMOVED lines=10> */
.L_x_175:
[----:B------:R-:W-:Y:S05]  /*a6e0*/  BSYNC B1 ;  /* 0x0000000000017941 */ /* 0x000fea0003800000 */
.L_x_174:
        /* <DEDUP_REMOVED lines=8> */
.L_x_176:
[----:B------:R-:W3:Y:S04]  /*a770*/  LDL.LU R5, [R1+0xb4] ;  /* 0x0000b40001057983 */ /* 0x000ee80000300800 */
[----:B------:R-:W4:Y:S01]  /*a780*/  LDL.LU R4, [R1+0xb8] ;  /* 0x0000b80001047983 */ /* 0x000f220000300800 */
[----:B-1----:R-:W-:Y:S01]  /*a790*/  IADD3 R0, R13, 0xa0, RZ ;  /* 0x000000a00d007810 */ /* 0x002fe20007ffe0ff */
[----:B------:R-:W1:Y:S03]  /*a7a0*/  S2R R3, SR_CgaCtaId ;  /* 0x0000000000037919 */ /* 0x000e660000008800 */
[----:B-1----:R-:W-:-:S04]  /*a7b0*/  PRMT R0, R3, 0x654, R0 ;  /* 0x0000065403007816 */ /* 0x002fc80000000000 */
[----:B--2---:R1:W-:Y:S01]  /*a7c0*/  SYNCS.ARRIVE.TRANS64.RED.A1T0 RZ, [R0+URZ], RZ ;  /* 0x000000ff00ff79a7 */ /* 0x0043e2000810043f */
[----:B---3--:R-:W-:-:S04]  /*a7d0*/  IADD3 R14, R5, 0x1, RZ ;  /* 0x00000001050e7810 */ /* 0x008fc80007ffe0ff */
[----:B------:R-:W-:-:S04]  /*a7e0*/  ISETP.NE.AND P2, PT, R14, 0x4, PT ;  /* 0x000000040e00780c */ /* 0x000fc80003f45270 */
[----:B------:R-:W-:Y:S02]  /*a7f0*/  SEL R13, RZ, 0x1, P2 ;  /* 0x00000001ff0d7807 */ /* 0x000fe40001000000 */
[----:B------:R-:W-:Y:S02]  /*a800*/  SEL R14, R14, RZ, P2 ;  /* 0x000000ff0e0e7207 */ /* 0x000fe40001000000 */
[----:B----4-:R-:W-:-:S03]  /*a810*/  LOP3.LUT R13, R4, R13, RZ, 0x3c, !PT ;  /* 0x0000000d040d7212 */ /* 0x010fc600078e3cff */
[----:B------:R1:W-:Y:S04]  /*a820*/  STL [R1+0xb4], R14 ;  /* 0x0000b40e01007387 */ /* 0x0003e80000100800 */
[----:B------:R1:W-:Y:S02]  /*a830*/  STL [R1+0xb8], R13 ;  /* 0x0000b80d01007387 */ /* 0x0003e40000100800 */
.L_x_170:
[----:B------:R-:W-:Y:S05]  /*a840*/  BSYNC B0 ;  /* 0x0000000000007941 */ /* 0x000fea0003800000 */
.L_x_169:
[----:B-1----:R-:W-:Y:S01]  /*a850*/  F2FP.F16.E4M3.UNPACK_B R0, R6 ;  /* 0x00000006ff00723e */ /* 0x002fe200020006ff */
[C---:B------:R-:W-:Y:S01]  /*a860*/  FMUL R15, R2.reuse, R195 ;  /* 0x000000c3020f7220 */ /* 0x040fe20000400000 */
[----:B------:R-:W-:Y:S01]  /*a870*/  F2FP.F16.E4M3.UNPACK_B R5, R7 ;  /* 0x00000007ff05723e */ /* 0x000fe200020006ff */
[C---:B------:R-:W-:Y:S01]  /*a880*/  FMUL R3, R2.reuse, R194 ;  /* 0x000000c202037220 */ /* 0x040fe20000400000 */
[C---:B------:R-:W-:Y:S01]  /*a890*/  FMUL R21, R2.reuse, R193 ;  /* 0x000000c102157220 */ /* 0x040fe20000400000 */
[--C-:B------:R-:W-:Y:S02]  /*a8a0*/  HADD2.F32 R4, -RZ, R0.reuse.H0_H0 ;  /* 0x20000000ff047230 */ /* 0x100fe40000004100 */
[----:B------:R-:W-:Y:S01]  /*a8b0*/  FMUL R25, R2, R191 ;  /* 0x000000bf02197220 */ /* 0x000fe20000400000 */
[----:B------:R-:W-:Y:S01]  /*a8c0*/  HADD2.F32 R20, -RZ, R0.H1_H1 ;  /* 0x30000000ff147230 */ /* 0x000fe20000004100 */
[----:B------:R-:W-:Y:S01]  /*a8d0*/  F2FP.F16.E4M3.UNPACK_B R0, R6.H1 ;  /* 0x00000006ff00723e */ /* 0x000fe200030006ff */
[----:B------:R-:W-:-:S02]  /*a8e0*/  HADD2.F32 R26, -RZ, R5.H0_H0 ;  /* 0x20000005ff1a7230 */ /* 0x000fc40000004100 */
[C---:B------:R-:W-:Y:S01]  /*a8f0*/  FFMA R15, R16.reuse, R4, R15 ;  /* 0x00000004100f7223 */ /* 0x040fe2000000000f */
[----:B------:R-:W-:Y:S02]  /*a900*/  HADD2.F32 R28, -RZ, R5.H1_H1 ;  /* 0x30000005ff1c7230 */ /* 0x000fe40000004100 */
[----:B------:R-:W-:Y:S01]  /*a910*/  FFMA R20, R16, R20, R3 ;  /* 0x0000001410147223 */ /* 0x000fe20000000003 */
[--C-:B------:R-:W-:Y:S01]  /*a920*/  HADD2.F32 R4, -RZ, R0.reuse.H0_H0 ;  /* 0x20000000ff047230 */ /* 0x100fe20000004100 */
[----:B------:R-:W-:Y:S01]  /*a930*/  F2FP.F16.E4M3.UNPACK_B R5, R7.H1 ;  /* 0x00000007ff05723e */ /* 0x000fe200030006ff */
[----:B------:R-:W-:Y:S02]  /*a940*/  HADD2.F32 R0, -RZ, R0.H1_H1 ;  /* 0x30000000ff007230 */ /* 0x000fe40000004100 */
[----:B------:R-:W-:Y:S01]  /*a950*/  FMUL R3, R2, R192 ;  /* 0x000000c002037220 */ /* 0x000fe20000400000 */
[----:B------:R-:W-:Y:S01]  /*a960*/  MOV R60, 0x3bbb989d ;  /* 0x3bbb989d003c7802 */ /* 0x000fe20000000f00 */
[C---:B------:R-:W-:Y:S01]  /*a970*/  FFMA R21, R16.reuse, R4, R21 ;  /* 0x0000000410157223 */ /* 0x040fe20000000015 */
[----:B------:R-:W-:Y:S01]  /*a980*/  F2FP.F16.E4M3.UNPACK_B R4, R8 ;  /* 0x00000008ff04723e */ /* 0x000fe200020006ff */
[C---:B------:R-:W-:Y:S01]  /*a990*/  FFMA R24, R16.reuse, R0, R3 ;  /* 0x0000000010187223 */ /* 0x040fe20000000003 */
[----:B------:R-:W-:Y:S01]  /*a9a0*/  FFMA R25, R16, R26, R25 ;  /* 0x0000001a10197223 */ /* 0x000fe20000000019 */
[----:B------:R-:W-:-:S02]  /*a9b0*/  HADD2.F32 R34, -RZ, R5.H1_H1 ;  /* 0x30000005ff227230 */ /* 0x000fc40000004100 */
[C---:B------:R-:W-:Y:S01]  /*a9c0*/  FMUL R3, R2.reuse, R188 ;  /* 0x000000bc02037220 */ /* 0x040fe20000400000 */
[--C-:B------:R-:W-:Y:S01]  /*a9d0*/  HADD2.F32 R26, -RZ, R4.reuse.H0_H0 ;  /* 0x20000004ff1a7230 */ /* 0x100fe20000004100 */
[----:B------:R-:W-:Y:S01]  /*a9e0*/  MOV R64, 0x437c0000 ;  /* 0x437c000000407802 */ /* 0x000fe20000000f00 */
[----:B------:R-:W-:Y:S02]  /*a9f0*/  HADD2.F32 R0, -RZ, R5.H0_H0 ;  /* 0x20000005ff007230 */ /* 0x000fe40000004100 */
[----:B------:R-:W-:Y:S01]  /*aa00*/  FMUL R35, R2, R187 ;  /* 0x000000bb02237220 */ /* 0x000fe20000400000 */
[----:B------:R-:W-:Y:S01]  /*aa10*/  FFMA.SAT R5, -R20, R60, 0.5 ;  /* 0x3f00000014057423 */ /* 0x000fe2000000213c */
[----:B------:R-:W-:Y:S01]  /*aa20*/  FMUL R33, R2, R189 ;  /* 0x000000bd02217220 */ /* 0x000fe20000400000 */
[----:B------:R-:W-:Y:S01]  /*aa30*/  FFMA R34, R16, R34, R3 ;  /* 0x0000002210227223 */ /* 0x000fe20000000003 */
[----:B------:R-:W-:Y:S02]  /*aa40*/  HADD2.F32 R36, -RZ, R4.H1_H1 ;  /* 0x30000004ff247230 */ /* 0x000fe40000004100 */
[----:B------:R-:W-:Y:S01]  /*aa50*/  FMUL R3, R2, R186 ;  /* 0x000000ba02037220 */ /* 0x000fe20000400000 */
[C---:B------:R-:W-:Y:S01]  /*aa60*/  FFMA R35, R16.reuse, R26, R35 ;  /* 0x0000001a10237223 */ /* 0x040fe20000000023 */
[----:B------:R-:W-:Y:S01]  /*aa70*/  FFMA.RM R26, R5, R64, 12582913 ;  /* 0x4b400001051a7423 */ /* 0x000fe20000004040 */
[----:B------:R-:W-:Y:S01]  /*aa80*/  F2FP.F16.E4M3.UNPACK_B R32, R8.H1 ;  /* 0x00000008ff20723e */ /* 0x000fe200030006ff */
[C---:B------:R-:W-:Y:S01]  /*aa90*/  FFMA R33, R16.reuse, R0, R33 ;  /* 0x0000000010217223 */ /* 0x040fe20000000021 */
[----:B------:R-:W-:Y:S01]  /*aaa0*/  FFMA.SAT R0, -R15, R60, 0.5 ;  /* 0x3f0000000f007423 */ /* 0x000fe2000000213c */
[----:B------:R-:W-:Y:S01]  /*aab0*/  FFMA R36, R16, R36, R3 ;  /* 0x0000002410247223 */ /* 0x000fe20000000003 */
[----:B------:R-:W-:Y:S01]  /*aac0*/  FMUL R31, R2, R190 ;  /* 0x000000be021f7220 */ /* 0x000fe20000400000 */
[----:B------:R-:W-:Y:S01]  /*aad0*/  FADD R3, R26, -12583039 ;  /* 0xcb40007f1a037421 */ /* 0x000fe20000000000 */
[----:B------:R-:W-:Y:S01]  /*aae0*/  FFMA.SAT R5, -R21, R60, 0.5 ;  /* 0x3f00000015057423 */ /* 0x000fe2000000213c */
[----:B------:R-:W-:-:S02]  /*aaf0*/  HADD2.F32 R27, -RZ, R32.H0_H0 ;  /* 0x20000020ff1b7230 */ /* 0x000fc40000004100 */
[----:B------:R-:W-:Y:S01]  /*ab00*/  FFMA.RM R0, R0, R64, 12582913 ;  /* 0x4b40000100007423 */ /* 0x000fe20000004040 */
[----:B------:R-:W-:Y:S01]  /*ab10*/  FMUL R37, R2, R185 ;  /* 0x000000b902257220 */ /* 0x000fe20000400000 */
[----:B------:R-:W-:Y:S01]  /*ab20*/  FFMA R31, R16, R28, R31 ;  /* 0x0000001c101f7223 */ /* 0x000fe2000000001f */
[----:B------:R-:W-:Y:S01]  /*ab30*/  FFMA R3, -R20, 1.4426950216293334961, -R3 ;  /* 0x3fb8aa3b14037823 */ /* 0x000fe20000000903 */
[----:B------:R-:W-:Y:S01]  /*ab40*/  FFMA.SAT R29, -R24, R60, 0.5 ;  /* 0x3f000000181d7423 */ /* 0x000fe2000000213c */
[-C--:B------:R-:W-:Y:S01]  /*ab50*/  FFMA.RM R28, R5, R64.reuse, 12582913 ;  /* 0x4b400001051c7423 */ /* 0x080fe20000004040 */
[----:B------:R-:W-:Y:S01]  /*ab60*/  FADD R4, R0, -12583039 ;  /* 0xcb40007f00047421 */ /* 0x000fe20000000000 */
[----:B------:R-:W-:Y:S01]  /*ab70*/  FFMA R37, R16, R27, R37 ;  /* 0x0000001b10257223 */ /* 0x000fe20000000025 */
[----:B------:R-:W-:Y:S02]  /*ab80*/  HADD2.F32 R40, -RZ, R32.H1_H1 ;  /* 0x30000020ff287230 */ /* 0x000fe40000004100 */
[----:B------:R-:W-:Y:S01]  /*ab90*/  FFMA R27, -R20, 1.925963033500011079e-08, R3 ;  /* 0x32a57060141b7823 */ /* 0x000fe20000000103 */
[----:B------:R-:W-:Y:S01]  /*aba0*/  FFMA.RM R32, R29, R64, 12582913 ;  /* 0x4b4000011d207423 */ /* 0x000fe20000004040 */
[----:B------:R-:W-:Y:S01]  /*abb0*/  FFMA.SAT R38, -R25, R60, 0.5 ;  /* 0x3f00000019267423 */ /* 0x000fe2000000213c */
[----:B------:R-:W-:Y:S01]  /*abc0*/  FADD R30, R28, -12583039 ;  /* 0xcb40007f1c1e7421 */ /* 0x000fe20000000000 */
[----:B------:R-:W-:Y:S01]  /*abd0*/  FMUL R3, R2, R184 ;  /* 0x000000b802037220 */ /* 0x000fe20000400000 */
[----:B------:R-:W-:Y:S01]  /*abe0*/  FFMA R4, -R15, 1.4426950216293334961, -R4 ;  /* 0x3fb8aa3b0f047823 */ /* 0x000fe20000000904 */
[----:B------:R-:W-:Y:S01]  /*abf0*/  FADD R29, R32, -12583039 ;  /* 0xcb40007f201d7421 */ /* 0x000fe20000000000 */
[----:B------:R-:W-:Y:S01]  /*ac00*/  FFMA.RM R44, R38, R64, 12582913 ;  /* 0x4b400001262c7423 */ /* 0x000fe20000004040 */
[----:B------:R-:W-:Y:S01]  /*ac10*/  FFMA R30, -R21, 1.4426950216293334961, -R30 ;  /* 0x3fb8aa3b151e7823 */ /* 0x000fe2000000091e */
[----:B------:R-:W-:Y:S01]  /*ac20*/  FFMA R38, R16, R40, R3 ;  /* 0x0000002810267223 */ /* 0x000fe20000000003 */
[-C--:B------:R-:W-:Y:S01]  /*ac30*/  FFMA.SAT R40, -R31, R60.reuse, 0.5 ;  /* 0x3f0000001f287423 */ /* 0x080fe2000000213c */
[----:B------:R-:W-:Y:S01]  /*ac40*/  FFMA.SAT R41, -R33, R60, 0.5 ;  /* 0x3f00000021297423 */ /* 0x000fe2000000213c */
[----:B------:R-:W-:Y:S01]  /*ac50*/  FFMA R4, -R15, 1.925963033500011079e-08, R4 ;  /* 0x32a570600f047823 */ /* 0x000fe20000000104 */
[----:B------:R-:W-:Y:S01]  /*ac60*/  F2FP.F16.E4M3.UNPACK_B R43, R9 ;  /* 0x00000009ff2b723e */ /* 0x000fe200020006ff */
[----:B------:R-:W-:Y:S01]  /*ac70*/  FFMA R39, -R24, 1.4426950216293334961, -R29 ;  /* 0x3fb8aa3b18277823 */ /* 0x000fe2000000091d */
[----:B------:R-:W-:Y:S01]  /*ac80*/  FFMA R30, -R21, 1.925963033500011079e-08, R30 ;  /* 0x32a57060151e7823 */ /* 0x000fe2000000011e */
[-C--:B------:R-:W-:Y:S01]  /*ac90*/  FFMA.RM R45, R40, R64.reuse, 12582913 ;  /* 0x4b400001282d7423 */ /* 0x080fe20000004040 */
[----:B------:R-:W-:Y:S01]  /*aca0*/  FFMA.RM R46, R41, R64, 12582913 ;  /* 0x4b400001292e7423 */ /* 0x000fe20000004040 */
[----:B------:R1:W2:Y:S01]  /*acb0*/  MUFU.EX2 R5, R4 ;  /* 0x0000000400057308 */ /* 0x0002a20000000800 */
[----:B------:R-:W-:Y:S01]  /*acc0*/  FFMA.SAT R41, -R34, R60, 0.5 ;  /* 0x3f00000022297423 */ /* 0x000fe2000000213c */
[----:B------:R-:W-:Y:S01]  /*acd0*/  FFMA R3, -R24, 1.925963033500011079e-08, R39 ;  /* 0x32a5706018037823 */ /* 0x000fe20000000127 */
[----:B------:R-:W-:-:S02]  /*ace0*/  HADD2.F32 R42, -RZ, R43.H0_H0 ;  /* 0x2000002bff2a7230 */ /* 0x000fc40000004100 */
[----:B------:R-:W-:Y:S01]  /*acf0*/  FMUL R39, R2, R183 ;  /* 0x000000b702277220 */ /* 0x000fe20000400000 */
[----:B------:R-:W-:Y:S01]  /*ad00*/  FFMA.RM R49, R41, R64, 12582913 ;  /* 0x4b40000129317423 */ /* 0x000fe20000004040 */
[----:B------:R-:W-:Y:S01]  /*ad10*/  HADD2.F32 R50, -RZ, R43.H1_H1 ;  /* 0x3000002bff327230 */ /* 0x000fe20000004100 */
[----:B------:R-:W-:Y:S01]  /*ad20*/  F2FP.F16.E4M3.UNPACK_B R54, R9.H1 ;  /* 0x00000009ff36723e */ /* 0x000fe200030006ff */
[----:B------:R3:W-:Y:S01]  /*ad30*/  MUFU.EX2 R29, R30 ;  /* 0x0000001e001d7308 */ /* 0x0007e20000000800 */
[----:B-1----:R-:W-:Y:S01]  /*ad40*/  FADD R4, R44, -12583039 ;  /* 0xcb40007f2c047421 */ /* 0x002fe20000000000 */
[----:B------:R-:W-:Y:S01]  /*ad50*/  FFMA R39, R16, R42, R39 ;  /* 0x0000002a10277223 */ /* 0x000fe20000000027 */
[----:B------:R-:W-:Y:S01]  /*ad60*/  FADD R41, R49, -12583039 ;  /* 0xcb40007f31297421 */ /* 0x000fe20000000000 */
[----:B------:R-:W-:Y:S01]  /*ad70*/  FFMA.SAT R43, -R35, R60, 0.5 ;  /* 0x3f000000232b7423 */ /* 0x000fe2000000213c */
[----:B------:R-:W-:Y:S01]  /*ad80*/  FFMA R40, -R25, 1.4426950216293334961, -R4 ;  /* 0x3fb8aa3b19287823 */ /* 0x000fe20000000904 */
[----:B------:R-:W-:-:S02]  /*ad90*/  HADD2.F32 R57, -RZ, R54.H1_H1 ;  /* 0x30000036ff397230 */ /* 0x000fc40000004100 */
[----:B------:R-:W-:Y:S01]  /*ada0*/  FFMA R41, -R34, 1.4426950216293334961, -R41 ;  /* 0x3fb8aa3b22297823 */ /* 0x000fe20000000929 */
[----:B------:R1:W-:Y:S01]  /*adb0*/  MUFU.EX2 R4, R3 ;  /* 0x0000000300047308 */ /* 0x0003e20000000800 */
[----:B---3--:R-:W-:Y:S01]  /*adc0*/  FADD R30, R45, -12583039 ;  /* 0xcb40007f2d1e7421 */ /* 0x008fe20000000000 */
[----:B------:R-:W-:Y:S01]  /*add0*/  FFMA R40, -R25, 1.925963033500011079e-08, R40 ;  /* 0x32a5706019287823 */ /* 0x000fe20000000128 */
[-C--:B------:R-:W-:Y:S01]  /*ade0*/  FFMA.SAT R55, -R38, R60.reuse, 0.5 ;  /* 0x3f00000026377423 */ /* 0x080fe2000000213c */
[----:B------:R-:W-:Y:S01]  /*adf0*/  FFMA.SAT R58, -R39, R60, 0.5 ;  /* 0x3f000000273a7423 */ /* 0x000fe2000000213c */
[C---:B------:R-:W-:Y:S01]  /*ae00*/  FFMA R42, -R31.reuse, 1.4426950216293334961, -R30 ;  /* 0x3fb8aa3b1f2a7823 */ /* 0x040fe2000000091e */
[----:B------:R-:W-:Y:S01]  /*ae10*/  FADD R48, R46, -12583039 ;  /* 0xcb40007f2e307421 */ /* 0x000fe20000000000 */
[----:B------:R-:W-:Y:S01]  /*ae20*/  SHF.L.U32 R0, R0, 0x17, RZ ;  /* 0x0000001700007819 */ /* 0x000fe200000006ff */
[----:B------:R3:W-:Y:S01]  /*ae30*/  MUFU.EX2 R30, R40 ;  /* 0x00000028001e7308 */ /* 0x0007e20000000800 */
[----:B-1----:R-:W-:Y:S01]  /*ae40*/  FMUL R3, R2, R182 ;  /* 0x000000b602037220 */ /* 0x002fe20000400000 */
[----:B------:R-:W-:Y:S01]  /*ae50*/  FFMA R42, -R31, 1.925963033500011079e-08, R42 ;  /* 0x32a570601f2a7823 */ /* 0x000fe2000000012a */
[----:B------:R-:W-:Y:S01]  /*ae60*/  SHF.L.U32 R26, R26, 0x17, RZ ;  /* 0x000000171a1a7819 */ /* 0x000fe200000006ff */
[-C--:B------:R-:W-:Y:S01]  /*ae70*/  FFMA.RM R55, R55, R64.reuse, 12582913 ;  /* 0x4b40000137377423 */ /* 0x080fe20000004040 */
[----:B------:R-:W-:Y:S01]  /*ae80*/  FFMA.RM R58, R58, R64, 12582913 ;  /* 0x4b4000013a3a7423 */ /* 0x000fe20000004040 */
[----:B------:R-:W-:Y:S01]  /*ae90*/  FFMA R48, -R33, 1.4426950216293334961, -R48 ;  /* 0x3fb8aa3b21307823 */ /* 0x000fe20000000930 */
[----:B--2---:R-:W-:Y:S01]  /*aea0*/  FFMA R65, R0, R5, 1 ;  /* 0x3f80000000417423 */ /* 0x004fe20000000005 */
[----:B------:R1:W-:Y:S01]  /*aeb0*/  MUFU.EX2 R47, R42 ;  /* 0x0000002a002f7308 */ /* 0x0003e20000000800 */
[----:B---3--:R-:W-:Y:S01]  /*aec0*/  FFMA R40, R16, R50, R3 ;  /* 0x0000003210287223 */ /* 0x008fe20000000003 */
[----:B------:R-:W-:Y:S01]  /*aed0*/  FFMA.RM R50, R43, R64, 12582913 ;  /* 0x4b4000012b327423 */ /* 0x000fe20000004040 */
[----:B------:R-:W-:Y:S01]  /*aee0*/  FFMA.SAT R3, -R36, R60, 0.5 ;  /* 0x3f00000024037423 */ /* 0x000fe2000000213c */
[----:B------:R-:W-:-:S02]  /*aef0*/  HADD2.F32 R43, -RZ, R54.H0_H0 ;  /* 0x20000036ff2b7230 */ /* 0x000fc40000004100 */
[----:B------:R-:W-:Y:S01]  /*af00*/  FFMA.SAT R59, -R40, R60, 0.5 ;  /* 0x3f000000283b7423 */ /* 0x000fe2000000213c */
[----:B------:R-:W-:Y:S01]  /*af10*/  FADD R52, R50, -12583039 ;  /* 0xcb40007f32347421 */ /* 0x000fe20000000000 */
[-C--:B------:R-:W-:Y:S01]  /*af20*/  FFMA.RM R53, R3, R64.reuse, 12582913 ;  /* 0x4b40000103357423 */ /* 0x080fe20000004040 */
[----:B------:R-:W2:Y:S01]  /*af30*/  MUFU.EX2 R27, R27 ;  /* 0x0000001b001b7308 */ /* 0x000ea20000000800 */
[----:B-1----:R-:W-:Y:S01]  /*af40*/  FFMA R42, -R34, 1.925963033500011079e-08, R41 ;  /* 0x32a57060222a7823 */ /* 0x002fe20000000129 */
[----:B------:R-:W-:Y:S01]  /*af50*/  FMUL R41, R2, R181 ;  /* 0x000000b502297220 */ /* 0x000fe20000400000 */
[----:B------:R-:W-:Y:S01]  /*af60*/  FADD R3, R53, -12583039 ;  /* 0xcb40007f35037421 */ /* 0x000fe20000000000 */
[----:B------:R-:W-:Y:S01]  /*af70*/  FFMA.RM R61, R59, R64, 12582913 ;  /* 0x4b4000013b3d7423 */ /* 0x000fe20000004040 */
[----:B------:R-:W-:Y:S01]  /*af80*/  FFMA R52, -R35, 1.4426950216293334961, -R52 ;  /* 0x3fb8aa3b23347823 */ /* 0x000fe20000000934 */
[----:B------:R-:W-:Y:S01]  /*af90*/  FFMA R41, R16, R43, R41 ;  /* 0x0000002b10297223 */ /* 0x000fe20000000029 */
[-C--:B------:R-:W-:Y:S01]  /*afa0*/  FFMA.SAT R43, -R37, R60.reuse, 0.5 ;  /* 0x3f000000252b7423 */ /* 0x080fe2000000213c */
[----:B------:R1:W-:Y:S01]  /*afb0*/  MUFU.EX2 R51, R42 ;  /* 0x0000002a00337308 */ /* 0x0003e20000000800 */
[----:B------:R-:W-:Y:S01]  /*afc0*/  FADD R5, R61, -12583039 ;  /* 0xcb40007f3d057421 */ /* 0x000fe20000000000 */
[----:B------:R-:W-:Y:S01]  /*afd0*/  FFMA.SAT R62, -R41, R60, 0.5 ;  /* 0x3f000000293e7423 */ /* 0x000fe2000000213c */
[----:B------:R-:W-:Y:S01]  /*afe0*/  FFMA.RM R54, R43, R64, 12582913 ;  /* 0x4b4000012b367423 */ /* 0x000fe20000004040 */
[----:B------:R-:W-:Y:S01]  /*aff0*/  FFMA R43, -R36, 1.4426950216293334961, -R3 ;  /* 0x3fb8aa3b242b7823 */ /* 0x000fe20000000903 */
[----:B------:R-:W-:Y:S01]  /*b000*/  FMUL R3, R2, R180 ;  /* 0x000000b402037220 */ /* 0x000fe20000400000 */
[----:B------:R-:W-:Y:S01]  /*b010*/  FFMA.RM R62, R62, R64, 12582913 ;  /* 0x4b4000013e3e7423 */ /* 0x000fe20000004040 */
[----:B------:R-:W-:Y:S01]  /*b020*/  FADD R56, R54, -12583039 ;  /* 0xcb40007f36387421 */ /* 0x000fe20000000000 */
[----:B------:R-:W-:Y:S01]  /*b030*/  FFMA R43, -R36, 1.925963033500011079e-08, R43 ;  /* 0x32a57060242b7823 */ /* 0x000fe2000000012b */
[----:B-1----:R-:W-:Y:S01]  /*b040*/  FFMA R42, R16, R57, R3 ;  /* 0x00000039102a7223 */ /* 0x002fe20000000003 */
[----:B------:R-:W-:Y:S01]  /*b050*/  FADD R57, R55, -12583039 ;  /* 0xcb40007f37397421 */ /* 0x000fe20000000000 */
[----:B------:R-:W-:Y:S01]  /*b060*/  FADD R0, R62, -12583039 ;  /* 0xcb40007f3e007421 */ /* 0x000fe20000000000 */
[----:B------:R-:W-:Y:S01]  /*b070*/  FFMA R48, -R33, 1.925963033500011079e-08, R48 ;  /* 0x32a5706021307823 */ /* 0x000fe20000000130 */
[----:B------:R-:W-:Y:S01]  /*b080*/  FFMA.SAT R63, -R42, R60, 0.5 ;  /* 0x3f0000002a3f7423 */ /* 0x000fe2000000213c */
[----:B------:R-:W-:Y:S01]  /*b090*/  FADD R60, R58, -12583039 ;  /* 0xcb40007f3a3c7421 */ /* 0x000fe20000000000 */
[----:B------:R1:W-:Y:S01]  /*b0a0*/  MUFU.EX2 R3, R43 ;  /* 0x0000002b00037308 */ /* 0x0003e20000000800 */
[----:B------:R-:W-:Y:S01]  /*b0b0*/  FFMA R52, -R35, 1.925963033500011079e-08, R52 ;  /* 0x32a5706023347823 */ /* 0x000fe20000000134 */
[----:B------:R-:W-:Y:S01]  /*b0c0*/  FFMA.RM R63, R63, R64, 12582913 ;  /* 0x4b4000013f3f7423 */ /* 0x000fe20000004040 */
[----:B--2---:R-:W-:Y:S01]  /*b0d0*/  FFMA R64, R26, R27, 1 ;  /* 0x3f8000001a407423 */ /* 0x004fe2000000001b */
[----:B------:R-:W-:Y:S01]  /*b0e0*/  FFMA R56, -R37, 1.4426950216293334961, -R56 ;  /* 0x3fb8aa3b25387823 */ /* 0x000fe20000000938 */
[----:B------:R-:W-:Y:S01]  /*b0f0*/  FFMA R57, -R38, 1.4426950216293334961, -R57 ;  /* 0x3fb8aa3b26397823 */ /* 0x000fe20000000939 */
[----:B------:R-:W-:Y:S01]  /*b100*/  FADD R27, R63, -12583039 ;  /* 0xcb40007f3f1b7421 */ /* 0x000fe20000000000 */
[----:B------:R-:W-:Y:S01]  /*b110*/  FFMA R60, -R39, 1.4426950216293334961, -R60 ;  /* 0x3fb8aa3b273c7823 */ /* 0x000fe2000000093c */
[----:B------:R-:W-:Y:S01]  /*b120*/  FFMA R5, -R40, 1.4426950216293334961, -R5 ;  /* 0x3fb8aa3b28057823 */ /* 0x000fe20000000905 */
[----:B-1----:R-:W-:Y:S01]  /*b130*/  SHF.L.U32 R43, R32, 0x17, RZ ;  /* 0x00000017202b7819 */ /* 0x002fe200000006ff */
[----:B------:R-:W-:Y:S01]  /*b140*/  FFMA R0, -R41, 1.4426950216293334961, -R0 ;  /* 0x3fb8aa3b29007823 */ /* 0x000fe20000000900 */
[----:B------:R-:W-:Y:S01]  /*b150*/  FFMA R27, -R42, 1.4426950216293334961, -R27 ;  /* 0x3fb8aa3b2a1b7823 */ /* 0x000fe2000000091b */
[----:B------:R-:W1:Y:S01]  /*b160*/  MUFU.EX2 R48, R48 ;  /* 0x0000003000307308 */ /* 0x000e620000000800 */
[----:B------:R-:W-:Y:S01]  /*b170*/  FFMA R56, -R37, 1.925963033500011079e-08, R56 ;  /* 0x32a5706025387823 */ /* 0x000fe20000000138 */
[----:B------:R-:W-:Y:S01]  /*b180*/  FFMA R43, R43, R4, 1 ;  /* 0x3f8000002b2b7423 */ /* 0x000fe20000000004 */
[----:B------:R-:W-:Y:S01]  /*b190*/  FFMA R57, -R38, 1.925963033500011079e-08, R57 ;  /* 0x32a5706026397823 */ /* 0x000fe20000000139 */
[----:B------:R-:W-:Y:S01]  /*b1a0*/  FFMA R60, -R39, 1.925963033500011079e-08, R60 ;  /* 0x32a57060273c7823 */ /* 0x000fe2000000013c */
[----:B------:R-:W-:Y:S01]  /*b1b0*/  FFMA R5, -R40, 1.925963033500011079e-08, R5 ;  /* 0x32a5706028057823 */ /* 0x000fe20000000105 */
[----:B------:R-:W-:Y:S01]  /*b1c0*/  FFMA R0, -R41, 1.925963033500011079e-08, R0 ;  /* 0x32a5706029007823 */ /* 0x000fe20000000100 */
[----:B------:R-:W-:Y:S01]  /*b1d0*/  FFMA R27, -R42, 1.925963033500011079e-08, R27 ;  /* 0x32a570602a1b7823 */ /* 0x000fe2000000011b */
[----:B------:R-:W2:Y:S01]  /*b1e0*/  MUFU.EX2 R52, R52 ;  /* 0x0000003400347308 */ /* 0x000ea20000000800 */
[----:B------:R-:W-:Y:S01]  /*b1f0*/  IADD3 R4, R65, 0x1800000, RZ ;  /* 0x0180000041047810 */ /* 0x000fe20007ffe0ff */
[----:B------:R-:W-:Y:S01]  /*b200*/  BSSY B1, `(.L_x_177) ;  /* 0x000002d000017945 */ /* 0x000fe20003800000 */
[----:B------:R-:W-:-:S02]  /*b210*/  SHF.L.U32 R59, R44, 0x17, RZ ;  /* 0x000000172c3b7819 */ /* 0x000fc400000006ff */
[----:B------:R-:W-:Y:S02]  /*b220*/  LOP3.LUT R4, R4, 0x7f800000, RZ, 0xc0, !PT ;  /* 0x7f80000004047812 */ /* 0x000fe400078ec0ff */
[----:B------:R-:W-:Y:S01]  /*b230*/  SHF.L.U32 R44, R45, 0x17, RZ ;  /* 0x000000172d2c7819 */ /* 0x000fe200000006ff */
[----:B------:R-:W3:Y:S01]  /*b240*/  MUFU.EX2 R56, R56 ;  /* 0x0000003800387308 */ /* 0x000ee20000000800 */
[----:B------:R-:W-:Y:S01]  /*b250*/  ISETP.GT.U32.AND P2, PT, R4, 0x1ffffff, PT ;  /* 0x01ffffff0400780c */ /* 0x000fe20003f44070 */
[----:B------:R-:W-:Y:S01]  /*b260*/  FFMA R59, R59, R30, 1 ;  /* 0x3f8000003b3b7423 */ /* 0x000fe2000000001e */
[----:B------:R-:W-:Y:S01]  /*b270*/  SHF.L.U32 R45, R46, 0x17, RZ ;  /* 0x000000172e2d7819 */ /* 0x000fe200000006ff */
[----:B------:R-:W-:Y:S01]  /*b280*/  FFMA R44, R44, R47, 1 ;  /* 0x3f8000002c2c7423 */ /* 0x000fe2000000002f */
[----:B------:R-:W-:Y:S02]  /*b290*/  SHF.L.U32 R46, R49, 0x17, RZ ;  /* 0x00000017312e7819 */ /* 0x000fe400000006ff */
[----:B------:R-:W-:Y:S01]  /*b2a0*/  SHF.L.U32 R47, R50, 0x17, RZ ;  /* 0x00000017322f7819 */ /* 0x000fe200000006ff */
[----:B------:R-:W4:Y:S01]  /*b2b0*/  MUFU.EX2 R57, R57 ;  /* 0x0000003900397308 */ /* 0x000f220000000800 */
[----:B-1----:R-:W-:Y:S01]  /*b2c0*/  FFMA R45, R45, R48, 1 ;  /* 0x3f8000002d2d7423 */ /* 0x002fe20000000030 */
[----:B------:R-:W-:Y:S01]  /*b2d0*/  SHF.L.U32 R48, R53, 0x17, RZ ;  /* 0x0000001735307819 */ /* 0x000fe200000006ff */
[----:B------:R-:W-:Y:S01]  /*b2e0*/  FFMA R46, R46, R51, 1 ;  /* 0x3f8000002e2e7423 */ /* 0x000fe20000000033 */
[----:B------:R-:W-:Y:S01]  /*b2f0*/  SHF.L.U32 R49, R54, 0x17, RZ ;  /* 0x0000001736317819 */ /* 0x000fe200000006ff */
[----:B--2---:R-:W-:Y:S01]  /*b300*/  FFMA R47, R47, R52, 1 ;  /* 0x3f8000002f2f7423 */ /* 0x004fe20000000034 */
[----:B------:R-:W-:Y:S01]  /*b310*/  SHF.L.U32 R28, R28, 0x17, RZ ;  /* 0x000000171c1c7819 */ /* 0x000fe200000006ff */
[----:B------:R-:W-:Y:S01]  /*b320*/  FFMA R48, R48, R3, 1 ;  /* 0x3f80000030307423 */ /* 0x000fe20000000003 */
[----:B------:R-:W1:Y:S01]  /*b330*/  MUFU.EX2 R60, R60 ;  /* 0x0000003c003c7308 */ /* 0x000e620000000800 */
[----:B------:R-:W-:Y:S01]  /*b340*/  SHF.L.U32 R50, R55, 0x17, RZ ;  /* 0x0000001737327819 */ /* 0x000fe200000006ff */
[----:B---3--:R-:W-:Y:S01]  /*b350*/  FFMA R49, R49, R56, 1 ;  /* 0x3f80000031317423 */ /* 0x008fe20000000038 */
[----:B------:R-:W-:Y:S01]  /*b360*/  SHF.L.U32 R51, R58, 0x17, RZ ;  /* 0x000000173a337819 */ /* 0x000fe200000006ff */
[----:B------:R-:W-:Y:S01]  /*b370*/  FFMA R67, R28, R29, 1 ;  /* 0x3f8000001c437423 */ /* 0x000fe2000000001d */
[----:B------:R-:W-:-:S02]  /*b380*/  SHF.L.U32 R52, R61, 0x17, RZ ;  /* 0x000000173d347819 */ /* 0x000fc400000006ff */
[----:B------:R-:W-:Y:S01]  /*b390*/  SHF.L.U32 R53, R62, 0x17, RZ ;  /* 0x000000173e357819 */ /* 0x000fe200000006ff */
[----:B------:R-:W2:Y:S01]  /*b3a0*/  MUFU.EX2 R5, R5 ;  /* 0x0000000500057308 */ /* 0x000ea20000000800 */
[----:B------:R-:W-:Y:S01]  /*b3b0*/  SHF.L.U32 R54, R63, 0x17, RZ ;  /* 0x000000173f367819 */ /* 0x000fe200000006ff */
[----:B----4-:R-:W-:-:S06]  /*b3c0*/  FFMA R50, R50, R57, 1 ;  /* 0x3f80000032327423 */ /* 0x010fcc0000000039 */
[----:B------:R-:W3:Y:S01]  /*b3d0*/  MUFU.EX2 R0, R0 ;  /* 0x0000000000007308 */ /* 0x000ee20000000800 */
[----:B-1----:R-:W-:-:S07]  /*b3e0*/  FFMA R51, R51, R60, 1 ;  /* 0x3f80000033337423 */ /* 0x002fce000000003c */
[----:B------:R-:W1:Y:S01]  /*b3f0*/  MUFU.EX2 R27, R27 ;  /* 0x0000001b001b7308 */ /* 0x000e620000000800 */
[----:B--2---:R-:W-:Y:S01]  /*b400*/  FFMA R52, R52, R5, 1 ;  /* 0x3f80000034347423 */ /* 0x004fe20000000005 */
[----:B---3--:R-:W-:Y:S01]  /*b410*/  FFMA R53, R53, R0, 1 ;  /* 0x3f80000035357423 */ /* 0x008fe20000000000 */
[----:B-1----:R-:W-:Y:S01]  /*b420*/  FFMA R54, R54, R27, 1 ;  /* 0x3f80000036367423 */ /* 0x002fe2000000001b */
[----:B------:R-:W-:Y:S06]  /*b430*/  @P2 BRA `(.L_x_178) ;  /* 0x0000000000142947 */ /* 0x000fec0003800000 */
[----:B------:R-:W-:Y:S02]  /*b440*/  MOV R0, R65 ;  /* 0x0000004100007202 */ /* 0x000fe40000000f00 */
[----:B------:R-:W-:-:S07]  /*b450*/  MOV R4, 0xb470 ;  /* 0x0000b47000047802 */ /* 0x000fce0000000f00 */
[----:B------:R-:W-:Y:S05]  /*b460*/  CALL.REL.NOINC `($__internal_0_$__cuda_sm20_rcp_rn_f32_slowpath) ;  /* 0x0000010000687944 */ /* 0x000fea0003c00000 */
[----:B------:R-:W-:Y:S01]  /*b470*/  MOV R56, R0 ;  /* 0x0000000000387202 */ /* 0x000fe20000000f00 */
[----:B------:R-:W-:Y:S06]  /*b480*/  BRA `(.L_x_179) ;  /* 0x0000000000107947 */ /* 0x000fec0003800000 */
.L_x_178:
[----:B------:R-:W1:Y:S02]  /*b490*/  MUFU.RCP R56, R65 ;  /* 0x0000004100387308 */ /* 0x000e640000001000 */
[----:B-1----:R-:W-:-:S04]  /*b4a0*/  FFMA R0, R65, R56, -1 ;  /* 0xbf80000041007423 */ /* 0x002fc80000000038 */
[----:B------:R-:W-:-:S04]  /*b4b0*/  FADD.FTZ R3, -R0, -RZ ;  /* 0x800000ff00037221 */ /* 0x000fc80000010100 */
[----:B------:R-:W-:-:S07]  /*b4c0*/  FFMA R56, R56, R3, R56 ;  /* 0x0000000338387223 */ /* 0x000fce0000000038 */
.L_x_179:
[----:B------:R-:W-:Y:S05]  /*b4d0*/  BSYNC B1 ;  /* 0x0000000000017941 */ /* 0x000fea0003800000 */
.L_x_177:
        /* <DEDUP_REMOVED lines=10> */
.L_x_181:
[----:B------:R-:W1:Y:S02]  /*b580*/  MUFU.RCP R55, R64 ;  /* 0x0000004000377308 */ /* 0x000e640000001000 */
[----:B-1----:R-:W-:-:S04]  /*b590*/  FFMA R0, R64, R55, -1 ;  /* 0xbf80000040007423 */ /* 0x002fc80000000037 */
[----:B------:R-:W-:-:S04]  /*b5a0*/  FADD.FTZ R0, -R0, -RZ ;  /* 0x800000ff00007221 */ /* 0x000fc80000010100 */
[----:B------:R-:W-:-:S07]  /*b5b0*/  FFMA R55, R55, R0, R55 ;  /* 0x0000000037377223 */ /* 0x000fce0000000037 */
.L_x_182:
[----:B------:R-:W-:Y:S05]  /*b5c0*/  BSYNC B1 ;  /* 0x0000000000017941 */ /* 0x000fea0003800000 */
.L_x_180:
        /* <DEDUP_REMOVED lines=10> */
.L_x_184:
[----:B------:R-:W1:Y:S02]  /*b670*/  MUFU.RCP R58, R67 ;  /* 0x00000043003a7308 */ /* 0x000e640000001000 */
[----:B-1----:R-:W-:-:S04]  /*b680*/  FFMA R0, R67, R58, -1 ;  /* 0xbf80000043007423 */ /* 0x002fc8000000003a */
[----:B------:R-:W-:-:S04]  /*b690*/  FADD.FTZ R3, -R0, -RZ ;  /* 0x800000ff00037221 */ /* 0x000fc80000010100 */
[----:B------:R-:W-:-:S07]  /*b6a0*/  FFMA R58, R58, R3, R58 ;  /* 0x000000033a3a7223 */ /* 0x000fce000000003a */
.L_x_185:
[----:B------:R-:W-:Y:S05]  /*b6b0*/  BSYNC B1 ;  /* 0x0000000000017941 */ /* 0x000fea0003800000 */
.L_x_183:
        /* <DEDUP_REMOVED lines=10> */
.L_x_187:
[----:B------:R-:W1:Y:S02]  /*b760*/  MUFU.RCP R0, R43 ;  /* 0x0000002b00007308 */ /* 0x000e640000001000 */
[----:B-1----:R-:W-:-:S04]  /*b770*/  FFMA R3, R43, R0, -1 ;  /* 0xbf8000002b037423 */ /* 0x002fc80000000000 */
[----:B------:R-:W-:-:S04]  /*b780*/  FADD.FTZ R3, -R3, -RZ ;  /* 0x800000ff03037221 */ /* 0x000fc80000010100 */
[----:B------:R-:W-:-:S07]  /*b790*/  FFMA R57, R0, R3, R0 ;  /* 0x0000000300397223 */ /* 0x000fce0000000000 */
.L_x_188:
[----:B------:R-:W-:Y:S05]  /*b7a0*/  BSYNC B1 ;  /* 0x0000000000017941 */ /* 0x000fea0003800000 */
.L_x_186:
        /* <DEDUP_REMOVED lines=10> */
.L_x_190:
[----:B------:R-:W1:Y:S02]  /*b850*/  MUFU.RCP R60, R59 ;  /* 0x0000003b003c7308 */ /* 0x000e640000001000 */
[----:B-1----:R-:W-:-:S04]  /*b860*/  FFMA R0, R59, R60, -1 ;  /* 0xbf8000003b007423 */ /* 0x002fc8000000003c */
[----:B------:R-:W-:-:S04]  /*b870*/  FADD.FTZ R3, -R0, -RZ ;  /* 0x800000ff00037221 */ /* 0x000fc80000010100 */
[----:B------:R-:W-:-:S07]  /*b880*/  FFMA R60, R60, R3, R60 ;  /* 0x000000033c3c7223 */ /* 0x000fce000000003c */
.L_x_191:
[----:B------:R-:W-:Y:S05]  /*b890*/  BSYNC B1 ;  /* 0x0000000000017941 */ /* 0x000fea0003800000 */
.L_x_189:
        /* <DEDUP_REMOVED lines=10> */
.L_x_193:
[----:B------:R-:W1:Y:S02]  /*b940*/  MUFU.RCP R3, R44 ;  /* 0x0000002c00037308 */ /* 0x000e640000001000 */
[----:B-1----:R-:W-:-:S04]  /*b950*/  FFMA R0, R44, R3, -1 ;  /* 0xbf8000002c007423 */ /* 0x002fc80000000003 */
[----:B------:R-:W-:-:S04]  /*b960*/  FADD.FTZ R0, -R0, -RZ ;  /* 0x800000ff00007221 */ /* 0x000fc80000010100 */
[----:B------:R-:W-:-:S07]  /*b970*/  FFMA R62, R3, R0, R3 ;  /* 0x00000000033e7223 */ /* 0x000fce0000000003 */
.L_x_194:
[----:B------:R-:W-:Y:S05]  /*b980*/  BSYNC B1 ;  /* 0x0000000000017941 */ /* 0x000fea0003800000 */
.L_x_192:
        /* <DEDUP_REMOVED lines=10> */
.L_x_196:
[----:B------:R-:W1:Y:S02]  /*ba30*/  MUFU.RCP R44, R45 ;  /* 0x0000002d002c7308 */ /* 0x000e640000001000 */
[----:B-1----:R-:W-:-:S04]  /*ba40*/  FFMA R0, R45, R44, -1 ;  /* 0xbf8000002d007423 */ /* 0x002fc8000000002c */
[----:B------:R-:W-:-:S04]  /*ba50*/  FADD.FTZ R3, -R0, -RZ ;  /* 0x800000ff00037221 */ /* 0x000fc80000010100 */
[----:B------:R-:W-:-:S07]  /*ba60*/  FFMA R44, R44, R3, R44 ;  /* 0x000000032c2c7223 */ /* 0x000fce000000002c */
.L_x_197:
[----:B------:R-:W-:Y:S05]  /*ba70*/  BSYNC B1 ;  /* 0x0000000000017941 */ /* 0x000fea0003800000 */
.L_x_195:
        /* <DEDUP_REMOVED lines=10> */
.L_x_199:
[----:B------:R-:W1:Y:S02]  /*bb20*/  MUFU.RCP R43, R46 ;  /* 0x0000002e002b7308 */ /* 0x000e640000001000 */
[----:B-1----:R-:W-:-:S04]  /*bb30*/  FFMA R0, R46, R43, -1 ;  /* 0xbf8000002e007423 */ /* 0x002fc8000000002b */
[----:B------:R-:W-:-:S04]  /*bb40*/  FADD.FTZ R0, -R0, -RZ ;  /* 0x800000ff00007221 */ /* 0x000fc80000010100 */
[----:B------:R-:W-:-:S07]  /*bb50*/  FFMA R43, R43, R0, R43 ;  /* 0x000000002b2b7223 */ /* 0x000fce000000002b */
.L_x_200:
[----:B------:R-:W-:Y:S05]  /*bb60*/  BSYNC B1 ;  /* 0x0000000000017941 */ /* 0x000fea0003800000 */
.L_x_198:
        /* <DEDUP_REMOVED lines=10> */
.L_x_202:
[----:B------:R-:W1:Y:S02]  /*bc10*/  MUFU.RCP R46, R47 ;  /* 0x0000002f002e7308 */ /* 0x000e640000001000 */
[----:B-1----:R-:W-:-:S04]  /*bc20*/  FFMA R0, R47, R46, -1 ;  /* 0xbf8000002f007423 */ /* 0x002fc8000000002e */
[----:B------:R-:W-:-:S04]  /*bc30*/  FADD.FTZ R3, -R0, -RZ ;  /* 0x800000ff00037221 */ /* 0x000fc80000010100 */
[----:B------:R-:W-:-:S07]  /*bc40*/  FFMA R46, R46, R3, R46 ;  /* 0x000000032e2e7223 */ /* 0x000fce000000002e */
.L_x_203:
[----:B------:R-:W-:Y:S05]  /*bc50*/  BSYNC B1 ;  /* 0x0000000000017941 */ /* 0x000fea0003800000 */
.L_x_201:
        /* <DEDUP_REMOVED lines=10> */
.L_x_205:
[----:B------:R-:W1:Y:S02]  /*bd00*/  MUFU.RCP R45, R48 ;  /* 0x00000030002d7308 */ /* 0x000e640000001000 */
[----:B-1----:R-:W-:-:S04]  /*bd10*/  FFMA R0, R48, R45, -1 ;  /* 0xbf80000030007423 */ /* 0x002fc8000000002d */
[----:B------:R-:W-:-:S04]  /*bd20*/  FADD.FTZ R0, -R0, -RZ ;  /* 0x800000ff00007221 */ /* 0x000fc80000010100 */
[----:B------:R-:W-:-:S07]  /*bd30*/  FFMA R45, R45, R0, R45 ;  /* 0x000000002d2d7223 */ /* 0x000fce000000002d */
.L_x_206:
[----:B------:R-:W-:Y:S05]  /*bd40*/  BSYNC B1 ;  /* 0x0000000000017941 */ /* 0x000fea0003800000 */
.L_x_204:
        /* <DEDUP_REMOVED lines=10> */
.L_x_208:
[----:B------:R-:W1:Y:S02]  /*bdf0*/  MUFU.RCP R48, R49 ;  /* 0x0000003100307308 */ /* 0x000e640000001000 */
[----:B-1----:R-:W-:-:S04]  /*be00*/  FFMA R0, R49, R48, -1 ;  /* 0xbf80000031007423 */ /* 0x002fc80000000030 */
[----:B------:R-:W-:-:S04]  /*be10*/  FADD.FTZ R3, -R0, -RZ ;  /* 0x800000ff00037221 */ /* 0x000fc80000010100 */
[----:B------:R-:W-:-:S07]  /*be20*/  FFMA R48, R48, R3, R48 ;  /* 0x0000000330307223 */ /* 0x000fce0000000030 */
.L_x_209:
[----:B------:R-:W-:Y:S05]  /*be30*/  BSYNC B1 ;  /* 0x0000000000017941 */ /* 0x000fea0003800000 */
.L_x_207:
        /* <DEDUP_REMOVED lines=10> */
.L_x_211:
[----:B------:R-:W1:Y:S02]  /*bee0*/  MUFU.RCP R47, R50 ;  /* 0x00000032002f7308 */ /* 0x000e640000001000 */
[----:B-1----:R-:W-:-:S04]  /*bef0*/  FFMA R0, R50, R47, -1 ;  /* 0xbf80000032007423 */ /* 0x002fc8000000002f */
[----:B------:R-:W-:-:S04]  /*bf00*/  FADD.FTZ R0, -R0, -RZ ;  /* 0x800000ff00007221 */ /* 0x000fc80000010100 */
[----:B------:R-:W-:-:S07]  /*bf10*/  FFMA R47, R47, R0, R47 ;  /* 0x000000002f2f7223 */ /* 0x000fce000000002f */
.L_x_212:
[----:B------:R-:W-:Y:S05]  /*bf20*/  BSYNC B1 ;  /* 0x0000000000017941 */ /* 0x000fea0003800000 */
.L_x_210:
        /* <DEDUP_REMOVED lines=10> */
.L_x_214:
[----:B------:R-:W1:Y:S02]  /*bfd0*/  MUFU.RCP R50, R51 ;  /* 0x0000003300327308 */ /* 0x000e640000001000 */
[----:B-1----:R-:W-:-:S04]  /*bfe0*/  FFMA R0, R51, R50, -1 ;  /* 0xbf80000033007423 */ /* 0x002fc80000000032 */
[----:B------:R-:W-:-:S04]  /*bff0*/  FADD.FTZ R3, -R0, -RZ ;  /* 0x800000ff00037221 */ /* 0x000fc80000010100 */
[----:B------:R-:W-:-:S07]  /*c000*/  FFMA R50, R50, R3, R50 ;  /* 0x0000000332327223 */ /* 0x000fce0000000032 */
.L_x_215:
[----:B------:R-:W-:Y:S05]  /*c010*/  BSYNC B1 ;  /* 0x0000000000017941 */ /* 0x000fea0003800000 */
.L_x_213:
        /* <DEDUP_REMOVED lines=10> */
.L_x_217:
[----:B------:R-:W1:Y:S02]  /*c0c0*/  MUFU.RCP R49, R52 ;  /* 0x0000003400317308 */ /* 0x000e640000001000 */
[----:B-1----:R-:W-:-:S04]  /*c0d0*/  FFMA R0, R52, R49, -1 ;  /* 0xbf80000034007423 */ /* 0x002fc80000000031 */
[----:B------:R-:W-:-:S04]  /*c0e0*/  FADD.FTZ R0, -R0, -RZ ;  /* 0x800000ff00007221 */ /* 0x000fc80000010100 */
[----:B------:R-:W-:-:S07]  /*c0f0*/  FFMA R49, R49, R0, R49 ;  /* 0x0000000031317223 */ /* 0x000fce0000000031 */
.L_x_218:
[----:B------:R-:W-:Y:S05]  /*c100*/  BSYNC B1 ;  /* 0x0000000000017941 */ /* 0x000fea0003800000 */
.L_x_216:
        /* <DEDUP_REMOVED lines=10> */
.L_x_220:
[----:B------:R-:W1:Y:S02]  /*c1b0*/  MUFU.RCP R52, R53 ;  /* 0x0000003500347308 */ /* 0x000e640000001000 */
[----:B-1----:R-:W-:-:S04]  /*c1c0*/  FFMA R0, R53, R52, -1 ;  /* 0xbf80000035007423 */ /* 0x002fc80000000034 */
[----:B------:R-:W-:-:S04]  /*c1d0*/  FADD.FTZ R3, -R0, -RZ ;  /* 0x800000ff00037221 */ /* 0x000fc80000010100 */
[----:B------:R-:W-:-:S07]  /*c1e0*/  FFMA R52, R52, R3, R52 ;  /* 0x0000000334347223 */ /* 0x000fce0000000034 */
.L_x_221:
[----:B------:R-:W-:Y:S05]  /*c1f0*/  BSYNC B1 ;  /* 0x0000000000017941 */ /* 0x000fea0003800000 */
.L_x_219:
        /* <DEDUP_REMOVED lines=9> */
.L_x_223:
[----:B------:R-:W1:Y:S02]  /*c290*/  MUFU.RCP R3, R54 ;  /* 0x0000003600037308 */ /* 0x000e640000001000 */
[----:B-1----:R-:W-:-:S04]  /*c2a0*/  FFMA R0, R54, R3, -1 ;  /* 0xbf80000036007423 */ /* 0x002fc80000000003 */
[----:B------:R-:W-:-:S04]  /*c2b0*/  FADD.FTZ R0, -R0, -RZ ;  /* 0x800000ff00007221 */ /* 0x000fc80000010100 */
[----:B------:R-:W-:-:S07]  /*c2c0*/  FFMA R0, R3, R0, R3 ;  /* 0x0000000003007223 */ /* 0x000fce0000000003 */
.L_x_224:
[----:B------:R-:W-:Y:S05]  /*c2d0*/  BSYNC B1 ;  /* 0x0000000000017941 */ /* 0x000fea0003800000 */
.L_x_222:
        /* <DEDUP_REMOVED lines=26> */
.L_x_225:
        /* <DEDUP_REMOVED lines=27> */
.L_x_227:
[----:B------:R-:W-:Y:S05]  /*c630*/  BSYNC B0 ;  /* 0x0000000000007941 */ /* 0x000fea0003800000 */
.L_x_226:
[----:B------:R-:W-:Y:S04]  /*c640*/  BSSY B0, `(.L_x_228) ;  /* 0x000003c000007945 */ /* 0x000fe80003800000 */
[----:B------:R-:W-:Y:S05]  /*c650*/  @P0 BRA `(.L_x_229) ;  /* 0x0000000000e80947 */ /* 0x000fea0003800000 */
[----:B------:R-:W-:-:S04]  /*c660*/  MOV R0, UR56 ;  /* 0x0000003800007c02 */ /* 0x000fc80008000f00 */
[----:B------:R-:W-:-:S13]  /*c670*/  ISETP.NE.AND P3, PT, R0, 0x3, PT ;  /* 0x000000030000780c */ /* 0x000fda0003f65270 */
[----:B------:R-:W-:Y:S05]  /*c680*/  @!P3 BRA `(.L_x_230) ;  /* 0x000000000004b947 */ /* 0x000fea0003800000 */
[----:B------:R-:W-:Y:S01]  /*c690*/  BPT.TRAP 0x1 ;  /* 0x000000040000795c */ /* 0x000fe20000300000 */
.L_x_230:
[----:B------:R-:W2:Y:S04]  /*c6a0*/  LDL R0, [R1+0xb4] ;  /* 0x0000b40001007983 */ /* 0x000ea80000100800 */
[----:B------:R-:W3:Y:S01]  /*c6b0*/  LDL R3, [R1+0xb8] ;  /* 0x0000b80001037983 */ /* 0x000ee20000100800 */
[----:B------:R-:W-:Y:S01]  /*c6c0*/  BSSY B1, `(.L_x_231) ;  /* 0x0000005000017945 */ /* 0x000fe20003800000 */
[----:B--2---:R-:W-:Y:S02]  /*c6d0*/  LEA R0, R0, UR44, 0x3 ;  /* 0x0000002c00007c11 */ /* 0x004fe4000f8e18ff */
[----:B---3--:R-:W-:-:S04]  /*c6e0*/  SHF.L.U32 R3, R3, 0x1f, RZ ;  /* 0x0000001f03037819 */ /* 0x008fc800000006ff */
[----:B------:R-:W1:Y:S02]  /*c6f0*/  SYNCS.PHASECHK.TRANS64.TRYWAIT P2, [R0+URZ+0x80], R3 ;  /* 0x00008003000075a7 */ /* 0x000e64000804017f */
[----:B-1----:R-:W-:Y:S05]  /*c700*/  @!P2 BRA `(.L_x_232) ;  /* 0x000000e40068a947 */ /* 0x002fea0003800000 */
.L_x_629:
[----:B------:R-:W-:Y:S05]  /*c710*/  BSYNC B1 ;  /* 0x0000000000017941 */ /* 0x000fea0003800000 */
.L_x_231:
        /* <DEDUP_REMOVED lines=18> */
.L_x_234:
[----:B------:R-:W-:Y:S05]  /*c840*/  BSYNC B1 ;  /* 0x0000000000017941 */ /* 0x000fea0003800000 */
.L_x_233:
        /* <DEDUP_REMOVED lines=8> */
.L_x_235:
[----:B------:R-:W3:Y:S04]  /*c8d0*/  LDL.LU R4, [R1+0xb4] ;  /* 0x0000b40001047983 */ /* 0x000ee80000300800 */
[----:B------:R-:W4:Y:S01]  /*c8e0*/  LDL.LU R5, [R1+0xb8] ;  /* 0x0000b80001057983 */ /* 0x000f220000300800 */
[C---:B-1----:R-:W-:Y:S02]  /*c8f0*/  LEA R0, R14.reuse, UR44, 0x3 ;  /* 0x0000002c0e007c11 */ /* 0x042fe4000f8e18ff */
[----:B------:R-:W-:Y:S01]  /*c900*/  IADD3 R14, R14, 0x1, RZ ;  /* 0x000000010e0e7810 */ /* 0x000fe20007ffe0ff */
[----:B------:R-:W1:Y:S01]  /*c910*/  S2R R3, SR_CgaCtaId ;  /* 0x0000000000037919 */ /* 0x000e620000008800 */
[----:B------:R-:W-:Y:S02]  /*c920*/  IADD3 R0, R0, 0xa0, RZ ;  /* 0x000000a000007810 */ /* 0x000fe40007ffe0ff */
[----:B------:R-:W-:-:S04]  /*c930*/  ISETP.NE.AND P2, PT, R14, 0x4, PT ;  /* 0x000000040e00780c */ /* 0x000fc80003f45270 */
[----:B------:R-:W-:Y:S02]  /*c940*/  SEL R14, R14, RZ, P2 ;  /* 0x000000ff0e0e7207 */ /* 0x000fe40001000000 */
[----:B-1----:R-:W-:-:S04]  /*c950*/  PRMT R0, R3, 0x654, R0 ;  /* 0x0000065403007816 */ /* 0x002fc80000000000 */
[----:B--2---:R1:W-:Y:S02]  /*c960*/  SYNCS.ARRIVE.TRANS64.RED.A1T0 RZ, [R0+URZ], RZ ;  /* 0x000000ff00ff79a7 */ /* 0x0043e4000810043f */
[----:B-1----:R-:W-:-:S04]  /*c970*/  SEL R0, RZ, 0x1, P2 ;  /* 0x00000001ff007807 */ /* 0x002fc80001000000 */
[----:B------:R-:W-:Y:S02]  /*c980*/  LOP3.LUT R13, R13, R0, RZ, 0x3c, !PT ;  /* 0x000000000d0d7212 */ /* 0x000fe400078e3cff */
[----:B---3--:R-:W-:-:S04]  /*c990*/  IADD3 R3, R4, 0x1, RZ ;  /* 0x0000000104037810 */ /* 0x008fc80007ffe0ff */
[----:B------:R-:W-:-:S04]  /*c9a0*/  ISETP.NE.AND P3, PT, R3, 0x4, PT ;  /* 0x000000040300780c */ /* 0x000fc80003f65270 */
[----:B------:R-:W-:Y:S02]  /*c9b0*/  SEL R4, RZ, 0x1, P3 ;  /* 0x00000001ff047807 */ /* 0x000fe40001800000 */
[----:B------:R-:W-:Y:S02]  /*c9c0*/  SEL R0, R3, RZ, P3 ;  /* 0x000000ff03007207 */ /* 0x000fe40001800000 */
[----:B----4-:R-:W-:-:S03]  /*c9d0*/  LOP3.LUT R5, R5, R4, RZ, 0x3c, !PT ;  /* 0x0000000405057212 */ /* 0x010fc600078e3cff */
[----:B------:R1:W-:Y:S04]  /*c9e0*/  STL [R1+0xb4], R0 ;  /* 0x0000b40001007387 */ /* 0x0003e80000100800 */
[----:B------:R1:W-:Y:S02]  /*c9f0*/  STL [R1+0xb8], R5 ;  /* 0x0000b80501007387 */ /* 0x0003e40000100800 */
.L_x_229:
[----:B------:R-:W-:Y:S05]  /*ca00*/  BSYNC B0 ;  /* 0x0000000000007941 */ /* 0x000fea0003800000 */
.L_x_228:
        /* <DEDUP_REMOVED lines=19> */
[----:B------:R-:W-:Y:S01]  /*cb40*/  MOV R64, 0x3bbb989d ;  /* 0x3bbb989d00407802 */ /* 0x000fe20000000f00 */
[C---:B------:R-:W-:Y:S01]  /*cb50*/  FFMA R24, R16.reuse, R0, R3 ;  /* 0x0000000010187223 */ /* 0x040fe20000000003 */
[--C-:B------:R-:W-:Y:S01]  /*cb60*/  HADD2.F32 R0, -RZ, R5.reuse.H0_H0 ;  /* 0x20000005ff007230 */ /* 0x100fe20000004100 */
[----:B------:R-:W-:Y:S01]  /*cb70*/  F2FP.F16.E4M3.UNPACK_B R4, R8 ;  /* 0x00000008ff04723e */ /* 0x000fe200020006ff */
[----:B------:R-:W-:Y:S01]  /*cb80*/  FFMA R25, R16, R26, R25 ;  /* 0x0000001a10197223 */ /* 0x000fe20000000019 */
[----:B------:R-:W-:Y:S01]  /*cb90*/  MOV R66, 0x437c0000 ;  /* 0x437c000000427802 */ /* 0x000fe20000000f00 */
[----:B------:R-:W-:-:S02]  /*cba0*/  HADD2.F32 R34, -RZ, R5.H1_H1 ;  /* 0x30000005ff227230 */ /* 0x000fc40000004100 */
[----:B------:R-:W-:Y:S01]  /*cbb0*/  FFMA R33, R16, R0, R33 ;  /* 0x0000000010217223 */ /* 0x000fe20000000021 */
[----:B------:R-:W-:Y:S01]  /*cbc0*/  FFMA.SAT R0, -R15, R64, 0.5 ;  /* 0x3f0000000f007423 */ /* 0x000fe20000002140 */
[C---:B------:R-:W-:Y:S01]  /*cbd0*/  FMUL R3, R2.reuse, R172 ;  /* 0x000000ac02037220 */ /* 0x040fe20000400000 */
[--C-:B------:R-:W-:Y:S02]  /*cbe0*/  HADD2.F32 R26, -RZ, R4.reuse.H0_H0 ;  /* 0x20000004ff1a7230 */ /* 0x100fe40000004100 */
[----:B------:R-:W-:Y:S01]  /*cbf0*/  FMUL R35, R2, R171 ;  /* 0x000000ab02237220 */ /* 0x000fe20000400000 */
[----:B------:R-:W-:Y:S01]  /*cc00*/  FFMA.SAT R5, -R20, R64, 0.5 ;  /* 0x3f00000014057423 */ /* 0x000fe20000002140 */
[----:B------:R-:W-:Y:S01]  /*cc10*/  FFMA.RM R0, R0, R66, 12582913 ;  /* 0x4b40000100007423 */ /* 0x000fe20000004042 */
[----:B------:R-:W-:Y:S01]  /*cc20*/  FFMA R34, R16, R34, R3 ;  /* 0x0000002210227223 */ /* 0x000fe20000000003 */
[----:B------:R-:W-:Y:S02]  /*cc30*/  HADD2.F32 R36, -RZ, R4.H1_H1 ;  /* 0x30000004ff247230 */ /* 0x000fe40000004100 */
[----:B------:R-:W-:Y:S01]  /*cc40*/  FMUL R3, R2, R170 ;  /* 0x000000aa02037220 */ /* 0x000fe20000400000 */
[----:B------:R-:W-:Y:S01]  /*cc50*/  FFMA R35, R16, R26, R35 ;  /* 0x0000001a10237223 */ /* 0x000fe20000000023 */
[----:B------:R-:W-:Y:S01]  /*cc60*/  FFMA.RM R26, R5, R66, 12582913 ;  /* 0x4b400001051a7423 */ /* 0x000fe20000004042 */
[----:B------:R-:W-:Y:S01]  /*cc70*/  F2FP.F16.E4M3.UNPACK_B R32, R8.H1 ;  /* 0x00000008ff20723e */ /* 0x000fe200030006ff */
[----:B------:R-:W-:Y:S01]  /*cc80*/  FADD R4, R0, -12583039 ;  /* 0xcb40007f00047421 */ /* 0x000fe20000000000 */
[----:B------:R-:W-:Y:S01]  /*cc90*/  FFMA R36, R16, R36, R3 ;  /* 0x0000002410247223 */ /* 0x000fe20000000003 */
[----:B------:R-:W-:Y:S01]  /*cca0*/  FADD R3, R26, -12583039 ;  /* 0xcb40007f1a037421 */ /* 0x000fe20000000000 */
[----:B------:R-:W-:Y:S01]  /*ccb0*/  FFMA.SAT R29, -R24, R64, 0.5 ;  /* 0x3f000000181d7423 */ /* 0x000fe20000002140 */
[----:B------:R-:W-:Y:S01]  /*ccc0*/  FFMA R4, -R15, 1.4426950216293334961, -R4 ;  /* 0x3fb8aa3b0f047823 */ /* 0x000fe20000000904 */
[----:B------:R-:W-:-:S02]  /*ccd0*/  HADD2.F32 R27, -RZ, R32.H0_H0 ;  /* 0x20000020ff1b7230 */ /* 0x000fc40000004100 */
[C---:B------:R-:W-:Y:S01]  /*cce0*/  FMUL R31, R2.reuse, R174 ;  /* 0x000000ae021f7220 */ /* 0x040fe20000400000 */
[----:B------:R-:W-:Y:S01]  /*ccf0*/  FFMA.SAT R5, -R21, R64, 0.5 ;  /* 0x3f00000015057423 */ /* 0x000fe20000002140 */
[----:B------:R-:W-:Y:S01]  /*cd00*/  FMUL R37, R2, R169 ;  /* 0x000000a902257220 */ /* 0x000fe20000400000 */
[----:B------:R-:W-:Y:S01]  /*cd10*/  FFMA R3, -R20, 1.4426950216293334961, -R3 ;  /* 0x3fb8aa3b14037823 */ /* 0x000fe20000000903 */
[----:B------:R-:W-:Y:S01]  /*cd20*/  FFMA R4, -R15, 1.925963033500011079e-08, R4 ;  /* 0x32a570600f047823 */ /* 0x000fe20000000104 */
[----:B------:R-:W-:Y:S02]  /*cd30*/  HADD2.F32 R40, -RZ, R32.H1_H1 ;  /* 0x30000020ff287230 */ /* 0x000fe40000004100 */
[----:B------:R-:W-:Y:S01]  /*cd40*/  FFMA.RM R32, R29, R66, 12582913 ;  /* 0x4b4000011d207423 */ /* 0x000fe20000004042 */
[----:B------:R-:W-:Y:S01]  /*cd50*/  FFMA.SAT R38, -R25, R64, 0.5 ;  /* 0x3f00000019267423 */ /* 0x000fe20000002140 */
[C---:B------:R-:W-:Y:S01]  /*cd60*/  FFMA R31, R16.reuse, R28, R31 ;  /* 0x0000001c101f7223 */ /* 0x040fe2000000001f */
[----:B------:R-:W-:Y:S01]  /*cd70*/  FFMA R37, R16, R27, R37 ;  /* 0x0000001b10257223 */ /* 0x000fe20000000025 */
[----:B------:R-:W-:Y:S01]  /*cd80*/  FFMA.RM R28, R5, R66, 12582913 ;  /* 0x4b400001051c7423 */ /* 0x000fe20000004042 */
[----:B------:R-:W-:Y:S01]  /*cd90*/  FFMA R27, -R20, 1.925963033500011079e-08, R3 ;  /* 0x32a57060141b7823 */ /* 0x000fe20000000103 */
[----:B------:R1:W2:Y:S01]  /*cda0*/  MUFU.EX2 R5, R4 ;  /* 0x0000000400057308 */ /* 0x0002a20000000800 */
[----:B------:R-:W-:Y:S01]  /*cdb0*/  FMUL R3, R2, R168 ;  /* 0x000000a802037220 */ /* 0x000fe20000400000 */
[----:B------:R-:W-:Y:S01]  /*cdc0*/  FADD R29, R32, -12583039 ;  /* 0xcb40007f201d7421 */ /* 0x000fe20000000000 */
[----:B------:R-:W-:Y:S01]  /*cdd0*/  FADD R30, R28, -12583039 ;  /* 0xcb40007f1c1e7421 */ /* 0x000fe20000000000 */
[----:B------:R-:W-:Y:S01]  /*cde0*/  FFMA.SAT R41, -R31, R64, 0.5 ;  /* 0x3f0000001f297423 */ /* 0x000fe20000002140 */
[----:B------:R-:W-:Y:S01]  /*cdf0*/  F2FP.F16.E4M3.UNPACK_B R42, R9 ;  /* 0x00000009ff2a723e */ /* 0x000fe200020006ff */
[----:B------:R-:W-:Y:S01]  /*ce00*/  FFMA R39, -R24, 1.4426950216293334961, -R29 ;  /* 0x3fb8aa3b18277823 */ /* 0x000fe2000000091d */
[----:B------:R-:W-:Y:S01]  /*ce10*/  FFMA R30, -R21, 1.4426950216293334961, -R30 ;  /* 0x3fb8aa3b151e7823 */ /* 0x000fe2000000091e */
[-C--:B------:R-:W-:Y:S01]  /*ce20*/  FFMA.RM R44, R41, R66.reuse, 12582913 ;  /* 0x4b400001292c7423 */ /* 0x080fe20000004042 */
[----:B-1----:R-:W-:Y:S01]  /*ce30*/  FFMA.RM R4, R38, R66, 12582913 ;  /* 0x4b40000126047423 */ /* 0x002fe20000004042 */
[----:B------:R-:W-:Y:S01]  /*ce40*/  FFMA R38, R16, R40, R3 ;  /* 0x0000002810267223 */ /* 0x000fe20000000003 */
[----:B------:R-:W-:Y:S01]  /*ce50*/  FFMA.SAT R41, -R33, R64, 0.5 ;  /* 0x3f00000021297423 */ /* 0x000fe20000002140 */
[----:B------:R-:W-:Y:S01]  /*ce60*/  FFMA R3, -R24, 1.925963033500011079e-08, R39 ;  /* 0x32a5706018037823 */ /* 0x000fe20000000127 */
[----:B------:R-:W-:Y:S01]  /*ce70*/  FADD R40, R4, -12583039 ;  /* 0xcb40007f04287421 */ /* 0x000fe20000000000 */
[----:B------:R-:W-:Y:S01]  /*ce80*/  FFMA R30, -R21, 1.925963033500011079e-08, R30 ;  /* 0x32a57060151e7823 */ /* 0x000fe2000000011e */
[----:B------:R-:W-:-:S02]  /*ce90*/  HADD2.F32 R45, -RZ, R42.H0_H0 ;  /* 0x2000002aff2d7230 */ /* 0x000fc40000004100 */
[----:B------:R-:W-:Y:S01]  /*cea0*/  FMUL R39, R2, R167 ;  /* 0x000000a702277220 */ /* 0x000fe20000400000 */
[----:B------:R-:W-:Y:S01]  /*ceb0*/  FFMA R40, -R25, 1.4426950216293334961, -R40 ;  /* 0x3fb8aa3b19287823 */ /* 0x000fe20000000928 */
[----:B------:R-:W-:Y:S01]  /*cec0*/  FFMA.RM R46, R41, R66, 12582913 ;  /* 0x4b400001292e7423 */ /* 0x000fe20000004042 */
[----:B------:R1:W-:Y:S01]  /*ced0*/  MUFU.EX2 R43, R3 ;  /* 0x00000003002b7308 */ /* 0x0003e20000000800 */
[----:B------:R-:W-:Y:S02]  /*cee0*/  HADD2.F32 R50, -RZ, R42.H1_H1 ;  /* 0x3000002aff327230 */ /* 0x000fe40000004100 */
[----:B------:R-:W-:Y:S01]  /*cef0*/  FFMA R40, -R25, 1.925963033500011079e-08, R40 ;  /* 0x32a5706019287823 */ /* 0x000fe20000000128 */
[-C--:B------:R-:W-:Y:S01]  /*cf00*/  FFMA.SAT R41, -R34, R64.reuse, 0.5 ;  /* 0x3f00000022297423 */ /* 0x080fe20000002140 */
[----:B------:R-:W-:Y:S01]  /*cf10*/  FFMA R39, R16, R45, R39 ;  /* 0x0000002d10277223 */ /* 0x000fe20000000027 */
[----:B------:R-:W-:Y:S01]  /*cf20*/  FADD R42, R46, -12583039 ;  /* 0xcb40007f2e2a7421 */ /* 0x000fe20000000000 */
[----:B------:R-:W-:Y:S01]  /*cf30*/  FFMA.SAT R49, -R35, R64, 0.5 ;  /* 0x3f00000023317423 */ /* 0x000fe20000002140 */
[----:B------:R-:W-:Y:S01]  /*cf40*/  FFMA.RM R48, R41, R66, 12582913 ;  /* 0x4b40000129307423 */ /* 0x000fe20000004042 */
[----:B------:R3:W-:Y:S01]  /*cf50*/  MUFU.EX2 R29, R30 ;  /* 0x0000001e001d7308 */ /* 0x0007e20000000800 */
[----:B-1----:R-:W-:Y:S01]  /*cf60*/  FMUL R3, R2, R166 ;  /* 0x000000a602037220 */ /* 0x002fe20000400000 */
[----:B------:R-:W-:Y:S01]  /*cf70*/  FFMA R42, -R33, 1.4426950216293334961, -R42 ;  /* 0x3fb8aa3b212a7823 */ /* 0x000fe2000000092a */
[----:B------:R-:W-:Y:S01]  /*cf80*/  FADD R41, R48, -12583039 ;  /* 0xcb40007f30297421 */ /* 0x000fe20000000000 */
[----:B------:R-:W-:Y:S01]  /*cf90*/  F2FP.F16.E4M3.UNPACK_B R55, R9.H1 ;  /* 0x00000009ff37723e */ /* 0x000fe200030006ff */
[----:B------:R-:W-:Y:S01]  /*cfa0*/  FFMA.SAT R58, -R39, R64, 0.5 ;  /* 0x3f000000273a7423 */ /* 0x000fe20000002140 */
[----:B------:R-:W-:Y:S01]  /*cfb0*/  FFMA R42, -R33, 1.925963033500011079e-08, R42 ;  /* 0x32a57060212a7823 */ /* 0x000fe2000000012a */
[----:B------:R-:W-:Y:S01]  /*cfc0*/  FFMA R41, -R34, 1.4426950216293334961, -R41 ;  /* 0x3fb8aa3b22297823 */ /* 0x000fe20000000929 */
[----:B------:R1:W4:Y:S01]  /*cfd0*/  MUFU.EX2 R45, R40 ;  /* 0x00000028002d7308 */ /* 0x0003220000000800 */
[----:B---3--:R-:W-:Y:S01]  /*cfe0*/  FADD R30, R44, -12583039 ;  /* 0xcb40007f2c1e7421 */ /* 0x008fe20000000000 */
[----:B------:R-:W-:-:S02]  /*cff0*/  HADD2.F32 R53, -RZ, R55.H0_H0 ;  /* 0x20000037ff357230 */ /* 0x000fc40000004100 */
[----:B------:R-:W-:Y:S01]  /*d000*/  FFMA.SAT R57, -R38, R64, 0.5 ;  /* 0x3f00000026397423 */ /* 0x000fe20000002140 */
[----:B------:R-:W-:Y:S01]  /*d010*/  SHF.L.U32 R0, R0, 0x17, RZ ;  /* 0x0000001700007819 */ /* 0x000fe200000006ff */
[C---:B------:R-:W-:Y:S01]  /*d020*/  FFMA R30, -R31.reuse, 1.4426950216293334961, -R30 ;  /* 0x3fb8aa3b1f1e7823 */ /* 0x040fe2000000091e */
[----:B------:R-:W-:Y:S01]  /*d030*/  FFMA.RM R58, R58, R66, 12582913 ;  /* 0x4b4000013a3a7423 */ /* 0x000fe20000004042 */
[----:B------:R-:W-:Y:S01]  /*d040*/  SHF.L.U32 R26, R26, 0x17, RZ ;  /* 0x000000171a1a7819 */ /* 0x000fe200000006ff */
[----:B------:R-:W3:Y:S01]  /*d050*/  MUFU.EX2 R27, R27 ;  /* 0x0000001b001b7308 */ /* 0x000ee20000000800 */
[----:B-1----:R-:W-:Y:S01]  /*d060*/  FFMA R40, R16, R50, R3 ;  /* 0x0000003210287223 */ /* 0x002fe20000000003 */
[----:B------:R-:W-:Y:S01]  /*d070*/  FFMA.SAT R3, -R36, R64, 0.5 ;  /* 0x3f00000024037423 */ /* 0x000fe20000002140 */
[----:B------:R-:W-:Y:S01]  /*d080*/  FFMA R30, -R31, 1.925963033500011079e-08, R30 ;  /* 0x32a570601f1e7823 */ /* 0x000fe2000000011e */
[----:B------:R-:W-:Y:S01]  /*d090*/  FFMA.RM R50, R49, R66, 12582913 ;  /* 0x4b40000131327423 */ /* 0x000fe20000004042 */
[----:B------:R-:W-:Y:S01]  /*d0a0*/  FFMA.SAT R60, -R40, R64, 0.5 ;  /* 0x3f000000283c7423 */ /* 0x000fe20000002140 */
[-C--:B------:R-:W-:Y:S01]  /*d0b0*/  FFMA.RM R54, R3, R66.reuse, 12582913 ;  /* 0x4b40000103367423 */ /* 0x080fe20000004042 */
[-C--:B------:R-:W-:Y:S01]  /*d0c0*/  FFMA.RM R57, R57, R66.reuse, 12582913 ;  /* 0x4b40000139397423 */ /* 0x080fe20000004042 */
[----:B------:R1:W-:Y:S01]  /*d0d0*/  MUFU.EX2 R47, R30 ;  /* 0x0000001e002f7308 */ /* 0x0003e20000000800 */
[----:B------:R-:W-:Y:S01]  /*d0e0*/  FADD R52, R50, -12583039 ;  /* 0xcb40007f32347421 */ /* 0x000fe20000000000 */
[----:B------:R-:W-:Y:S01]  /*d0f0*/  FADD R3, R54, -12583039 ;  /* 0xcb40007f36037421 */ /* 0x000fe20000000000 */
[----:B------:R-:W-:Y:S01]  /*d100*/  FFMA.RM R61, R60, R66, 12582913 ;  /* 0x4b4000013c3d7423 */ /* 0x000fe20000004042 */
[----:B--2---:R-:W-:Y:S01]  /*d110*/  FFMA R65, R0, R5, 1 ;  /* 0x3f80000000417423 */ /* 0x004fe20000000005 */
[----:B------:R-:W-:Y:S01]  /*d120*/  FFMA R52, -R35, 1.4426950216293334961, -R52 ;  /* 0x3fb8aa3b23347823 */ /* 0x000fe20000000934 */
[----:B------:R-:W-:Y:S01]  /*d130*/  SHF.L.U32 R4, R4, 0x17, RZ ;  /* 0x0000001704047819 */ /* 0x000fe200000006ff */
[----:B------:R-:W-:Y:S01]  /*d140*/  FADD R5, R61, -12583039 ;  /* 0xcb40007f3d057421 */ /* 0x000fe20000000000 */
[----:B------:R2:W5:Y:S01]  /*d150*/  MUFU.EX2 R49, R42 ;  /* 0x0000002a00317308 */ /* 0x0005620000000800 */
[----:B-1----:R-:W-:Y:S01]  /*d160*/  FFMA R30, -R34, 1.925963033500011079e-08, R41 ;  /* 0x32a57060221e7823 */ /* 0x002fe20000000129 */
[----:B------:R-:W-:Y:S01]  /*d170*/  FMUL R41, R2, R165 ;  /* 0x000000a502297220 */ /* 0x000fe20000400000 */
[----:B------:R-:W-:Y:S01]  /*d180*/  FFMA R52, -R35, 1.925963033500011079e-08, R52 ;  /* 0x32a5706023347823 */ /* 0x000fe20000000134 */
[----:B------:R-:W-:Y:S01]  /*d190*/  FFMA R5, -R40, 1.4426950216293334961, -R5 ;  /* 0x3fb8aa3b28057823 */ /* 0x000fe20000000905 */
[----:B----4-:R-:W-:Y:S01]  /*d1a0*/  FFMA R67, R4, R45, 1 ;  /* 0x3f80000004437423 */ /* 0x010fe2000000002d */
[----:B------:R-:W-:Y:S01]  /*d1b0*/  FFMA R41, R16, R53, R41 ;  /* 0x0000003510297223 */ /* 0x000fe20000000029 */
[----:B------:R-:W-:Y:S01]  /*d1c0*/  FFMA.SAT R53, -R37, R64, 0.5 ;  /* 0x3f00000025357423 */ /* 0x000fe20000002140 */
[----:B------:R1:W-:Y:S01]  /*d1d0*/  MUFU.EX2 R51, R30 ;  /* 0x0000001e00337308 */ /* 0x0003e20000000800 */
[----:B--2---:R-:W-:-:S02]  /*d1e0*/  HADD2.F32 R42, -RZ, R55.H1_H1 ;  /* 0x30000037ff2a7230 */ /* 0x004fc40000004100 */
[----:B------:R-:W-:Y:S01]  /*d1f0*/  FFMA R55, -R36, 1.4426950216293334961, -R3 ;  /* 0x3fb8aa3b24377823 */ /* 0x000fe20000000903 */
[----:B------:R-:W-:Y:S01]  /*d200*/  FMUL R3, R2, R164 ;  /* 0x000000a402037220 */ /* 0x000fe20000400000 */
[----:B------:R-:W-:Y:S01]  /*d210*/  FFMA.SAT R62, -R41, R64, 0.5 ;  /* 0x3f000000293e7423 */ /* 0x000fe20000002140 */
[----:B------:R-:W-:Y:S01]  /*d220*/  FFMA.RM R56, R53, R66, 12582913 ;  /* 0x4b40000135387423 */ /* 0x000fe20000004042 */
[----:B------:R-:W-:Y:S01]  /*d230*/  FFMA R55, -R36, 1.925963033500011079e-08, R55 ;  /* 0x32a5706024377823 */ /* 0x000fe20000000137 */
[----:B------:R-:W-:Y:S01]  /*d240*/  FFMA R42, R16, R42, R3 ;  /* 0x0000002a102a7223 */ /* 0x000fe20000000003 */
[----:B------:R-:W-:Y:S01]  /*d250*/  FFMA.RM R62, R62, R66, 12582913 ;  /* 0x4b4000013e3e7423 */ /* 0x000fe20000004042 */
[----:B------:R2:W4:Y:S01]  /*d260*/  MUFU.EX2 R53, R52 ;  /* 0x0000003400357308 */ /* 0x0005220000000800 */
[----:B-1----:R-:W-:Y:S01]  /*d270*/  FADD R30, R56, -12583039 ;  /* 0xcb40007f381e7421 */ /* 0x002fe20000000000 */
[----:B------:R-:W-:Y:S01]  /*d280*/  FFMA.SAT R63, -R42, R64, 0.5 ;  /* 0x3f0000002a3f7423 */ /* 0x000fe20000002140 */
[----:B------:R-:W-:Y:S01]  /*d290*/  FADD R0, R62, -12583039 ;  /* 0xcb40007f3e007421 */ /* 0x000fe20000000000 */
[----:B---3--:R-:W-:Y:S01]  /*d2a0*/  FFMA R64, R26, R27, 1 ;  /* 0x3f8000001a407423 */ /* 0x008fe2000000001b */
[----:B------:R-:W-:Y:S01]  /*d2b0*/  FADD R3, R57, -12583039 ;  /* 0xcb40007f39037421 */ /* 0x000fe20000000000 */
[----:B------:R-:W-:Y:S01]  /*d2c0*/  FFMA.RM R63, R63, R66, 12582913 ;  /* 0x4b4000013f3f7423 */ /* 0x000fe20000004042 */
[----:B------:R-:W-:Y:S01]  /*d2d0*/  FFMA R0, -R41, 1.4426950216293334961, -R0 ;  /* 0x3fb8aa3b29007823 */ /* 0x000fe20000000900 */
[----:B------:R-:W-:Y:S01]  /*d2e0*/  FFMA R30, -R37, 1.4426950216293334961, -R30 ;  /* 0x3fb8aa3b251e7823 */ /* 0x000fe2000000091e */
[----:B--2---:R-:W-:Y:S01]  /*d2f0*/  FADD R52, R58, -12583039 ;  /* 0xcb40007f3a347421 */ /* 0x004fe20000000000 */
[----:B------:R-:W-:Y:S01]  /*d300*/  FADD R27, R63, -12583039 ;  /* 0xcb40007f3f1b7421 */ /* 0x000fe20000000000 */
[----:B------:R-:W-:Y:S01]  /*d310*/  FFMA R59, -R38, 1.4426950216293334961, -R3 ;  /* 0x3fb8aa3b263b7823 */ /* 0x000fe20000000903 */
[----:B------:R-:W-:Y:S01]  /*d320*/  FFMA R5, -R40, 1.925963033500011079e-08, R5 ;  /* 0x32a5706028057823 */ /* 0x000fe20000000105 */
[----:B------:R-:W-:Y:S01]  /*d330*/  FFMA R60, -R39, 1.4426950216293334961, -R52 ;  /* 0x3fb8aa3b273c7823 */ /* 0x000fe20000000934 */
[----:B------:R-:W-:Y:S01]  /*d340*/  FFMA R27, -R42, 1.4426950216293334961, -R27 ;  /* 0x3fb8aa3b2a1b7823 */ /* 0x000fe2000000091b */
[----:B------:R-:W-:Y:S01]  /*d350*/  FFMA R0, -R41, 1.925963033500011079e-08, R0 ;  /* 0x32a5706029007823 */ /* 0x000fe20000000100 */
[----:B------:R-:W-:Y:S01]  /*d360*/  IADD3 R26, R65, 0x1800000, RZ ;  /* 0x01800000411a7810 */ /* 0x000fe20007ffe0ff */
[----:B------:R-:W-:Y:S01]  /*d370*/  FFMA R60, -R39, 1.925963033500011079e-08, R60 ;  /* 0x32a57060273c7823 */ /* 0x000fe2000000013c */
[----:B------:R-:W-:Y:S01]  /*d380*/  FFMA R30, -R37, 1.925963033500011079e-08, R30 ;  /* 0x32a57060251e7823 */ /* 0x000fe2000000011e */
[----:B------:R-:W-:Y:S01]  /*d390*/  FFMA R59, -R38, 1.925963033500011079e-08, R59 ;  /* 0x32a57060263b7823 */ /* 0x000fe2000000013b */
[----:B------:R-:W-:Y:S01]  /*d3a0*/  FFMA R27, -R42, 1.925963033500011079e-08, R27 ;  /* 0x32a570602a1b7823 */ /* 0x000fe2000000011b */
[----:B------:R-:W-:Y:S01]  /*d3b0*/  LOP3.LUT R26, R26, 0x7f800000, RZ, 0xc0, !PT ;  /* 0x7f8000001a1a7812 */ /* 0x000fe200078ec0ff */
[----:B------:R-:W1:Y:S01]  /*d3c0*/  MUFU.EX2 R55, R55 ;  /* 0x0000003700377308 */ /* 0x000e620000000800 */
[----:B------:R-:W-:Y:S01]  /*d3d0*/  SHF.L.U32 R32, R32, 0x17, RZ ;  /* 0x0000001720207819 */ /* 0x000fe200000006ff */
[----:B------:R-:W-:Y:S01]  /*d3e0*/  BSSY B1, `(.L_x_236) ;  /* 0x000002b000017945 */ /* 0x000fe20003800000 */
[----:B------:R-:W-:-:S02]  /*d3f0*/  ISETP.GT.U32.AND P2, PT, R26, 0x1ffffff, PT ;  /* 0x01ffffff1a00780c */ /* 0x000fc40003f44070 */
[----:B------:R-:W-:Y:S01]  /*d400*/  SHF.L.U32 R46, R46, 0x17, RZ ;  /* 0x000000172e2e7819 */ /* 0x000fe200000006ff */
[----:B------:R-:W-:Y:S01]  /*d410*/  FFMA R66, R32, R43, 1 ;  /* 0x3f80000020427423 */ /* 0x000fe2000000002b */
[----:B------:R-:W-:Y:S01]  /*d420*/  SHF.L.U32 R50, R50, 0x17, RZ ;  /* 0x0000001732327819 */ /* 0x000fe200000006ff */
[----:B------:R-:W2:Y:S01]  /*d430*/  MUFU.EX2 R3, R30 ;  /* 0x0000001e00037308 */ /* 0x000ea20000000800 */
[----:B------:R-:W-:Y:S01]  /*d440*/  SHF.L.U32 R28, R28, 0x17, RZ ;  /* 0x000000171c1c7819 */ /* 0x000fe200000006ff */
[----:B-----5:R-:W-:Y:S01]  /*d450*/  FFMA R71, R46, R49, 1 ;  /* 0x3f8000002e477423 */ /* 0x020fe20000000031 */
[----:B------:R-:W-:Y:S01]  /*d460*/  SHF.L.U32 R44, R44, 0x17, RZ ;  /* 0x000000172c2c7819 */ /* 0x000fe200000006ff */
[----:B----4-:R-:W-:Y:S01]  /*d470*/  FFMA R73, R50, R53, 1 ;  /* 0x3f80000032497423 */ /* 0x010fe20000000035 */
[----:B------:R-:W-:Y:S02]  /*d480*/  SHF.L.U32 R48, R48, 0x17, RZ ;  /* 0x0000001730307819 */ /* 0x000fe400000006ff */
[----:B------:R-:W-:Y:S01]  /*d490*/  SHF.L.U32 R54, R54, 0x17, RZ ;  /* 0x0000001736367819 */ /* 0x000fe200000006ff */
[----:B------:R3:W4:Y:S01]  /*d4a0*/  MUFU.EX2 R52, R59 ;  /* 0x0000003b00347308 */ /* 0x0007220000000800 */
[----:B------:R-:W-:Y:S01]  /*d4b0*/  SHF.L.U32 R56, R56, 0x17, RZ ;  /* 0x0000001738387819 */ /* 0x000fe200000006ff */
[----:B------:R-:W-:Y:S01]  /*d4c0*/  FFMA R69, R44, R47, 1 ;  /* 0x3f8000002c457423 */ /* 0x000fe2000000002f */
[----:B------:R-:W-:Y:S01]  /*d4d0*/  SHF.L.U32 R57, R57, 0x17, RZ ;  /* 0x0000001739397819 */ /* 0x000fe200000006ff */
[----:B------:R-:W-:Y:S01]  /*d4e0*/  FFMA R68, R48, R51, 1 ;  /* 0x3f80000030447423 */ /* 0x000fe20000000033 */
[----:B------:R-:W-:Y:S01]  /*d4f0*/  SHF.L.U32 R49, R58, 0x17, RZ ;  /* 0x000000173a317819 */ /* 0x000fe200000006ff */
[----:B-1----:R-:W-:Y:S01]  /*d500*/  FFMA R70, R54, R55, 1 ;  /* 0x3f80000036467423 */ /* 0x002fe20000000037 */
[----:B------:R-:W-:Y:S01]  /*d510*/  SHF.L.U32 R46, R61, 0x17, RZ ;  /* 0x000000173d2e7819 */ /* 0x000fe200000006ff */
[----:B------:R-:W1:Y:S01]  /*d520*/  MUFU.EX2 R60, R60 ;  /* 0x0000003c003c7308 */ /* 0x000e620000000800 */
[----:B------:R-:W-:Y:S01]  /*d530*/  SHF.L.U32 R45, R62, 0x17, RZ ;  /* 0x000000173e2d7819 */ /* 0x000fe200000006ff */
[----:B---3--:R-:W-:Y:S01]  /*d540*/  FFMA R59, R28, R29, 1 ;  /* 0x3f8000001c3b7423 */ /* 0x008fe2000000001d */
[----:B------:R-:W-:Y:S01]  /*d550*/  SHF.L.U32 R43, R63, 0x17, RZ ;  /* 0x000000173f2b7819 */ /* 0x000fe200000006ff */
[----:B--2---:R-:W-:-:S04]  /*d560*/  FFMA R50, R56, R3, 1 ;  /* 0x3f80000038327423 */ /* 0x004fc80000000003 */
[----:B------:R-:W2:Y:S01]  /*d570*/  MUFU.EX2 R5, R5 ;  /* 0x0000000500057308 */ /* 0x000ea20000000800 */
[----:B----4-:R-:W-:-:S07]  /*d580*/  FFMA R62, R57, R52, 1 ;  /* 0x3f800000393e7423 */ /* 0x010fce0000000034 */
        /* <DEDUP_REMOVED lines=12> */
.L_x_237:
[----:B------:R-:W1:Y:S02]  /*d650*/  MUFU.RCP R44, R65 ;  /* 0x00000041002c7308 */ /* 0x000e640000001000 */
[----:B-1----:R-:W-:-:S04]  /*d660*/  FFMA R0, R65, R44, -1 ;  /* 0xbf80000041007423 */ /* 0x002fc8000000002c */
[----:B------:R-:W-:-:S04]  /*d670*/  FADD.FTZ R3, -R0, -RZ ;  /* 0x800000ff00037221 */ /* 0x000fc80000010100 */
[----:B------:R-:W-:-:S07]  /*d680*/  FFMA R44, R44, R3, R44 ;  /* 0x000000032c2c7223 */ /* 0x000fce000000002c */
.L_x_238:
[----:B------:R-:W-:Y:S05]  /*d690*/  BSYNC B1 ;  /* 0x0000000000017941 */ /* 0x000fea0003800000 */
.L_x_236:
        /* <DEDUP_REMOVED lines=10> */
.L_x_240:
[----:B------:R-:W1:Y:S02]  /*d740*/  MUFU.RCP R47, R64 ;  /* 0x00000040002f7308 */ /* 0x000e640000001000 */
[----:B-1----:R-:W-:-:S04]  /*d750*/  FFMA R0, R64, R47, -1 ;  /* 0xbf80000040007423 */ /* 0x002fc8000000002f */
[----:B------:R-:W-:-:S04]  /*d760*/  FADD.FTZ R0, -R0, -RZ ;  /* 0x800000ff00007221 */ /* 0x000fc80000010100 */
[----:B------:R-:W-:-:S07]  /*d770*/  FFMA R47, R47, R0, R47 ;  /* 0x000000002f2f7223 */ /* 0x000fce000000002f */
.L_x_241:
[----:B------:R-:W-:Y:S05]  /*d780*/  BSYNC B1 ;  /* 0x0000000000017941 */ /* 0x000fea0003800000 */
.L_x_239:
        /* <DEDUP_REMOVED lines=10> */
.L_x_243:
[----:B------:R-:W1:Y:S02]  /*d830*/  MUFU.RCP R48, R59 ;  /* 0x0000003b00307308 */ /* 0x000e640000001000 */
[----:B-1----:R-:W-:-:S04]  /*d840*/  FFMA R0, R59, R48, -1 ;  /* 0xbf8000003b007423 */ /* 0x002fc80000000030 */
[----:B------:R-:W-:-:S04]  /*d850*/  FADD.FTZ R3, -R0, -RZ ;  /* 0x800000ff00037221 */ /* 0x000fc80000010100 */
[----:B------:R-:W-:-:S07]  /*d860*/  FFMA R48, R48, R3, R48 ;  /* 0x0000000330307223 */ /* 0x000fce0000000030 */
.L_x_244:
[----:B------:R-:W-:Y:S05]  /*d870*/  BSYNC B1 ;  /* 0x0000000000017941 */ /* 0x000fea0003800000 */
.L_x_242:
        /* <DEDUP_REMOVED lines=10> */
.L_x_246:
[----:B------:R-:W1:Y:S02]  /*d920*/  MUFU.RCP R51, R66 ;  /* 0x0000004200337308 */ /* 0x000e640000001000 */
[----:B-1----:R-:W-:-:S04]  /*d930*/  FFMA R0, R66, R51, -1 ;  /* 0xbf80000042007423 */ /* 0x002fc80000000033 */
[----:B------:R-:W-:-:S04]  /*d940*/  FADD.FTZ R0, -R0, -RZ ;  /* 0x800000ff00007221 */ /* 0x000fc80000010100 */
[----:B------:R-:W-:-:S07]  /*d950*/  FFMA R51, R51, R0, R51 ;  /* 0x0000000033337223 */ /* 0x000fce0000000033 */
.L_x_247:
[----:B------:R-:W-:Y:S05]  /*d960*/  BSYNC B1 ;  /* 0x0000000000017941 */ /* 0x000fea0003800000 */
.L_x_245:
        /* <DEDUP_REMOVED lines=10> */
.L_x_249:
[----:B------:R-:W1:Y:S02]  /*da10*/  MUFU.RCP R52, R67 ;  /* 0x0000004300347308 */ /* 0x000e640000001000 */
[----:B-1----:R-:W-:-:S04]  /*da20*/  FFMA R0, R67, R52, -1 ;  /* 0xbf80000043007423 */ /* 0x002fc80000000034 */
[----:B------:R-:W-:-:S04]  /*da30*/  FADD.FTZ R3, -R0, -RZ ;  /* 0x800000ff00037221 */ /* 0x000fc80000010100 */
[----:B------:R-:W-:-:S07]  /*da40*/  FFMA R52, R52, R3, R52 ;  /* 0x0000000334347223 */ /* 0x000fce0000000034 */
.L_x_250:
[----:B------:R-:W-:Y:S05]  /*da50*/  BSYNC B1 ;  /* 0x0000000000017941 */ /* 0x000fea0003800000 */
.L_x_248:
        /* <DEDUP_REMOVED lines=10> */
.L_x_252:
[----:B------:R-:W1:Y:S02]  /*db00*/  MUFU.RCP R54, R69 ;  /* 0x0000004500367308 */ /* 0x000e640000001000 */
[----:B-1----:R-:W-:-:S04]  /*db10*/  FFMA R0, R69, R54, -1 ;  /* 0xbf80000045007423 */ /* 0x002fc80000000036 */
[----:B------:R-:W-:-:S04]  /*db20*/  FADD.FTZ R3, -R0, -RZ ;  /* 0x800000ff00037221 */ /* 0x000fc80000010100 */
[----:B------:R-:W-:-:S07]  /*db30*/  FFMA R54, R54, R3, R54 ;  /* 0x0000000336367223 */ /* 0x000fce0000000036 */
.L_x_253:
[----:B------:R-:W-:Y:S05]  /*db40*/  BSYNC B1 ;  /* 0x0000000000017941 */ /* 0x000fea0003800000 */
.L_x_251:
        /* <DEDUP_REMOVED lines=10> */
.L_x_255:
[----:B------:R-:W1:Y:S02]  /*dbf0*/  MUFU.RCP R56, R71 ;  /* 0x0000004700387308 */ /* 0x000e640000001000 */
[----:B-1----:R-:W-:-:S04]  /*dc00*/  FFMA R0, R71, R56, -1 ;  /* 0xbf80000047007423 */ /* 0x002fc80000000038 */
[----:B------:R-:W-:-:S04]  /*dc10*/  FADD.FTZ R3, -R0, -RZ ;  /* 0x800000ff00037221 */ /* 0x000fc80000010100 */
[----:B------:R-:W-:-:S07]  /*dc20*/  FFMA R56, R56, R3, R56 ;  /* 0x0000000338387223 */ /* 0x000fce0000000038 */
.L_x_256:
[----:B------:R-:W-:Y:S05]  /*dc30*/  BSYNC B1 ;  /* 0x0000000000017941 */ /* 0x000fea0003800000 */
.L_x_254:
        /* <DEDUP_REMOVED lines=10> */
.L_x_258:
[----:B------:R-:W1:Y:S02]  /*dce0*/  MUFU.RCP R53, R68 ;  /* 0x0000004400357308 */ /* 0x000e640000001000 */
[----:B-1----:R-:W-:-:S04]  /*dcf0*/  FFMA R0, R68, R53, -1 ;  /* 0xbf80000044007423 */ /* 0x002fc80000000035 */
[----:B------:R-:W-:-:S04]  /*dd00*/  FADD.FTZ R0, -R0, -RZ ;  /* 0x800000ff00007221 */ /* 0x000fc80000010100 */
[----:B------:R-:W-:-:S07]  /*dd10*/  FFMA R53, R53, R0, R53 ;  /* 0x0000000035357223 */ /* 0x000fce0000000035 */
.L_x_259:
[----:B------:R-:W-:Y:S05]  /*dd20*/  BSYNC B1 ;  /* 0x0000000000017941 */ /* 0x000fea0003800000 */
.L_x_257:
        /* <DEDUP_REMOVED lines=10> */
.L_x_261:
[----:B------:R-:W1:Y:S02]  /*ddd0*/  MUFU.RCP R58, R73 ;  /* 0x00000049003a7308 */ /* 0x000e640000001000 */
[----:B-1----:R-:W-:-:S04]  /*dde0*/  FFMA R0, R73, R58, -1 ;  /* 0xbf80000049007423 */ /* 0x002fc8000000003a */
[----:B------:R-:W-:-:S04]  /*ddf0*/  FADD.FTZ R3, -R0, -RZ ;  /* 0x800000ff00037221 */ /* 0x000fc80000010100 */
[----:B------:R-:W-:-:S07]  /*de00*/  FFMA R58, R58, R3, R58 ;  /* 0x000000033a3a7223 */ /* 0x000fce000000003a */
.L_x_262:
[----:B------:R-:W-:Y:S05]  /*de10*/  BSYNC B1 ;  /* 0x0000000000017941 */ /* 0x000fea0003800000 */
.L_x_260:
        /* <DEDUP_REMOVED lines=10> */
.L_x_264:
[----:B------:R-:W1:Y:S02]  /*dec0*/  MUFU.RCP R55, R70 ;  /* 0x0000004600377308 */ /* 0x000e640000001000 */
[----:B-1----:R-:W-:-:S04]  /*ded0*/  FFMA R0, R70, R55, -1 ;  /* 0xbf80000046007423 */ /* 0x002fc80000000037 */
[----:B------:R-:W-:-:S04]  /*dee0*/  FADD.FTZ R0, -R0, -RZ ;  /* 0x800000ff00007221 */ /* 0x000fc80000010100 */
[----:B------:R-:W-:-:S07]  /*def0*/  FFMA R55, R55, R0, R55 ;  /* 0x0000000037377223 */ /* 0x000fce0000000037 */
.L_x_265:
[----:B------:R-:W-:Y:S05]  /*df00*/  BSYNC B1 ;  /* 0x0000000000017941 */ /* 0x000fea0003800000 */
.L_x_263:
        /* <DEDUP_REMOVED lines=10> */
.L_x_267:
[----:B------:R-:W1:Y:S02]  /*dfb0*/  MUFU.RCP R3, R50 ;  /* 0x0000003200037308 */ /* 0x000e640000001000 */
[----:B-1----:R-:W-:-:S04]  /*dfc0*/  FFMA R0, R50, R3, -1 ;  /* 0xbf80000032007423 */ /* 0x002fc80000000003 */
[----:B------:R-:W-:-:S04]  /*dfd0*/  FADD.FTZ R0, -R0, -RZ ;  /* 0x800000ff00007221 */ /* 0x000fc80000010100 */
[----:B------:R-:W-:-:S07]  /*dfe0*/  FFMA R60, R3, R0, R3 ;  /* 0x00000000033c7223 */ /* 0x000fce0000000003 */
.L_x_268:
[----:B------:R-:W-:Y:S05]  /*dff0*/  BSYNC B1 ;  /* 0x0000000000017941 */ /* 0x000fea0003800000 */
.L_x_266:
        /* <DEDUP_REMOVED lines=10> */
.L_x_270:
[----:B------:R-:W1:Y:S02]  /*e0a0*/  MUFU.RCP R57, R62 ;  /* 0x0000003e00397308 */ /* 0x000e640000001000 */
[----:B-1----:R-:W-:-:S04]  /*e0b0*/  FFMA R0, R62, R57, -1 ;  /* 0xbf8000003e007423 */ /* 0x002fc80000000039 */
[----:B------:R-:W-:-:S04]  /*e0c0*/  FADD.FTZ R0, -R0, -RZ ;  /* 0x800000ff00007221 */ /* 0x000fc80000010100 */
[----:B------:R-:W-:-:S07]  /*e0d0*/  FFMA R57, R57, R0, R57 ;  /* 0x0000000039397223 */ /* 0x000fce0000000039 */
.L_x_271:
[----:B------:R-:W-:Y:S05]  /*e0e0*/  BSYNC B1 ;  /* 0x0000000000017941 */ /* 0x000fea0003800000 */
.L_x_269:
        /* <DEDUP_REMOVED lines=10> */
.L_x_273:
[----:B------:R-:W1:Y:S02]  /*e190*/  MUFU.RCP R50, R49 ;  /* 0x0000003100327308 */ /* 0x000e640000001000 */
[----:B-1----:R-:W-:-:S04]  /*e1a0*/  FFMA R0, R49, R50, -1 ;  /* 0xbf80000031007423 */ /* 0x002fc80000000032 */
[----:B------:R-:W-:-:S04]  /*e1b0*/  FADD.FTZ R3, -R0, -RZ ;  /* 0x800000ff00037221 */ /* 0x000fc80000010100 */
[----:B------:R-:W-:-:S07]  /*e1c0*/  FFMA R50, R50, R3, R50 ;  /* 0x0000000332327223 */ /* 0x000fce0000000032 */
.L_x_274:
[----:B------:R-:W-:Y:S05]  /*e1d0*/  BSYNC B1 ;  /* 0x0000000000017941 */ /* 0x000fea0003800000 */
.L_x_272:
        /* <DEDUP_REMOVED lines=10> */
.L_x_276:
[----:B------:R-:W1:Y:S02]  /*e280*/  MUFU.RCP R49, R46 ;  /* 0x0000002e00317308 */ /* 0x000e640000001000 */
[----:B-1----:R-:W-:-:S04]  /*e290*/  FFMA R0, R46, R49, -1 ;  /* 0xbf8000002e007423 */ /* 0x002fc80000000031 */
[----:B------:R-:W-:-:S04]  /*e2a0*/  FADD.FTZ R0, -R0, -RZ ;  /* 0x800000ff00007221 */ /* 0x000fc80000010100 */
[----:B------:R-:W-:-:S07]  /*e2b0*/  FFMA R49, R49, R0, R49 ;  /* 0x0000000031317223 */ /* 0x000fce0000000031 */
.L_x_277:
[----:B------:R-:W-:Y:S05]  /*e2c0*/  BSYNC B1 ;  /* 0x0000000000017941 */ /* 0x000fea0003800000 */
.L_x_275:
        /* <DEDUP_REMOVED lines=10> */
.L_x_279:
[----:B------:R-:W1:Y:S02]  /*e370*/  MUFU.RCP R46, R45 ;  /* 0x0000002d002e7308 */ /* 0x000e640000001000 */
[----:B-1----:R-:W-:-:S04]  /*e380*/  FFMA R0, R45, R46, -1 ;  /* 0xbf8000002d007423 */ /* 0x002fc8000000002e */
[----:B------:R-:W-:-:S04]  /*e390*/  FADD.FTZ R3, -R0, -RZ ;  /* 0x800000ff00037221 */ /* 0x000fc80000010100 */
[----:B------:R-:W-:-:S07]  /*e3a0*/  FFMA R46, R46, R3, R46 ;  /* 0x000000032e2e7223 */ /* 0x000fce000000002e */
.L_x_280:
[----:B------:R-:W-:Y:S05]  /*e3b0*/  BSYNC B1 ;  /* 0x0000000000017941 */ /* 0x000fea0003800000 */
.L_x_278:
        /* <DEDUP_REMOVED lines=9> */
.L_x_282:
[----:B------:R-:W1:Y:S02]  /*e450*/  MUFU.RCP R0, R43 ;  /* 0x0000002b00007308 */ /* 0x000e640000001000 */
[----:B-1----:R-:W-:-:S04]  /*e460*/  FFMA R3, R43, R0, -1 ;  /* 0xbf8000002b037423 */ /* 0x002fc80000000000 */
[----:B------:R-:W-:-:S04]  /*e470*/  FADD.FTZ R3, -R3, -RZ ;  /* 0x800000ff03037221 */ /* 0x000fc80000010100 */
[----:B------:R-:W-:-:S07]  /*e480*/  FFMA R0, R0, R3, R0 ;  /* 0x0000000300007223 */ /* 0x000fce0000000000 */
.L_x_283:
[----:B------:R-:W-:Y:S05]  /*e490*/  BSYNC B1 ;  /* 0x0000000000017941 */ /* 0x000fea0003800000 */
.L_x_281:
        /* <DEDUP_REMOVED lines=26> */
.L_x_284:
        /* <DEDUP_REMOVED lines=27> */
.L_x_286:
[----:B------:R-:W-:Y:S05]  /*e7f0*/  BSYNC B0 ;  /* 0x0000000000007941 */ /* 0x000fea0003800000 */
.L_x_285:
[----:B------:R-:W-:Y:S04]  /*e800*/  BSSY B0, `(.L_x_287) ;  /* 0x000003c000007945 */ /* 0x000fe80003800000 */
[----:B------:R-:W-:Y:S05]  /*e810*/  @P0 BRA `(.L_x_288) ;  /* 0x0000000000e80947 */ /* 0x000fea0003800000 */
[----:B------:R-:W-:-:S04]  /*e820*/  MOV R0, UR56 ;  /* 0x0000003800007c02 */ /* 0x000fc80008000f00 */
[----:B------:R-:W-:-:S13]  /*e830*/  ISETP.NE.AND P3, PT, R0, 0x3, PT ;  /* 0x000000030000780c */ /* 0x000fda0003f65270 */
[----:B------:R-:W-:Y:S05]  /*e840*/  @!P3 BRA `(.L_x_289) ;  /* 0x000000000004b947 */ /* 0x000fea0003800000 */
[----:B------:R-:W-:Y:S01]  /*e850*/  BPT.TRAP 0x1 ;  /* 0x000000040000795c */ /* 0x000fe20000300000 */
.L_x_289:
[----:B------:R-:W2:Y:S04]  /*e860*/  LDL R0, [R1+0xb4] ;  /* 0x0000b40001007983 */ /* 0x000ea80000100800 */
[----:B------:R-:W3:Y:S01]  /*e870*/  LDL R3, [R1+0xb8] ;  /* 0x0000b80001037983 */ /* 0x000ee20000100800 */
[----:B------:R-:W-:Y:S01]  /*e880*/  BSSY B1, `(.L_x_290) ;  /* 0x0000005000017945 */ /* 0x000fe20003800000 */
[----:B--2---:R-:W-:Y:S02]  /*e890*/  LEA R0, R0, UR44, 0x3 ;  /* 0x0000002c00007c11 */ /* 0x004fe4000f8e18ff */
[----:B---3--:R-:W-:-:S04]  /*e8a0*/  SHF.L.U32 R3, R3, 0x1f, RZ ;  /* 0x0000001f03037819 */ /* 0x008fc800000006ff */
[----:B------:R-:W1:Y:S02]  /*e8b0*/  SYNCS.PHASECHK.TRANS64.TRYWAIT P2, [R0+URZ+0x80], R3 ;  /* 0x00008003000075a7 */ /* 0x000e64000804017f */
[----:B-1----:R-:W-:Y:S05]  /*e8c0*/  @!P2 BRA `(.L_x_291) ;  /* 0x000000c4000ca947 */ /* 0x002fea0003800000 */
.L_x_630:
[----:B------:R-:W-:Y:S05]  /*e8d0*/  BSYNC B1 ;  /* 0x0000000000017941 */ /* 0x000fea0003800000 */
.L_x_290:
        /* <DEDUP_REMOVED lines=18> */
.L_x_293:
[----:B------:R-:W-:Y:S05]  /*ea00*/  BSYNC B1 ;  /* 0x0000000000017941 */ /* 0x000fea0003800000 */
.L_x_292:
        /* <DEDUP_REMOVED lines=8> */
.L_x_294:
        /* <DEDUP_REMOVED lines=19> */
.L_x_288:
[----:B------:R-:W-:Y:S05]  /*ebc0*/  BSYNC B0 ;  /* 0x0000000000007941 */ /* 0x000fea0003800000 */
.L_x_287:
        /* <DEDUP_REMOVED lines=20> */
[C---:B------:R-:W-:Y:S01]  /*ed10*/  FFMA R24, R16.reuse, R0, R3 ;  /* 0x0000000010187223 */ /* 0x040fe20000000003 */
[--C-:B------:R-:W-:Y:S01]  /*ed20*/  HADD2.F32 R0, -RZ, R5.reuse.H0_H0 ;  /* 0x20000005ff007230 */ /* 0x100fe20000004100 */
[----:B------:R-:W-:Y:S01]  /*ed30*/  MOV R60, 0x3bbb989d ;  /* 0x3bbb989d003c7802 */ /* 0x000fe20000000f00 */
[----:B------:R-:W-:Y:S01]  /*ed40*/  FFMA R25, R16, R26, R25 ;  /* 0x0000001a10197223 */ /* 0x000fe20000000019 */
[----:B------:R-:W-:-:S02]  /*ed50*/  HADD2.F32 R34, -RZ, R5.H1_H1 ;  /* 0x30000005ff227230 */ /* 0x000fc40000004100 */
[----:B------:R-:W-:Y:S01]  /*ed60*/  FMUL R3, R2, R156 ;  /* 0x0000009c02037220 */ /* 0x000fe20000400000 */
[----:B------:R-:W-:Y:S01]  /*ed70*/  FFMA R33, R16, R0, R33 ;  /* 0x0000000010217223 */ /* 0x000fe20000000021 */
[----:B------:R-:W-:Y:S01]  /*ed80*/  MOV R62, 0x437c0000 ;  /* 0x437c0000003e7802 */ /* 0x000fe20000000f00 */
[--C-:B------:R-:W-:Y:S02]  /*ed90*/  HADD2.F32 R26, -RZ, R4.reuse.H0_H0 ;  /* 0x20000004ff1a7230 */ /* 0x100fe40000004100 */
[-C--:B------:R-:W-:Y:S01]  /*eda0*/  FFMA.SAT R0, -R15, R60.reuse, 0.5 ;  /* 0x3f0000000f007423 */ /* 0x080fe2000000213c */
[----:B------:R-:W-:Y:S01]  /*edb0*/  FMUL R35, R2, R155 ;  /* 0x0000009b02237220 */ /* 0x000fe20000400000 */
[----:B------:R-:W-:Y:S01]  /*edc0*/  FFMA.SAT R5, -R20, R60, 0.5 ;  /* 0x3f00000014057423 */ /* 0x000fe2000000213c */
[----:B------:R-:W-:Y:S01]  /*edd0*/  FFMA R34, R16, R34, R3 ;  /* 0x0000002210227223 */ /* 0x000fe20000000003 */
[----:B------:R-:W-:Y:S02]  /*ede0*/  HADD2.F32 R36, -RZ, R4.H1_H1 ;  /* 0x30000004ff247230 */ /* 0x000fe40000004100 */
[----:B------:R-:W-:Y:S01]  /*edf0*/  FFMA.RM R0, R0, R62, 12582913 ;  /* 0x4b40000100007423 */ /* 0x000fe2000000403e */
[----:B------:R-:W-:Y:S01]  /*ee00*/  FMUL R3, R2, R154 ;  /* 0x0000009a02037220 */ /* 0x000fe20000400000 */
[----:B------:R-:W-:Y:S01]  /*ee10*/  FFMA R35, R16, R26, R35 ;  /* 0x0000001a10237223 */ /* 0x000fe20000000023 */
[----:B------:R-:W-:Y:S01]  /*ee20*/  FFMA.RM R26, R5, R62, 12582913 ;  /* 0x4b400001051a7423 */ /* 0x000fe2000000403e */
[----:B------:R-:W-:Y:S01]  /*ee30*/  F2FP.F16.E4M3.UNPACK_B R32, R8.H1 ;  /* 0x00000008ff20723e */ /* 0x000fe200030006ff */
[----:B------:R-:W-:Y:S01]  /*ee40*/  FADD R4, R0, -12583039 ;  /* 0xcb40007f00047421 */ /* 0x000fe20000000000 */
[----:B------:R-:W-:Y:S01]  /*ee50*/  FFMA R36, R16, R36, R3 ;  /* 0x0000002410247223 */ /* 0x000fe20000000003 */
[----:B------:R-:W-:Y:S01]  /*ee60*/  FADD R3, R26, -12583039 ;  /* 0xcb40007f1a037421 */ /* 0x000fe20000000000 */
[----:B------:R-:W-:Y:S01]  /*ee70*/  FMUL R31, R2, R158 ;  /* 0x0000009e021f7220 */ /* 0x000fe20000400000 */
[----:B------:R-:W-:-:S02]  /*ee80*/  HADD2.F32 R27, -RZ, R32.H0_H0 ;  /* 0x20000020ff1b7230 */ /* 0x000fc40000004100 */
[----:B------:R-:W-:Y:S01]  /*ee90*/  FFMA.SAT R5, -R21, R60, 0.5 ;  /* 0x3f00000015057423 */ /* 0x000fe2000000213c */
[----:B------:R-:W-:Y:S01]  /*eea0*/  FFMA R4, -R15, 1.4426950216293334961, -R4 ;  /* 0x3fb8aa3b0f047823 */ /* 0x000fe20000000904 */
[----:B------:R-:W-:Y:S01]  /*eeb0*/  FMUL R37, R2, R153 ;  /* 0x0000009902257220 */ /* 0x000fe20000400000 */
[----:B------:R-:W-:Y:S01]  /*eec0*/  FFMA R3, -R20, 1.4426950216293334961, -R3 ;  /* 0x3fb8aa3b14037823 */ /* 0x000fe20000000903 */
[C---:B------:R-:W-:Y:S01]  /*eed0*/  FFMA R31, R16.reuse, R28, R31 ;  /* 0x0000001c101f7223 */ /* 0x040fe2000000001f */
[----:B------:R-:W-:Y:S01]  /*eee0*/  FFMA.RM R28, R5, R62, 12582913 ;  /* 0x4b400001051c7423 */ /* 0x000fe2000000403e */
[----:B------:R-:W-:Y:S01]  /*eef0*/  FFMA R4, -R15, 1.925963033500011079e-08, R4 ;  /* 0x32a570600f047823 */ /* 0x000fe20000000104 */
[----:B------:R-:W-:Y:S01]  /*ef00*/  FFMA R37, R16, R27, R37 ;  /* 0x0000001b10257223 */ /* 0x000fe20000000025 */
[----:B------:R-:W-:Y:S01]  /*ef10*/  FFMA.SAT R29, -R24, R60, 0.5 ;  /* 0x3f000000181d7423 */ /* 0x000fe2000000213c */
[----:B------:R-:W-:Y:S01]  /*ef20*/  FFMA R27, -R20, 1.925963033500011079e-08, R3 ;  /* 0x32a57060141b7823 */ /* 0x000fe20000000103 */
[----:B------:R-:W-:-:S02]  /*ef30*/  HADD2.F32 R40, -RZ, R32.H1_H1 ;  /* 0x30000020ff287230 */ /* 0x000fc40000004100 */
[----:B------:R-:W-:Y:S01]  /*ef40*/  FFMA.SAT R38, -R25, R60, 0.5 ;  /* 0x3f00000019267423 */ /* 0x000fe2000000213c */
[----:B------:R-:W-:Y:S01]  /*ef50*/  FMUL R3, R2, R152 ;  /* 0x0000009802037220 */ /* 0x000fe20000400000 */
[----:B------:R-:W-:Y:S01]  /*ef60*/  FADD R30, R28, -12583039 ;  /* 0xcb40007f1c1e7421 */ /* 0x000fe20000000000 */
[----:B------:R1:W2:Y:S01]  /*ef70*/  MUFU.EX2 R5, R4 ;  /* 0x0000000400057308 */ /* 0x0002a20000000800 */
[----:B------:R-:W-:Y:S01]  /*ef80*/  FFMA.RM R32, R29, R62, 12582913 ;  /* 0x4b4000011d207423 */ /* 0x000fe2000000403e */
[-C--:B------:R-:W-:Y:S01]  /*ef90*/  F2FP.F16.E4M3.UNPACK_B R43, R9.reuse ;  /* 0x00000009ff2b723e */ /* 0x080fe200020006ff */
[----:B------:R-:W-:Y:S01]  /*efa0*/  FFMA R30, -R21, 1.4426950216293334961, -R30 ;  /* 0x3fb8aa3b151e7823 */ /* 0x000fe2000000091e */
[----:B------:R-:W-:Y:S01]  /*efb0*/  F2FP.F16.E4M3.UNPACK_B R51, R9.H1 ;  /* 0x00000009ff33723e */ /* 0x000fe200030006ff */
[----:B------:R-:W-:Y:S01]  /*efc0*/  FADD R29, R32, -12583039 ;  /* 0xcb40007f201d7421 */ /* 0x000fe20000000000 */
[----:B------:R-:W-:Y:S01]  /*efd0*/  FFMA.SAT R48, -R35, R60, 0.5 ;  /* 0x3f00000023307423 */ /* 0x000fe2000000213c */
[----:B------:R-:W-:Y:S01]  /*efe0*/  FFMA R30, -R21, 1.925963033500011079e-08, R30 ;  /* 0x32a57060151e7823 */ /* 0x000fe2000000011e */
[----:B------:R-:W-:-:S02]  /*eff0*/  HADD2.F32 R41, -RZ, R43.H0_H0 ;  /* 0x2000002bff297230 */ /* 0x000fc40000004100 */
[----:B-1----:R-:W-:Y:S01]  /*f000*/  FFMA.RM R4, R38, R62, 12582913 ;  /* 0x4b40000126047423 */ /* 0x002fe2000000403e */
[----:B------:R-:W-:Y:S01]  /*f010*/  FFMA R38, R16, R40, R3 ;  /* 0x0000002810267223 */ /* 0x000fe20000000003 */
[-C--:B------:R-:W-:Y:S01]  /*f020*/  FFMA.SAT R3, -R31, R60.reuse, 0.5 ;  /* 0x3f0000001f037423 */ /* 0x080fe2000000213c */
[----:B------:R-:W-:Y:S02]  /*f030*/  HADD2.F32 R49, -RZ, R43.H1_H1 ;  /* 0x3000002bff317230 */ /* 0x000fe40000004100 */
[----:B------:R-:W-:Y:S01]  /*f040*/  FFMA.SAT R43, -R34, R60, 0.5 ;  /* 0x3f000000222b7423 */ /* 0x000fe2000000213c */
[----:B------:R-:W-:Y:S01]  /*f050*/  FFMA R39, -R24, 1.4426950216293334961, -R29 ;  /* 0x3fb8aa3b18277823 */ /* 0x000fe2000000091d */
[----:B------:R-:W-:Y:S01]  /*f060*/  FFMA.RM R42, R3, R62, 12582913 ;  /* 0x4b400001032a7423 */ /* 0x000fe2000000403e */
[----:B------:R-:W-:Y:S01]  /*f070*/  FFMA.SAT R3, -R33, R60, 0.5 ;  /* 0x3f00000021037423 */ /* 0x000fe2000000213c */
[----:B------:R1:W-:Y:S01]  /*f080*/  MUFU.EX2 R29, R30 ;  /* 0x0000001e001d7308 */ /* 0x0003e20000000800 */
[-C--:B------:R-:W-:Y:S01]  /*f090*/  FFMA.RM R47, R43, R62.reuse, 12582913 ;  /* 0x4b4000012b2f7423 */ /* 0x080fe2000000403e */
[----:B------:R-:W-:Y:S01]  /*f0a0*/  FADD R40, R4, -12583039 ;  /* 0xcb40007f04287421 */ /* 0x000fe20000000000 */
[----:B------:R-:W-:Y:S01]  /*f0b0*/  FFMA.RM R44, R3, R62, 12582913 ;  /* 0x4b400001032c7423 */ /* 0x000fe2000000403e */
[----:B------:R-:W-:Y:S01]  /*f0c0*/  FMUL R3, R2, R22 ;  /* 0x0000001602037220 */ /* 0x000fe20000400000 */
[----:B------:R-:W-:Y:S01]  /*f0d0*/  FADD R45, R47, -12583039 ;  /* 0xcb40007f2f2d7421 */ /* 0x000fe20000000000 */
[----:B------:R-:W-:Y:S01]  /*f0e0*/  FFMA R40, -R25, 1.4426950216293334961, -R40 ;  /* 0x3fb8aa3b19287823 */ /* 0x000fe20000000928 */
[----:B------:R-:W-:Y:S01]  /*f0f0*/  FADD R46, R44, -12583039 ;  /* 0xcb40007f2c2e7421 */ /* 0x000fe20000000000 */
[----:B------:R-:W-:Y:S01]  /*f100*/  FFMA R22, R16, R49, R3 ;  /* 0x0000003110167223 */ /* 0x000fe20000000003 */
[----:B-1----:R-:W-:Y:S01]  /*f110*/  FADD R30, R42, -12583039 ;  /* 0xcb40007f2a1e7421 */ /* 0x002fe20000000000 */
[----:B------:R-:W-:Y:S01]  /*f120*/  FFMA.SAT R49, -R36, R60, 0.5 ;  /* 0x3f00000024317423 */ /* 0x000fe2000000213c */
[----:B------:R-:W-:Y:S01]  /*f130*/  FFMA R46, -R33, 1.4426950216293334961, -R46 ;  /* 0x3fb8aa3b212e7823 */ /* 0x000fe2000000092e */
[----:B------:R-:W-:Y:S01]  /*f140*/  FFMA R3, -R34, 1.4426950216293334961, -R45 ;  /* 0x3fb8aa3b22037823 */ /* 0x000fe2000000092d */
[----:B------:R-:W-:Y:S01]  /*f150*/  FFMA R30, -R31, 1.4426950216293334961, -R30 ;  /* 0x3fb8aa3b1f1e7823 */ /* 0x000fe2000000091e */
[----:B------:R-:W-:Y:S01]  /*f160*/  FFMA.RM R50, R49, R62, 12582913 ;  /* 0x4b40000131327423 */ /* 0x000fe2000000403e */
[----:B------:R-:W-:Y:S01]  /*f170*/  FMUL R23, R2, R23 ;  /* 0x0000001702177220 */ /* 0x000fe20000400000 */
[----:B------:R-:W-:Y:S01]  /*f180*/  FFMA R46, -R33, 1.925963033500011079e-08, R46 ;  /* 0x32a57060212e7823 */ /* 0x000fe2000000012e */
[----:B------:R-:W-:Y:S01]  /*f190*/  FFMA R30, -R31, 1.925963033500011079e-08, R30 ;  /* 0x32a570601f1e7823 */ /* 0x000fe2000000011e */
[----:B------:R-:W-:Y:S01]  /*f1a0*/  FFMA R40, -R25, 1.925963033500011079e-08, R40 ;  /* 0x32a5706019287823 */ /* 0x000fe20000000128 */
[----:B------:R-:W-:Y:S01]  /*f1b0*/  FFMA.SAT R49, -R37, R60, 0.5 ;  /* 0x3f00000025317423 */ /* 0x000fe2000000213c */
[----:B------:R-:W-:Y:S01]  /*f1c0*/  FFMA.RM R48, R48, R62, 12582913 ;  /* 0x4b40000130307423 */ /* 0x000fe2000000403e */
[----:B------:R1:W-:Y:S01]  /*f1d0*/  MUFU.EX2 R43, R30 ;  /* 0x0000001e002b7308 */ /* 0x0003e20000000800 */
[----:B------:R-:W-:-:S02]  /*f1e0*/  HADD2.F32 R52, -RZ, R51.H0_H0 ;  /* 0x20000033ff347230 */ /* 0x000fc40000004100 */
[----:B------:R-:W-:Y:S01]  /*f1f0*/  FFMA R23, R16, R41, R23 ;  /* 0x0000002910177223 */ /* 0x000fe20000000017 */
[----:B------:R-:W-:Y:S01]  /*f200*/  FMUL R19, R2, R19 ;  /* 0x0000001302137220 */ /* 0x000fe20000400000 */
[----:B------:R-:W-:Y:S02]  /*f210*/  HADD2.F32 R54, -RZ, R51.H1_H1 ;  /* 0x30000033ff367230 */ /* 0x000fe40000004100 */
[-C--:B------:R-:W-:Y:S01]  /*f220*/  FFMA.SAT R53, -R38, R60.reuse, 0.5 ;  /* 0x3f00000026357423 */ /* 0x080fe2000000213c */
[----:B------:R-:W-:Y:S01]  /*f230*/  FFMA.SAT R56, -R22, R60, 0.5 ;  /* 0x3f00000016387423 */ /* 0x000fe2000000213c */
[----:B------:R-:W-:Y:S01]  /*f240*/  FFMA R19, R16, R52, R19 ;  /* 0x0000003410137223 */ /* 0x000fe20000000013 */
[----:B------:R3:W-:Y:S01]  /*f250*/  MUFU.EX2 R45, R46 ;  /* 0x0000002e002d7308 */ /* 0x0007e20000000800 */
[----:B-1----:R-:W-:Y:S01]  /*f260*/  FFMA R30, -R34, 1.925963033500011079e-08, R3 ;  /* 0x32a57060221e7823 */ /* 0x002fe20000000103 */
[----:B------:R-:W-:Y:S01]  /*f270*/  FADD R3, R50, -12583039 ;  /* 0xcb40007f32037421 */ /* 0x000fe20000000000 */
[----:B------:R-:W-:Y:S01]  /*f280*/  FFMA.RM R53, R53, R62, 12582913 ;  /* 0x4b40000135357423 */ /* 0x000fe2000000403e */
[----:B------:R-:W-:Y:S01]  /*f290*/  FFMA.SAT R58, -R19, R60, 0.5 ;  /* 0x3f000000133a7423 */ /* 0x000fe2000000213c */
[----:B------:R-:W-:Y:S01]  /*f2a0*/  SHF.L.U32 R26, R26, 0x17, RZ ;  /* 0x000000171a1a7819 */ /* 0x000fe200000006ff */
[----:B------:R-:W-:Y:S01]  /*f2b0*/  FFMA R51, -R36, 1.4426950216293334961, -R3 ;  /* 0x3fb8aa3b24337823 */ /* 0x000fe20000000903 */
[----:B------:R-:W-:Y:S01]  /*f2c0*/  FMUL R3, R2, R18 ;  /* 0x0000001202037220 */ /* 0x000fe20000400000 */
[----:B------:R-:W1:Y:S01]  /*f2d0*/  MUFU.EX2 R27, R27 ;  /* 0x0000001b001b7308 */ /* 0x000e620000000800 */
[----:B---3--:R-:W-:Y:S01]  /*f2e0*/  FFMA.RM R46, R49, R62, 12582913 ;  /* 0x4b400001312e7423 */ /* 0x008fe2000000403e */
[----:B------:R-:W-:Y:S01]  /*f2f0*/  SHF.L.U32 R0, R0, 0x17, RZ ;  /* 0x0000001700007819 */ /* 0x000fe200000006ff */
[----:B------:R-:W-:Y:S01]  /*f300*/  FFMA R18, R16, R54, R3 ;  /* 0x0000003610127223 */ /* 0x000fe20000000003 */
[-C--:B------:R-:W-:Y:S01]  /*f310*/  FFMA.SAT R54, -R23, R60.reuse, 0.5 ;  /* 0x3f00000017367423 */ /* 0x080fe2000000213c */
[----:B------:R-:W-:Y:S01]  /*f320*/  FADD R52, R46, -12583039 ;  /* 0xcb40007f2e347421 */ /* 0x000fe20000000000 */
[----:B------:R-:W-:Y:S01]  /*f330*/  FADD R3, R53, -12583039 ;  /* 0xcb40007f35037421 */ /* 0x000fe20000000000 */
[----:B------:R-:W-:Y:S01]  /*f340*/  FFMA.SAT R59, -R18, R60, 0.5 ;  /* 0x3f000000123b7423 */ /* 0x000fe2000000213c */
[----:B------:R3:W4:Y:S01]  /*f350*/  MUFU.EX2 R41, R40 ;  /* 0x0000002800297308 */ /* 0x0007220000000800 */
[----:B------:R-:W-:Y:S01]  /*f360*/  FFMA R52, -R37, 1.4426950216293334961, -R52 ;  /* 0x3fb8aa3b25347823 */ /* 0x000fe20000000934 */
[-C--:B------:R-:W-:Y:S01]  /*f370*/  FFMA.RM R54, R54, R62.reuse, 12582913 ;  /* 0x4b40000136367423 */ /* 0x080fe2000000403e */
[----:B------:R-:W-:Y:S01]  /*f380*/  FFMA R55, -R38, 1.4426950216293334961, -R3 ;  /* 0x3fb8aa3b26377823 */ /* 0x000fe20000000903 */
[-C--:B------:R-:W-:Y:S01]  /*f390*/  FFMA.RM R60, R59, R62.reuse, 12582913 ;  /* 0x4b4000013b3c7423 */ /* 0x080fe2000000403e */
[----:B------:R-:W-:Y:S01]  /*f3a0*/  FFMA R52, -R37, 1.925963033500011079e-08, R52 ;  /* 0x32a5706025347823 */ /* 0x000fe20000000134 */
[-C--:B------:R-:W-:Y:S01]  /*f3b0*/  FFMA.RM R57, R56, R62.reuse, 12582913 ;  /* 0x4b40000138397423 */ /* 0x080fe2000000403e */
[----:B------:R-:W-:Y:S01]  /*f3c0*/  FFMA R55, -R38, 1.925963033500011079e-08, R55 ;  /* 0x32a5706026377823 */ /* 0x000fe20000000137 */
[----:B------:R-:W-:Y:S01]  /*f3d0*/  FFMA.RM R58, R58, R62, 12582913 ;  /* 0x4b4000013a3a7423 */ /* 0x000fe2000000403e */
[----:B---3--:R-:W-:Y:S01]  /*f3e0*/  FADD R40, R48, -12583039 ;  /* 0xcb40007f30287421 */ /* 0x008fe20000000000 */
[----:B------:R1:W-:Y:S01]  /*f3f0*/  MUFU.EX2 R3, R52 ;  /* 0x0000003400037308 */ /* 0x0003e20000000800 */
[----:B------:R-:W-:Y:S01]  /*f400*/  SHF.L.U32 R28, R28, 0x17, RZ ;  /* 0x000000171c1c7819 */ /* 0x000fe200000006ff */
[----:B--2---:R-:W-:Y:S01]  /*f410*/  FFMA R61, R0, R5, 1 ;  /* 0x3f800000003d7423 */ /* 0x004fe20000000005 */
[----:B------:R-:W-:Y:S01]  /*f420*/  FFMA R40, -R35, 1.4426950216293334961, -R40 ;  /* 0x3fb8aa3b23287823 */ /* 0x000fe20000000928 */
[----:B------:R-:W-:Y:S01]  /*f430*/  FADD R5, R57, -12583039 ;  /* 0xcb40007f39057421 */ /* 0x000fe20000000000 */
[----:B------:R-:W-:Y:S01]  /*f440*/  FADD R0, R58, -12583039 ;  /* 0xcb40007f3a007421 */ /* 0x000fe20000000000 */
[----:B------:R-:W-:Y:S01]  /*f450*/  SHF.L.U32 R4, R4, 0x17, RZ ;  /* 0x0000001704047819 */ /* 0x000fe200000006ff */
[----:B------:R-:W-:Y:S01]  /*f460*/  FFMA R40, -R35, 1.925963033500011079e-08, R40 ;  /* 0x32a5706023287823 */ /* 0x000fe20000000128 */
[----:B------:R-:W-:Y:S01]  /*f470*/  FFMA R59, -R22, 1.4426950216293334961, -R5 ;  /* 0x3fb8aa3b163b7823 */ /* 0x000fe20000000905 */
[----:B-1----:R-:W-:Y:S01]  /*f480*/  FFMA R52, R26, R27, 1 ;  /* 0x3f8000001a347423 */ /* 0x002fe2000000001b */
[----:B------:R-:W-:Y:S01]  /*f490*/  FADD R27, R60, -12583039 ;  /* 0xcb40007f3c1b7421 */ /* 0x000fe20000000000 */
[----:B------:R1:W-:Y:S01]  /*f4a0*/  MUFU.EX2 R49, R40 ;  /* 0x0000002800317308 */ /* 0x0003e20000000800 */
[----:B------:R-:W-:Y:S01]  /*f4b0*/  FFMA R26, -R19, 1.4426950216293334961, -R0 ;  /* 0x3fb8aa3b131a7823 */ /* 0x000fe20000000900 */
[----:B------:R-:W-:Y:S01]  /*f4c0*/  FFMA R51, -R36, 1.925963033500011079e-08, R51 ;  /* 0x32a5706024337823 */ /* 0x000fe20000000133 */
[----:B----4-:R-:W-:Y:S01]  /*f4d0*/  FFMA R63, R4, R41, 1 ;  /* 0x3f800000043f7423 */ /* 0x010fe20000000029 */
[----:B------:R-:W-:Y:S01]  /*f4e0*/  FFMA R39, -R24, 1.925963033500011079e-08, R39 ;  /* 0x32a5706018277823 */ /* 0x000fe20000000127 */
[----:B------:R-:W-:Y:S01]  /*f4f0*/  IADD3 R4, R61, 0x1800000, RZ ;  /* 0x018000003d047810 */ /* 0x000fe20007ffe0ff */
[----:B------:R-:W-:Y:S01]  /*f500*/  FFMA R59, -R22, 1.925963033500011079e-08, R59 ;  /* 0x32a57060163b7823 */ /* 0x000fe2000000013b */
[----:B------:R-:W-:Y:S01]  /*f510*/  FFMA R26, -R19, 1.925963033500011079e-08, R26 ;  /* 0x32a57060131a7823 */ /* 0x000fe2000000011a */
[----:B------:R-:W-:Y:S01]  /*f520*/  MUFU.EX2 R30, R30 ;  /* 0x0000001e001e7308 */ /* 0x000fe20000000800 */
[----:B-1----:R-:W-:Y:S01]  /*f530*/  FADD R40, R54, -12583039 ;  /* 0xcb40007f36287421 */ /* 0x002fe20000000000 */
[----:B------:R-:W-:Y:S01]  /*f540*/  LOP3.LUT R4, R4, 0x7f800000, RZ, 0xc0, !PT ;  /* 0x7f80000004047812 */ /* 0x000fe200078ec0ff */
[----:B------:R-:W-:Y:S01]  /*f550*/  BSSY B1, `(.L_x_295) ;  /* 0x0000030000017945 */ /* 0x000fe20003800000 */
[----:B------:R-:W-:Y:S01]  /*f560*/  SHF.L.U32 R47, R47, 0x17, RZ ;  /* 0x000000172f2f7819 */ /* 0x000fe200000006ff */
[----:B------:R-:W-:Y:S01]  /*f570*/  FFMA R56, -R23, 1.4426950216293334961, -R40 ;  /* 0x3fb8aa3b17387823 */ /* 0x000fe20000000928 */
[----:B------:R-:W-:-:S02]  /*f580*/  ISETP.GT.U32.AND P2, PT, R4, 0x1ffffff, PT ;  /* 0x01ffffff0400780c */ /* 0x000fc40003f44070 */
[----:B------:R1:W2:Y:S01]  /*f590*/  MUFU.EX2 R40, R55 ;  /* 0x0000003700287308 */ /* 0x0002a20000000800 */
[----:B------:R-:W-:Y:S01]  /*f5a0*/  FFMA R56, -R23, 1.925963033500011079e-08, R56 ;  /* 0x32a5706017387823 */ /* 0x000fe20000000138 */
[----:B------:R-:W-:Y:S02]  /*f5b0*/  SHF.L.U32 R50, R50, 0x17, RZ ;  /* 0x0000001732327819 */ /* 0x000fe400000006ff */
[----:B------:R-:W-:Y:S02]  /*f5c0*/  SHF.L.U32 R53, R53, 0x17, RZ ;  /* 0x0000001735357819 */ /* 0x000fe400000006ff */
[----:B------:R-:W-:Y:S02]  /*f5d0*/  SHF.L.U32 R57, R57, 0x17, RZ ;  /* 0x0000001739397819 */ /* 0x000fe400000006ff */
[----:B------:R-:W3:Y:S01]  /*f5e0*/  MUFU.EX2 R51, R51 ;  /* 0x0000003300337308 */ /* 0x000ee20000000800 */
[----:B-1----:R-:W-:Y:S01]  /*f5f0*/  FFMA R55, R28, R29, 1 ;  /* 0x3f8000001c377423 */ /* 0x002fe2000000001d */
[----:B------:R-:W-:Y:S01]  /*f600*/  FFMA R29, -R18, 1.4426950216293334961, -R27 ;  /* 0x3fb8aa3b121d7823 */ /* 0x000fe2000000091b */
[----:B------:R-:W-:-:S02]  /*f610*/  SHF.L.U32 R32, R32, 0x17, RZ ;  /* 0x0000001720207819 */ /* 0x000fc400000006ff */
[----:B------:R-:W-:Y:S01]  /*f620*/  SHF.L.U32 R42, R42, 0x17, RZ ;  /* 0x000000172a2a7819 */ /* 0x000fe200000006ff */
[----:B------:R-:W-:Y:S01]  /*f630*/  FFMA R29, -R18, 1.925963033500011079e-08, R29 ;  /* 0x32a57060121d7823 */ /* 0x000fe2000000011d */
[----:B------:R-:W-:Y:S01]  /*f640*/  SHF.L.U32 R44, R44, 0x17, RZ ;  /* 0x000000172c2c7819 */ /* 0x000fe200000006ff */
[----:B------:R-:W1:Y:S01]  /*f650*/  MUFU.EX2 R0, R59 ;  /* 0x0000003b00007308 */ /* 0x000e620000000800 */
[----:B------:R-:W-:Y:S01]  /*f660*/  SHF.L.U32 R48, R48, 0x17, RZ ;  /* 0x0000001730307819 */ /* 0x000fe200000006ff */
[----:B--2---:R-:W-:Y:S01]  /*f670*/  FFMA R66, R53, R40, 1 ;  /* 0x3f80000035427423 */ /* 0x004fe20000000028 */
[----:B------:R-:W-:Y:S01]  /*f680*/  SHF.L.U32 R46, R46, 0x17, RZ ;  /* 0x000000172e2e7819 */ /* 0x000fe200000006ff */
[----:B------:R-:W-:Y:S01]  /*f690*/  FFMA R43, R42, R43, 1 ;  /* 0x3f8000002a2b7423 */ /* 0x000fe2000000002b */
[----:B------:R-:W-:Y:S01]  /*f6a0*/  SHF.L.U32 R54, R54, 0x17, RZ ;  /* 0x0000001736367819 */ /* 0x000fe200000006ff */
[----:B------:R-:W-:Y:S01]  /*f6b0*/  FFMA R45, R44, R45, 1 ;  /* 0x3f8000002c2d7423 */ /* 0x000fe2000000002d */
[----:B------:R-:W-:Y:S01]  /*f6c0*/  SHF.L.U32 R58, R58, 0x17, RZ ;  /* 0x000000173a3a7819 */ /* 0x000fe200000006ff */
[----:B------:R-:W2:Y:S01]  /*f6d0*/  MUFU.EX2 R39, R39 ;  /* 0x0000002700277308 */ /* 0x000ea20000000800 */
[----:B------:R-:W-:Y:S01]  /*f6e0*/  SHF.L.U32 R60, R60, 0x17, RZ ;  /* 0x000000173c3c7819 */ /* 0x000fe200000006ff */
[----:B---3--:R-:W-:Y:S01]  /*f6f0*/  FFMA R64, R50, R51, 1 ;  /* 0x3f80000032407423 */ /* 0x008fe20000000033 */
[----:B------:R-:W-:-:S05]  /*f700*/  FFMA R49, R48, R49, 1 ;  /* 0x3f80000030317423 */ /* 0x000fca0000000031 */
[----:B------:R3:W4:Y:S01]  /*f710*/  MUFU.EX2 R5, R56 ;  /* 0x0000003800057308 */ /* 0x0007220000000800 */
[----:B-1----:R-:W-:-:S07]  /*f720*/  FFMA R68, R57, R0, 1 ;  /* 0x3f80000039447423 */ /* 0x002fce0000000000 */
[----:B------:R-:W1:Y:S01]  /*f730*/  MUFU.EX2 R27, R26 ;  /* 0x0000001a001b7308 */ /* 0x000e620000000800 */
[----:B---3--:R-:W-:Y:S01]  /*f740*/  FFMA R56, R47, R30, 1 ;  /* 0x3f8000002f387423 */ /* 0x008fe2000000001e */
[----:B--2---:R-:W-:Y:S01]  /*f750*/  FFMA R62, R32, R39, 1 ;  /* 0x3f800000203e7423 */ /* 0x004fe20000000027 */
[----:B------:R-:W-:-:S05]  /*f760*/  FFMA R47, R46, R3, 1 ;  /* 0x3f8000002e2f7423 */ /* 0x000fca0000000003 */
[----:B------:R-:W2:Y:S01]  /*f770*/  MUFU.EX2 R29, R29 ;  /* 0x0000001d001d7308 */ /* 0x000ea20000000800 */
[----:B----4-:R-:W-:Y:S01]  /*f780*/  FFMA R51, R54, R5, 1 ;  /* 0x3f80000036337423 */ /* 0x010fe20000000005 */
[----:B-1----:R-:W-:Y:S01]  /*f790*/  FFMA R53, R58, R27, 1 ;  /* 0x3f8000003a357423 */ /* 0x002fe2000000001b */
[----:B--2---:R-:W-:Y:S01]  /*f7a0*/  FFMA R57, R60, R29, 1 ;  /* 0x3f8000003c397423 */ /* 0x004fe2000000001d */
[----:B------:R-:W-:Y:S06]  /*f7b0*/  @P2 BRA `(.L_x_296) ;  /* 0x0000000000142947 */ /* 0x000fec0003800000 */
[----:B------:R-:W-:Y:S02]  /*f7c0*/  MOV R0, R61 ;  /* 0x0000003d00007202 */ /* 0x000fe40000000f00 */
[----:B------:R-:W-:-:S07]  /*f7d0*/  MOV R4, 0xf7f0 ;  /* 0x0000f7f000047802 */ /* 0x000fce0000000f00 */
[----:B------:R-:W-:Y:S05]  /*f7e0*/  CALL.REL.NOINC `($__internal_0_$__cuda_sm20_rcp_rn_f32_slowpath) ;  /* 0x000000bc00887944 */ /* 0x000fea0003c00000 */
[----:B------:R-:W-:Y:S01]  /*f7f0*/  MOV R40, R0 ;  /* 0x0000000000287202 */ /* 0x000fe20000000f00 */
[----:B------:R-:W-:Y:S06]  /*f800*/  BRA `(.L_x_297) ;  /* 0x0000000000107947 */ /* 0x000fec0003800000 */
.L_x_296:
[----:B------:R-:W1:Y:S02]  /*f810*/  MUFU.RCP R40, R61 ;  /* 0x0000003d00287308 */ /* 0x000e640000001000 */
[----:B-1----:R-:W-:-:S04]  /*f820*/  FFMA R0, R61, R40, -1 ;  /* 0xbf8000003d007423 */ /* 0x002fc80000000028 */
[----:B------:R-:W-:-:S04]  /*f830*/  FADD.FTZ R3, -R0, -RZ ;  /* 0x800000ff00037221 */ /* 0x000fc80000010100 */
[----:B------:R-:W-:-:S07]  /*f840*/  FFMA R40, R40, R3, R40 ;  /* 0x0000000328287223 */ /* 0x000fce0000000028 */
.L_x_297:
[----:B------:R-:W-:Y:S05]  /*f850*/  BSYNC B1 ;  /* 0x0000000000017941 */ /* 0x000fea0003800000 */
.L_x_295:
        /* <DEDUP_REMOVED lines=10> */
.L_x_299:
[----:B------:R-:W1:Y:S02]  /*f900*/  MUFU.RCP R39, R52 ;  /* 0x0000003400277308 */ /* 0x000e640000001000 */
[----:B-1----:R-:W-:-:S04]  /*f910*/  FFMA R0, R52, R39, -1 ;  /* 0xbf80000034007423 */ /* 0x002fc80000000027 */
[----:B------:R-:W-:-:S04]  /*f920*/  FADD.FTZ R0, -R0, -RZ ;  /* 0x800000ff00007221 */ /* 0x000fc80000010100 */
[----:B------:R-:W-:-:S07]  /*f930*/  FFMA R39, R39, R0, R39 ;  /* 0x0000000027277223 */ /* 0x000fce0000000027 */
.L_x_300:
[----:B------:R-:W-:Y:S05]  /*f940*/  BSYNC B1 ;  /* 0x0000000000017941 */ /* 0x000fea0003800000 */
.L_x_298:
        /* <DEDUP_REMOVED lines=10> */
.L_x_302:
[----:B------:R-:W1:Y:S02]  /*f9f0*/  MUFU.RCP R42, R55 ;  /* 0x00000037002a7308 */ /* 0x000e640000001000 */
[----:B-1----:R-:W-:-:S04]  /*fa00*/  FFMA R0, R55, R42, -1 ;  /* 0xbf80000037007423 */ /* 0x002fc8000000002a */
[----:B------:R-:W-:-:S04]  /*fa10*/  FADD.FTZ R3, -R0, -RZ ;  /* 0x800000ff00037221 */ /* 0x000fc80000010100 */
[----:B------:R-:W-:-:S07]  /*fa20*/  FFMA R42, R42, R3, R42 ;  /* 0x000000032a2a7223 */ /* 0x000fce000000002a */
.L_x_303:
[----:B------:R-:W-:Y:S05]  /*fa30*/  BSYNC B1 ;  /* 0x0000000000017941 */ /* 0x000fea0003800000 */
.L_x_301:
        /* <DEDUP_REMOVED lines=10> */
.L_x_305:
[----:B------:R-:W1:Y:S02]  /*fae0*/  MUFU.RCP R41, R62 ;  /* 0x0000003e00297308 */ /* 0x000e640000001000 */
[----:B-1----:R-:W-:-:S04]  /*faf0*/  FFMA R0, R62, R41, -1 ;  /* 0xbf8000003e007423 */ /* 0x002fc80000000029 */
[----:B------:R-:W-:-:S04]  /*fb00*/  FADD.FTZ R0, -R0, -RZ ;  /* 0x800000ff00007221 */ /* 0x000fc80000010100 */
[----:B------:R-:W-:-:S07]  /*fb10*/  FFMA R41, R41, R0, R41 ;  /* 0x0000000029297223 */ /* 0x000fce0000000029 */
.L_x_306:
[----:B------:R-:W-:Y:S05]  /*fb20*/  BSYNC B1 ;  /* 0x0000000000017941 */ /* 0x000fea0003800000 */
.L_x_304:
        /* <DEDUP_REMOVED lines=10> */
.L_x_308:
[----:B------:R-:W1:Y:S02]  /*fbd0*/  MUFU.RCP R44, R63 ;  /* 0x0000003f002c7308 */ /* 0x000e640000001000 */
[----:B-1----:R-:W-:-:S04]  /*fbe0*/  FFMA R0, R63, R44, -1 ;  /* 0xbf8000003f007423 */ /* 0x002fc8000000002c */
[----:B------:R-:W-:-:S04]  /*fbf0*/  FADD.FTZ R3, -R0, -RZ ;  /* 0x800000ff00037221 */ /* 0x000fc80000010100 */
[----:B------:R-:W-:-:S07]  /*fc00*/  FFMA R44, R44, R3, R44 ;  /* 0x000000032c2c7223 */ /* 0x000fce000000002c */
.L_x_309:
[----:B------:R-:W-:Y:S05]  /*fc10*/  BSYNC B1 ;  /* 0x0000000000017941 */ /* 0x000fea0003800000 */
.L_x_307:
        /* <DEDUP_REMOVED lines=10> */
.L_x_311:
[----:B------:R-:W1:Y:S02]  /*fcc0*/  MUFU.RCP R46, R43 ;  /* 0x0000002b002e7308 */ /* 0x000e640000001000 */
[----:B-1----:R-:W-:-:S04]  /*fcd0*/  FFMA R0, R43, R46, -1 ;  /* 0xbf8000002b007423 */ /* 0x002fc8000000002e */
[----:B------:R-:W-:-:S04]  /*fce0*/  FADD.FTZ R3, -R0, -RZ ;  /* 0x800000ff00037221 */ /* 0x000fc80000010100 */
[----:B------:R-:W-:-:S07]  /*fcf0*/  FFMA R46, R46, R3, R46 ;  /* 0x000000032e2e7223 */ /* 0x000fce000000002e */
.L_x_312:
[----:B------:R-:W-:Y:S05]  /*fd00*/  BSYNC B1 ;  /* 0x0000000000017941 */ /* 0x000fea0003800000 */
.L_x_310:
        /* <DEDUP_REMOVED lines=10> */
.L_x_314:
[----:B------:R-:W1:Y:S02]  /*fdb0*/  MUFU.RCP R48, R45 ;  /* 0x0000002d00307308 */ /* 0x000e640000001000 */
[----:B-1----:R-:W-:-:S04]  /*fdc0*/  FFMA R0, R45, R48, -1 ;  /* 0xbf8000002d007423 */ /* 0x002fc80000000030 */
[----:B------:R-:W-:-:S04]  /*fdd0*/  FADD.FTZ R3, -R0, -RZ ;  /* 0x800000ff00037221 */ /* 0x000fc80000010100 */
[----:B------:R-:W-:-:S07]  /*fde0*/  FFMA R48, R48, R3, R48 ;  /* 0x0000000330307223 */ /* 0x000fce0000000030 */
.L_x_315:
[----:B------:R-:W-:Y:S05]  /*fdf0*/  BSYNC B1 ;  /* 0x0000000000017941 */ /* 0x000fea0003800000 */
.L_x_313:
        /* <DEDUP_REMOVED lines=10> */
.L_x_317:
[----:B------:R-:W1:Y:S02]  /*fea0*/  MUFU.RCP R43, R56 ;  /* 0x00000038002b7308 */ /* 0x000e640000001000 */
[----:B-1----:R-:W-:-:S04]  /*feb0*/  FFMA R0, R56, R43, -1 ;  /* 0xbf80000038007423 */ /* 0x002fc8000000002b */
[----:B------:R-:W-:-:S04]  /*fec0*/  FADD.FTZ R0, -R0, -RZ ;  /* 0x800000ff00007221 */ /* 0x000fc80000010100 */
[----:B------:R-:W-:-:S07]  /*fed0*/  FFMA R43, R43, R0, R43 ;  /* 0x000000002b2b7223 */ /* 0x000fce000000002b */
.L_x_318:
[----:B------:R-:W-:Y:S05]  /*fee0*/  BSYNC B1 ;  /* 0x0000000000017941 */ /* 0x000fea0003800000 */
.L_x_316:
        /* <DEDUP_REMOVED lines=10> */
.L_x_320:
[----:B------:R-:W1:Y:S02]  /*ff90*/  MUFU.RCP R50, R49 ;  /* 0x0000003100327308 */ /* 0x000e640000001000 */
[----:B-1----:R-:W-:-:S04]  /*ffa0*/  FFMA R0, R49, R50, -1 ;  /* 0xbf80000031007423 */ /* 0x002fc80000000032 */
[----:B------:R-:W-:-:S04]  /*ffb0*/  FADD.FTZ R3, -R0, -RZ ;  /* 0x800000ff00037221 */ /* 0x000fc80000010100 */
[----:B------:R-:W-:-:S07]  /*ffc0*/  FFMA R50, R50, R3, R50 ;  /* 0x0000000332327223 */ /* 0x000fce0000000032 */
.L_x_321:
[----:B------:R-:W-:Y:S05]  /*ffd0*/  BSYNC B1 ;  /* 0x0000000000017941 */ /* 0x000fea0003800000 */
.L_x_319:
        /* <DEDUP_REMOVED lines=10> */
.L_x_323:
[----:B------:R-:W1:Y:S02]  /*10080*/  MUFU.RCP R45, R64 ;  /* 0x00000040002d7308 */ /* 0x000e640000001000 */
[----:B-1----:R-:W-:-:S04]  /*10090*/  FFMA R0, R64, R45, -1 ;  /* 0xbf80000040007423 */ /* 0x002fc8000000002d */
[----:B------:R-:W-:-:S04]  /*100a0*/  FADD.FTZ R0, -R0, -RZ ;  /* 0x800000ff00007221 */ /* 0x000fc80000010100 */
[----:B------:R-:W-:-:S07]  /*100b0*/  FFMA R45, R45, R0, R45 ;  /* 0x000000002d2d7223 */ /* 0x000fce000000002d */
.L_x_324:
[----:B------:R-:W-:Y:S05]  /*100c0*/  BSYNC B1 ;  /* 0x0000000000017941 */ /* 0x000fea0003800000 */
.L_x_322:
        /* <DEDUP_REMOVED lines=10> */
.L_x_326:
[----:B------:R-:W1:Y:S02]  /*10170*/  MUFU.RCP R52, R47 ;  /* 0x0000002f00347308 */ /* 0x000e640000001000 */
[----:B-1----:R-:W-:-:S04]  /*10180*/  FFMA R0, R47, R52, -1 ;  /* 0xbf8000002f007423 */ /* 0x002fc80000000034 */
[----:B------:R-:W-:-:S04]  /*10190*/  FADD.FTZ R3, -R0, -RZ ;  /* 0x800000ff00037221 */ /* 0x000fc80000010100 */
[----:B------:R-:W-:-:S07]  /*101a0*/  FFMA R52, R52, R3, R52 ;  /* 0x0000000334347223 */ /* 0x000fce0000000034 */
.L_x_327:
[----:B------:R-:W-:Y:S05]  /*101b0*/  BSYNC B1 ;  /* 0x0000000000017941 */ /* 0x000fea0003800000 */
.L_x_325:
        /* <DEDUP_REMOVED lines=10> */
.L_x_329:
[----:B------:R-:W1:Y:S02]  /*10260*/  MUFU.RCP R47, R66 ;  /* 0x00000042002f7308 */ /* 0x000e640000001000 */
[----:B-1----:R-:W-:-:S04]  /*10270*/  FFMA R0, R66, R47, -1 ;  /* 0xbf80000042007423 */ /* 0x002fc8000000002f */
[----:B------:R-:W-:-:S04]  /*10280*/  FADD.FTZ R0, -R0, -RZ ;  /* 0x800000ff00007221 */ /* 0x000fc80000010100 */
[----:B------:R-:W-:-:S07]  /*10290*/  FFMA R47, R47, R0, R47 ;  /* 0x000000002f2f7223 */ /* 0x000fce000000002f */
.L_x_330:
[----:B------:R-:W-:Y:S05]  /*102a0*/  BSYNC B1 ;  /* 0x0000000000017941 */ /* 0x000fea0003800000 */
.L_x_328:
        /* <DEDUP_REMOVED lines=10> */
.L_x_332:
[----:B------:R-:W1:Y:S02]  /*10350*/  MUFU.RCP R54, R51 ;  /* 0x0000003300367308 */ /* 0x000e640000001000 */
[----:B-1----:R-:W-:-:S04]  /*10360*/  FFMA R0, R51, R54, -1 ;  /* 0xbf80000033007423 */ /* 0x002fc80000000036 */
[----:B------:R-:W-:-:S04]  /*10370*/  FADD.FTZ R3, -R0, -RZ ;  /* 0x800000ff00037221 */ /* 0x000fc80000010100 */
[----:B------:R-:W-:-:S07]  /*10380*/  FFMA R54, R54, R3, R54 ;  /* 0x0000000336367223 */ /* 0x000fce0000000036 */
.L_x_333:
[----:B------:R-:W-:Y:S05]  /*10390*/  BSYNC B1 ;  /* 0x0000000000017941 */ /* 0x000fea0003800000 */
.L_x_331:
        /* <DEDUP_REMOVED lines=10> */
.L_x_335:
[----:B------:R-:W1:Y:S02]  /*10440*/  MUFU.RCP R49, R68 ;  /* 0x0000004400317308 */ /* 0x000e640000001000 */
[----:B-1----:R-:W-:-:S04]  /*10450*/  FFMA R0, R68, R49, -1 ;  /* 0xbf80000044007423 */ /* 0x002fc80000000031 */
[----:B------:R-:W-:-:S04]  /*10460*/  FADD.FTZ R0, -R0, -RZ ;  /* 0x800000ff00007221 */ /* 0x000fc80000010100 */
[----:B------:R-:W-:-:S07]  /*10470*/  FFMA R49, R49, R0, R49 ;  /* 0x0000000031317223 */ /* 0x000fce0000000031 */
.L_x_336:
[----:B------:R-:W-:Y:S05]  /*10480*/  BSYNC B1 ;  /* 0x0000000000017941 */ /* 0x000fea0003800000 */
.L_x_334:
        /* <DEDUP_REMOVED lines=10> */
.L_x_338:
[----:B------:R-:W1:Y:S02]  /*10530*/  MUFU.RCP R56, R53 ;  /* 0x0000003500387308 */ /* 0x000e640000001000 */
[----:B-1----:R-:W-:-:S04]  /*10540*/  FFMA R0, R53, R56, -1 ;  /* 0xbf80000035007423 */ /* 0x002fc80000000038 */
[----:B------:R-:W-:-:S04]  /*10550*/  FADD.FTZ R3, -R0, -RZ ;  /* 0x800000ff00037221 */ /* 0x000fc80000010100 */
[----:B------:R-:W-:-:S07]  /*10560*/  FFMA R56, R56, R3, R56 ;  /* 0x0000000338387223 */ /* 0x000fce0000000038 */
.L_x_339:
[----:B------:R-:W-:Y:S05]  /*10570*/  BSYNC B1 ;  /* 0x0000000000017941 */ /* 0x000fea0003800000 */
.L_x_337:
        /* <DEDUP_REMOVED lines=9> */
.L_x_341:
[----:B------:R-:W1:Y:S02]  /*10610*/  MUFU.RCP R0, R57 ;  /* 0x0000003900007308 */ /* 0x000e640000001000 */
[----:B-1----:R-:W-:-:S04]  /*10620*/  FFMA R3, R57, R0, -1 ;  /* 0xbf80000039037423 */ /* 0x002fc80000000000 */
[----:B------:R-:W-:-:S04]  /*10630*/  FADD.FTZ R3, -R3, -RZ ;  /* 0x800000ff03037221 */ /* 0x000fc80000010100 */
[----:B------:R-:W-:-:S07]  /*10640*/  FFMA R0, R0, R3, R0 ;  /* 0x0000000300007223 */ /* 0x000fce0000000000 */
.L_x_342:
[----:B------:R-:W-:Y:S05]  /*10650*/  BSYNC B1 ;  /* 0x0000000000017941 */ /* 0x000fea0003800000 */
.L_x_340:
        /* <DEDUP_REMOVED lines=26> */
.L_x_343:
        /* <DEDUP_REMOVED lines=27> */
.L_x_345:
[----:B------:R-:W-:Y:S05]  /*109b0*/  BSYNC B0 ;  /* 0x0000000000007941 */ /* 0x000fea0003800000 */
.L_x_344:
[----:B------:R-:W-:Y:S04]  /*109c0*/  BSSY B0, `(.L_x_346) ;  /* 0x000003c000007945 */ /* 0x000fe80003800000 */
[----:B------:R-:W-:Y:S05]  /*109d0*/  @P0 BRA `(.L_x_347) ;  /* 0x0000000000e80947 */ /* 0x000fea0003800000 */
[----:B------:R-:W-:-:S04]  /*109e0*/  MOV R0, UR56 ;  /* 0x0000003800007c02 */ /* 0x000fc80008000f00 */
[----:B------:R-:W-:-:S13]  /*109f0*/  ISETP.NE.AND P3, PT, R0, 0x3, PT ;  /* 0x000000030000780c */ /* 0x000fda0003f65270 */
[----:B------:R-:W-:Y:S05]  /*10a00*/  @!P3 BRA `(.L_x_348) ;  /* 0x000000000004b947 */ /* 0x000fea0003800000 */
[----:B------:R-:W-:Y:S01]  /*10a10*/  BPT.TRAP 0x1 ;  /* 0x000000040000795c */ /* 0x000fe20000300000 */
.L_x_348:
[----:B------:R-:W2:Y:S04]  /*10a20*/  LDL R0, [R1+0xb4] ;  /* 0x0000b40001007983 */ /* 0x000ea80000100800 */
[----:B------:R-:W3:Y:S01]  /*10a30*/  LDL R3, [R1+0xb8] ;  /* 0x0000b80001037983 */ /* 0x000ee20000100800 */
[----:B------:R-:W-:Y:S01]  /*10a40*/  BSSY B1, `(.L_x_349) ;  /* 0x0000005000017945 */ /* 0x000fe20003800000 */
[----:B--2---:R-:W-:Y:S02]  /*10a50*/  LEA R0, R0, UR44, 0x3 ;  /* 0x0000002c00007c11 */ /* 0x004fe4000f8e18ff */
[----:B---3--:R-:W-:-:S04]  /*10a60*/  SHF.L.U32 R3, R3, 0x1f, RZ ;  /* 0x0000001f03037819 */ /* 0x008fc800000006ff */
[----:B------:R-:W1:Y:S02]  /*10a70*/  SYNCS.PHASECHK.TRANS64.TRYWAIT P2, [R0+URZ+0x80], R3 ;  /* 0x00008003000075a7 */ /* 0x000e64000804017f */
[----:B-1----:R-:W-:Y:S05]  /*10a80*/  @!P2 BRA `(.L_x_350) ;  /* 0x000000a000b0a947 */ /* 0x002fea0003800000 */
.L_x_631:
[----:B------:R-:W-:Y:S05]  /*10a90*/  BSYNC B1 ;  /* 0x0000000000017941 */ /* 0x000fea0003800000 */
.L_x_349:
        /* <DEDUP_REMOVED lines=18> */
.L_x_352:
[----:B------:R-:W-:Y:S05]  /*10bc0*/  BSYNC B1 ;  /* 0x0000000000017941 */ /* 0x000fea0003800000 */
.L_x_351:
        /* <DEDUP_REMOVED lines=8> */
.L_x_353:
        /* <DEDUP_REMOVED lines=19> */
.L_x_347:
[----:B------:R-:W-:Y:S05]  /*10d80*/  BSYNC B0 ;  /* 0x0000000000007941 */ /* 0x000fea0003800000 */
.L_x_346:
[----:B------:R-:W2:Y:S04]  /*10d90*/  LDL.LU R19, [R1] ;  /* 0x0000000001137983 */ /* 0x000ea80000300800 */
[----:B------:R-:W3:Y:S04]  /*10da0*/  LDL.LU R26, [R1+0x4] ;  /* 0x00000400011a7983 */ /* 0x000ee80000300800 */
[----:B------:R-:W4:Y:S04]  /*10db0*/  LDL.LU R21, [R1+0x8] ;  /* 0x0000080001157983 */ /* 0x000f280000300800 */
[----:B------:R-:W5:Y:S04]  /*10dc0*/  LDL.LU R24, [R1+0xc] ;  /* 0x00000c0001187983 */ /* 0x000f680000300800 */
[----:B------:R-:W5:Y:S04]  /*10dd0*/  LDL.LU R23, [R1+0x10] ;  /* 0x0000100001177983 */ /* 0x000f680000300800 */
[----:B------:R-:W5:Y:S04]  /*10de0*/  LDL.LU R27, [R1+0x14] ;  /* 0x00001400011b7983 */ /* 0x000f680000300800 */
[----:B------:R-:W5:Y:S01]  /*10df0*/  LDL.LU R25, [R1+0x18] ;  /* 0x0000180001197983 */ /* 0x000f620000300800 */
[----:B-1----:R-:W-:Y:S01]  /*10e00*/  F2FP.F16.E4M3.UNPACK_B R0, R6 ;  /* 0x00000006ff00723e */ /* 0x002fe200020006ff */
[C---:B------:R-:W-:Y:S01]  /*10e10*/  FMUL R15, R2.reuse, R17 ;  /* 0x00000011020f7220 */ /* 0x040fe20000400000 */
[----:B------:R-:W-:Y:S01]  /*10e20*/  F2FP.F16.E4M3.UNPACK_B R5, R7 ;  /* 0x00000007ff05723e */ /* 0x000fe200020006ff */
[----:B------:R-:W5:Y:S01]  /*10e30*/  LDL.LU R29, [R1+0x1c] ;  /* 0x00001c00011d7983 */ /* 0x000f620000300800 */
[----:B------:R-:W-:Y:S01]  /*10e40*/  FMUL R17, R2, R228 ;  /* 0x000000e402117220 */ /* 0x000fe20000400000 */
[----:B------:R-:W-:-:S02]  /*10e50*/  HADD2.F32 R4, -RZ, R0.H1_H1 ;  /* 0x30000000ff047230 */ /* 0x000fc40000004100 */
[----:B------:R-:W-:Y:S01]  /*10e60*/  FMUL R229, R2, R229 ;  /* 0x000000e502e57220 */ /* 0x000fe20000400000 */
[----:B------:R-:W5:Y:S01]  /*10e70*/  LDL.LU R32, [R1+0x20] ;  /* 0x0000200001207983 */ /* 0x000f620000300800 */
[----:B------:R-:W-:Y:S01]  /*10e80*/  HADD2.F32 R3, -RZ, R0.H0_H0 ;  /* 0x20000000ff037230 */ /* 0x000fe20000004100 */
[----:B------:R-:W-:Y:S01]  /*10e90*/  F2FP.F16.E4M3.UNPACK_B R0, R6.H1 ;  /* 0x00000006ff00723e */ /* 0x000fe200030006ff */
[C---:B------:R-:W-:Y:S01]  /*10ea0*/  FFMA R17, R16.reuse, R4, R17 ;  /* 0x0000000410117223 */ /* 0x040fe20000000011 */
[----:B------:R-:W5:Y:S01]  /*10eb0*/  LDL.LU R36, [R1+0x24] ;  /* 0x0000240001247983 */ /* 0x000f620000300800 */
[--C-:B------:R-:W-:Y:S02]  /*10ec0*/  HADD2.F32 R22, -RZ, R5.reuse.H1_H1 ;  /* 0x30000005ff167230 */ /* 0x100fe40000004100 */
[----:B------:R-:W-:Y:S01]  /*10ed0*/  FFMA R15, R16, R3, R15 ;  /* 0x00000003100f7223 */ /* 0x000fe2000000000f */
[----:B------:R-:W-:Y:S01]  /*10ee0*/  HADD2.F32 R20, -RZ, R5.H0_H0 ;  /* 0x20000005ff147230 */ /* 0x000fe20000004100 */
[----:B------:R-:W5:Y:S01]  /*10ef0*/  LDL.LU R44, [R1+0x28] ;  /* 0x00002800012c7983 */ /* 0x000f620000300800 */
[--C-:B------:R-:W-:Y:S01]  /*10f00*/  HADD2.F32 R18, -RZ, R0.reuse.H0_H0 ;  /* 0x20000000ff127230 */ /* 0x100fe20000004100 */
[----:B------:R-:W-:Y:S01]  /*10f10*/  F2FP.F16.E4M3.UNPACK_B R4, R7.H1 ;  /* 0x00000007ff04723e */ /* 0x000fe200030006ff */
[----:B------:R-:W-:Y:S01]  /*10f20*/  HADD2.F32 R0, -RZ, R0.H1_H1 ;  /* 0x30000000ff007230 */ /* 0x000fe20000004100 */
[----:B------:R-:W5:Y:S04]  /*10f30*/  LDL.LU R48, [R1+0x2c] ;  /* 0x00002c0001307983 */ /* 0x000f680000300800 */
[----:B------:R-:W5:Y:S01]  /*10f40*/  LDL.LU R52, [R1+0x30] ;  /* 0x0000300001347983 */ /* 0x000f620000300800 */
[----:B------:R-:W-:-:S02]  /*10f50*/  F2FP.F16.E4M3.UNPACK_B R5, R8 ;  /* 0x00000008ff05723e */ /* 0x000fc400020006ff */
[----:B------:R-:W-:Y:S02]  /*10f60*/  MOV R56, 0x3bbb989d ;  /* 0x3bbb989d00387802 */ /* 0x000fe40000000f00 */
[----:B------:R-:W-:Y:S01]  /*10f70*/  MOV R60, 0x437c0000 ;  /* 0x437c0000003c7802 */ /* 0x000fe20000000f00 */
[----:B------:R-:W-:Y:S01]  /*10f80*/  FFMA R18, R16, R18, R229 ;  /* 0x0000001210127223 */ /* 0x000fe200000000e5 */
[----:B------:R-:W-:-:S05]  /*10f90*/  F2FP.F16.E4M3.UNPACK_B R30, R8.H1 ;  /* 0x00000008ff1e723e */ /* 0x000fca00030006ff */
[----:B------:R-:W-:Y:S01]  /*10fa0*/  HADD2.F32 R35, -RZ, R30.H1_H1 ;  /* 0x3000001eff237230 */ /* 0x000fe20000004100 */
[----:B------:R-:W-:-:S05]  /*10fb0*/  F2FP.F16.E4M3.UNPACK_B R43, R9 ;  /* 0x00000009ff2b723e */ /* 0x000fca00020006ff */
[--C-:B------:R-:W-:Y:S01]  /*10fc0*/  HADD2.F32 R41, -RZ, R43.reuse.H0_H0 ;  /* 0x2000002bff297230 */ /* 0x100fe20000004100 */
[----:B------:R-:W-:Y:S01]  /*10fd0*/  F2FP.F16.E4M3.UNPACK_B R50, R9.H1 ;  /* 0x00000009ff32723e */ /* 0x000fe200030006ff */
[----:B------:R-:W-:-:S04]  /*10fe0*/  HADD2.F32 R45, -RZ, R43.H1_H1 ;  /* 0x3000002bff2d7230 */ /* 0x000fc80000004100 */
[--C-:B------:R-:W-:Y:S02]  /*10ff0*/  HADD2.F32 R49, -RZ, R50.reuse.H0_H0 ;  /* 0x20000032ff317230 */ /* 0x100fe40000004100 */
[----:B------:R-:W-:Y:S01]  /*11000*/  HADD2.F32 R51, -RZ, R50.H1_H1 ;  /* 0x30000032ff337230 */ /* 0x000fe20000004100 */
[----:B------:R-:W-:Y:S01]  /*11010*/  BSSY B1, `(.L_x_354) ;  /* 0x00000ad000017945 */ /* 0x000fe20003800000 */
[C---:B--2---:R-:W-:Y:S01]  /*11020*/  FMUL R19, R2.reuse, R19 ;  /* 0x0000001302137220 */ /* 0x044fe20000400000 */
[C---:B---3--:R-:W-:Y:S01]  /*11030*/  FMUL R3, R2.reuse, R26 ;  /* 0x0000001a02037220 */ /* 0x048fe20000400000 */
[----:B----4-:R-:W-:-:S03]  /*11040*/  FMUL R21, R2, R21 ;  /* 0x0000001502157220 */ /* 0x010fc60000400000 */
[C---:B------:R-:W-:Y:S01]  /*11050*/  FFMA R20, R16.reuse, R20, R3 ;  /* 0x0000001410147223 */ /* 0x040fe20000000003 */
[----:B------:R-:W-:Y:S01]  /*11060*/  FFMA R21, R16, R22, R21 ;  /* 0x0000001610157223 */ /* 0x000fe20000000015 */
[--C-:B------:R-:W-:Y:S02]  /*11070*/  HADD2.F32 R22, -RZ, R4.reuse.H0_H0 ;  /* 0x20000004ff167230 */ /* 0x100fe40000004100 */
[----:B-----5:R-:W-:Y:S01]  /*11080*/  FMUL R3, R2, R24 ;  /* 0x0000001802037220 */ /* 0x020fe20000400000 */
[C---:B------:R-:W-:Y:S01]  /*11090*/  FFMA R19, R16.reuse, R0, R19 ;  /* 0x0000000010137223 */ /* 0x040fe20000000013 */
[----:B------:R-:W-:Y:S02]  /*110a0*/  HADD2.F32 R24, -RZ, R5.H0_H0 ;  /* 0x20000005ff187230 */ /* 0x000fe40000004100 */
[----:B------:R-:W-:Y:S01]  /*110b0*/  FFMA.SAT R0, -R15, R56, 0.5 ;  /* 0x3f0000000f007423 */ /* 0x000fe20000002138 */
[----:B------:R-:W-:Y:S01]  /*110c0*/  FFMA R22, R16, R22, R3 ;  /* 0x0000001610167223 */ /* 0x000fe20000000003 */
[----:B------:R-:W-:Y:S01]  /*110d0*/  FMUL R3, R2, R27 ;  /* 0x0000001b02037220 */ /* 0x000fe20000400000 */
[----:B------:R-:W-:-:S02]  /*110e0*/  HADD2.F32 R4, -RZ, R4.H1_H1 ;  /* 0x30000004ff047230 */ /* 0x000fc40000004100 */
[----:B------:R-:W-:Y:S01]  /*110f0*/  FMUL R23, R2, R23 ;  /* 0x0000001702177220 */ /* 0x000fe20000400000 */
[----:B------:R-:W-:Y:S01]  /*11100*/  FFMA.RM R0, R0, R60, 12582913 ;  /* 0x4b40000100007423 */ /* 0x000fe2000000403c */
[----:B------:R-:W-:Y:S01]  /*11110*/  FFMA R24, R16, R24, R3 ;  /* 0x0000001810187223 */ /* 0x000fe20000000003 */
[----:B------:R-:W-:Y:S01]  /*11120*/  FFMA.SAT R3, -R18, R56, 0.5 ;  /* 0x3f00000012037423 */ /* 0x000fe20000002138 */
[----:B------:R-:W-:Y:S01]  /*11130*/  FFMA R23, R16, R4, R23 ;  /* 0x0000000410177223 */ /* 0x000fe20000000017 */
[----:B------:R-:W-:Y:S02]  /*11140*/  HADD2.F32 R27, -RZ, R30.H0_H0 ;  /* 0x2000001eff1b7230 */ /* 0x000fe40000004100 */
[----:B------:R-:W-:Y:S01]  /*11150*/  FADD R4, R0, -12583039 ;  /* 0xcb40007f00047421 */ /* 0x000fe20000000000 */
[----:B------:R-:W-:Y:S01]  /*11160*/  FMUL R31, R2, R29 ;  /* 0x0000001d021f7220 */ /* 0x000fe20000400000 */
[----:B------:R-:W-:Y:S01]  /*11170*/  FFMA.RM R29, R3, R60, 12582913 ;  /* 0x4b400001031d7423 */ /* 0x000fe2000000403c */
[----:B------:R-:W-:-:S02]  /*11180*/  HADD2.F32 R26, -RZ, R5.H1_H1 ;  /* 0x30000005ff1a7230 */ /* 0x000fc40000004100 */
[----:B------:R-:W-:Y:S01]  /*11190*/  FFMA R4, -R15, 1.4426950216293334961, -R4 ;  /* 0x3fb8aa3b0f047823 */ /* 0x000fe20000000904 */
[----:B------:R-:W-:Y:S01]  /*111a0*/  FFMA R31, R16, R27, R31 ;  /* 0x0000001b101f7223 */ /* 0x000fe2000000001f */
[----:B------:R-:W-:Y:S01]  /*111b0*/  FMUL R25, R2, R25 ;  /* 0x0000001902197220 */ /* 0x000fe20000400000 */
[-C--:B------:R-:W-:Y:S01]  /*111c0*/  FFMA.SAT R27, -R19, R56.reuse, 0.5 ;  /* 0x3f000000131b7423 */ /* 0x080fe20000002138 */
[----:B------:R-:W-:Y:S01]  /*111d0*/  FADD R3, R29, -12583039 ;  /* 0xcb40007f1d037421 */ /* 0x000fe20000000000 */
[-C--:B------:R-:W-:Y:S01]  /*111e0*/  FFMA.SAT R5, -R17, R56.reuse, 0.5 ;  /* 0x3f00000011057423 */ /* 0x080fe20000002138 */
[----:B------:R-:W-:Y:S01]  /*111f0*/  FFMA.SAT R34, -R20, R56, 0.5 ;  /* 0x3f00000014227423 */ /* 0x000fe20000002138 */
[----:B------:R-:W-:Y:S01]  /*11200*/  FFMA R4, -R15, 1.925963033500011079e-08, R4 ;  /* 0x32a570600f047823 */ /* 0x000fe20000000104 */
[----:B------:R-:W-:Y:S01]  /*11210*/  FFMA R25, R16, R26, R25 ;  /* 0x0000001a10197223 */ /* 0x000fe20000000019 */
[-C--:B------:R-:W-:Y:S01]  /*11220*/  FFMA.RM R30, R27, R60.reuse, 12582913 ;  /* 0x4b4000011b1e7423 */ /* 0x080fe2000000403c */
[----:B------:R-:W-:Y:S01]  /*11230*/  FFMA R3, -R18, 1.4426950216293334961, -R3 ;  /* 0x3fb8aa3b12037823 */ /* 0x000fe20000000903 */
[-C--:B------:R-:W-:Y:S01]  /*11240*/  FFMA.RM R26, R5, R60.reuse, 12582913 ;  /* 0x4b400001051a7423 */ /* 0x080fe2000000403c */
[----:B------:R-:W-:Y:S01]  /*11250*/  FFMA.RM R38, R34, R60, 12582913 ;  /* 0x4b40000122267423 */ /* 0x000fe2000000403c */
[----:B------:R1:W2:Y:S01]  /*11260*/  MUFU.EX2 R5, R4 ;  /* 0x0000000400057308 */ /* 0x0002a20000000800 */
[----:B------:R-:W-:Y:S01]  /*11270*/  FMUL R33, R2, R32 ;  /* 0x0000002002217220 */ /* 0x000fe20000400000 */
[----:B------:R-:W-:Y:S01]  /*11280*/  FADD R32, R30, -12583039 ;  /* 0xcb40007f1e207421 */ /* 0x000fe20000000000 */
[----:B------:R-:W-:Y:S01]  /*11290*/  FADD R28, R26, -12583039 ;  /* 0xcb40007f1a1c7421 */ /* 0x000fe20000000000 */
[-C--:B------:R-:W-:Y:S01]  /*112a0*/  FFMA.SAT R34, -R21, R56.reuse, 0.5 ;  /* 0x3f00000015227423 */ /* 0x080fe20000002138 */
[----:B------:R-:W-:Y:S01]  /*112b0*/  FFMA.SAT R37, -R22, R56, 0.5 ;  /* 0x3f00000016257423 */ /* 0x000fe20000002138 */
[----:B-1----:R-:W-:Y:S01]  /*112c0*/  FFMA R4, -R18, 1.925963033500011079e-08, R3 ;  /* 0x32a5706012047823 */ /* 0x002fe20000000103 */
[----:B------:R-:W-:Y:S01]  /*112d0*/  FADD R3, R38, -12583039 ;  /* 0xcb40007f26037421 */ /* 0x000fe20000000000 */
[----:B------:R-:W-:Y:S01]  /*112e0*/  FFMA R32, -R19, 1.4426950216293334961, -R32 ;  /* 0x3fb8aa3b13207823 */ /* 0x000fe20000000920 */
[----:B------:R-:W-:Y:S01]  /*112f0*/  FFMA R33, R16, R35, R33 ;  /* 0x0000002310217223 */ /* 0x000fe20000000021 */
[----:B------:R-:W-:Y:S01]  /*11300*/  FFMA R28, -R17, 1.4426950216293334961, -R28 ;  /* 0x3fb8aa3b111c7823 */ /* 0x000fe2000000091c */
[----:B------:R-:W-:Y:S01]  /*11310*/  FFMA R35, -R20, 1.4426950216293334961, -R3 ;  /* 0x3fb8aa3b14237823 */ /* 0x000fe20000000903 */
[----:B------:R-:W-:Y:S01]  /*11320*/  FMUL R3, R2, R36 ;  /* 0x0000002402037220 */ /* 0x000fe20000400000 */
[-C--:B------:R-:W-:Y:S01]  /*11330*/  FFMA.RM R40, R34, R60.reuse, 12582913 ;  /* 0x4b40000122287423 */ /* 0x080fe2000000403c */
[----:B------:R-:W-:Y:S01]  /*11340*/  FFMA.RM R42, R37, R60, 12582913 ;  /* 0x4b400001252a7423 */ /* 0x000fe2000000403c */
[----:B------:R-:W-:Y:S01]  /*11350*/  FFMA R32, -R19, 1.925963033500011079e-08, R32 ;  /* 0x32a5706013207823 */ /* 0x000fe20000000120 */
[----:B------:R-:W-:Y:S01]  /*11360*/  FFMA R28, -R17, 1.925963033500011079e-08, R28 ;  /* 0x32a57060111c7823 */ /* 0x000fe2000000011c */
[----:B------:R-:W-:Y:S01]  /*11370*/  FFMA.SAT R37, -R23, R56, 0.5 ;  /* 0x3f00000017257423 */ /* 0x000fe20000002138 */
[----:B------:R-:W-:Y:S01]  /*11380*/  FFMA R34, R16, R41, R3 ;  /* 0x0000002910227223 */ /* 0x000fe20000000003 */
[----:B------:R-:W-:Y:S01]  /*11390*/  FADD R36, R40, -12583039 ;  /* 0xcb40007f28247421 */ /* 0x000fe20000000000 */
[----:B------:R-:W-:Y:S01]  /*113a0*/  FADD R3, R42, -12583039 ;  /* 0xcb40007f2a037421 */ /* 0x000fe20000000000 */
[----:B------:R1:W-:Y:S02]  /*113b0*/  MUFU.EX2 R39, R32 ;  /* 0x0000002000277308 */ /* 0x0003e40000000800 */
[----:B------:R-:W-:Y:S01]  /*113c0*/  FFMA R36, -R21, 1.4426950216293334961, -R36 ;  /* 0x3fb8aa3b15247823 */ /* 0x000fe20000000924 */
[----:B------:R-:W-:-:S05]  /*113d0*/  FFMA R3, -R22, 1.4426950216293334961, -R3 ;  /* 0x3fb8aa3b16037823 */ /* 0x000fca0000000903 */
[----:B------:R3:W-:Y:S01]  /*113e0*/  MUFU.EX2 R27, R28 ;  /* 0x0000001c001b7308 */ /* 0x0007e20000000800 */
[----:B-1----:R-:W-:Y:S01]  /*113f0*/  FFMA.RM R32, R37, R60, 12582913 ;  /* 0x4b40000125207423 */ /* 0x002fe2000000403c */
[----:B------:R-:W-:Y:S01]  /*11400*/  FFMA.SAT R37, -R24, R56, 0.5 ;  /* 0x3f00000018257423 */ /* 0x000fe20000002138 */
[----:B------:R-:W-:Y:S01]  /*11410*/  FFMA R36, -R21, 1.925963033500011079e-08, R36 ;  /* 0x32a5706015247823 */ /* 0x000fe20000000124 */
[----:B---3--:R-:W-:Y:S02]  /*11420*/  FFMA R28, -R20, 1.925963033500011079e-08, R35 ;  /* 0x32a57060141c7823 */ /* 0x008fe40000000123 */
[----:B------:R-:W-:Y:S01]  /*11430*/  FFMA.RM R46, R37, R60, 12582913 ;  /* 0x4b400001252e7423 */ /* 0x000fe2000000403c */
[----:B------:R-:W-:Y:S01]  /*11440*/  FMUL R35, R2, R44 ;  /* 0x0000002c02237220 */ /* 0x000fe20000400000 */
[----:B------:R1:W-:Y:S01]  /*11450*/  MUFU.EX2 R41, R28 ;  /* 0x0000001c00297308 */ /* 0x0003e20000000800 */
[----:B------:R-:W-:Y:S01]  /*11460*/  FADD R44, R32, -12583039 ;  /* 0xcb40007f202c7421 */ /* 0x000fe20000000000 */
[----:B------:R-:W-:Y:S01]  /*11470*/  FADD R37, R46, -12583039 ;  /* 0xcb40007f2e257421 */ /* 0x000fe20000000000 */
[----:B-1----:R-:W-:Y:S01]  /*11480*/  FFMA R28, -R22, 1.925963033500011079e-08, R3 ;  /* 0x32a57060161c7823 */ /* 0x002fe20000000103 */
[----:B------:R-:W-:-:S04]  /*11490*/  FMUL R3, R2, R48 ;  /* 0x0000003002037220 */ /* 0x000fc80000400000 */
[----:B------:R1:W-:Y:S01]  /*114a0*/  MUFU.EX2 R43, R36 ;  /* 0x00000024002b7308 */ /* 0x0003e20000000800 */
[----:B------:R-:W-:Y:S01]  /*114b0*/  FFMA R44, -R23, 1.4426950216293334961, -R44 ;  /* 0x3fb8aa3b172c7823 */ /* 0x000fe2000000092c */
[-C--:B------:R-:W-:Y:S01]  /*114c0*/  FFMA.SAT R47, -R25, R56.reuse, 0.5 ;  /* 0x3f000000192f7423 */ /* 0x080fe20000002138 */
[----:B------:R-:W-:Y:S02]  /*114d0*/  FFMA R37, -R24, 1.4426950216293334961, -R37 ;  /* 0x3fb8aa3b18257823 */ /* 0x000fe40000000925 */
[----:B------:R-:W-:Y:S01]  /*114e0*/  FFMA R44, -R23, 1.925963033500011079e-08, R44 ;  /* 0x32a57060172c7823 */ /* 0x000fe2000000012c */
[----:B-1----:R-:W-:Y:S01]  /*114f0*/  FFMA R36, R16, R49, R3 ;  /* 0x0000003110247223 */ /* 0x002fe20000000003 */
[----:B------:R-:W-:Y:S01]  /*11500*/  FFMA.SAT R49, -R31, R56, 0.5 ;  /* 0x3f0000001f317423 */ /* 0x000fe20000002138 */
[----:B------:R-:W1:Y:S01]  /*11510*/  MUFU.EX2 R4, R4 ;  /* 0x0000000400047308 */ /* 0x000e620000000800 */
[----:B------:R-:W-:Y:S02]  /*11520*/  FFMA R3, -R24, 1.925963033500011079e-08, R37 ;  /* 0x32a5706018037823 */ /* 0x000fe40000000125 */
[-C--:B------:R-:W-:Y:S01]  /*11530*/  FFMA.RM R50, R49, R60.reuse, 12582913 ;  /* 0x4b40000131327423 */ /* 0x080fe2000000403c */
[----:B------:R-:W-:Y:S01]  /*11540*/  FFMA.RM R48, R47, R60, 12582913 ;  /* 0x4b4000012f307423 */ /* 0x000fe2000000403c */
[----:B------:R-:W-:-:S03]  /*11550*/  FMUL R37, R2, R52 ;  /* 0x0000003402257220 */ /* 0x000fc60000400000 */
[----:B------:R3:W-:Y:S01]  /*11560*/  MUFU.EX2 R47, R44 ;  /* 0x0000002c002f7308 */ /* 0x0007e20000000800 */
[C---:B------:R-:W-:Y:S01]  /*11570*/  FFMA R37, R16.reuse, R51, R37 ;  /* 0x0000003310257223 */ /* 0x040fe20000000025 */
[----:B------:R-:W-:Y:S01]  /*11580*/  FFMA R35, R16, R45, R35 ;  /* 0x0000002d10237223 */ /* 0x000fe20000000023 */
[----:B------:R-:W-:Y:S01]  /*11590*/  FFMA.SAT R51, -R34, R56, 0.5 ;  /* 0x3f00000022337423 */ /* 0x000fe20000002138 */
[----:B---3--:R-:W-:-:S04]  /*115a0*/  FADD R44, R50, -12583039 ;  /* 0xcb40007f322c7421 */ /* 0x008fc80000000000 */
[----:B------:R3:W-:Y:S01]  /*115b0*/  MUFU.EX2 R45, R28 ;  /* 0x0000001c002d7308 */ /* 0x0007e20000000800 */
[-C--:B------:R-:W-:Y:S01]  /*115c0*/  FFMA.SAT R57, -R36, R56.reuse, 0.5 ;  /* 0x3f00000024397423 */ /* 0x080fe20000002138 */
[----:B------:R-:W-:Y:S01]  /*115d0*/  FFMA R44, -R31, 1.4426950216293334961, -R44 ;  /* 0x3fb8aa3b1f2c7823 */ /* 0x000fe2000000092c */
[-C--:B------:R-:W-:Y:S01]  /*115e0*/  FFMA.SAT R59, -R37, R56.reuse, 0.5 ;  /* 0x3f000000253b7423 */ /* 0x080fe20000002138 */
[-C--:B------:R-:W-:Y:S01]  /*115f0*/  FFMA.SAT R49, -R33, R56.reuse, 0.5 ;  /* 0x3f00000021317423 */ /* 0x080fe20000002138 */
[----:B------:R-:W-:Y:S01]  /*11600*/  FFMA.SAT R53, -R35, R56, 0.5 ;  /* 0x3f00000023357423 */ /* 0x000fe20000002138 */
[----:B------:R-:W-:Y:S01]  /*11610*/  FFMA R44, -R31, 1.925963033500011079e-08, R44 ;  /* 0x32a570601f2c7823 */ /* 0x000fe2000000012c */
[----:B------:R-:W-:Y:S01]  /*11620*/  SHF.L.U32 R0, R0, 0x17, RZ ;  /* 0x0000001700007819 */ /* 0x000fe200000006ff */
[----:B---3--:R-:W-:Y:S01]  /*11630*/  FADD R28, R48, -12583039 ;  /* 0xcb40007f301c7421 */ /* 0x008fe20000000000 */
[----:B------:R-:W-:Y:S01]  /*11640*/  SHF.L.U32 R29, R29, 0x17, RZ ;  /* 0x000000171d1d7819 */ /* 0x000fe200000006ff */
[-C--:B------:R-:W-:Y:S01]  /*11650*/  FFMA.RM R58, R57, R60.reuse, 12582913 ;  /* 0x4b400001393a7423 */ /* 0x080fe2000000403c */
[-C--:B------:R-:W-:Y:S01]  /*11660*/  FFMA.RM R59, R59, R60.reuse, 12582913 ;  /* 0x4b4000013b3b7423 */ /* 0x080fe2000000403c */
[----:B------:R-:W-:Y:S01]  /*11670*/  FFMA R28, -R25, 1.4426950216293334961, -R28 ;  /* 0x3fb8aa3b191c7823 */ /* 0x000fe2000000091c */
[-C--:B------:R-:W-:Y:S01]  /*11680*/  FFMA.RM R55, R51, R60.reuse, 12582913 ;  /* 0x4b40000133377423 */ /* 0x080fe2000000403c */
[-C--:B------:R-:W-:Y:S01]  /*11690*/  FFMA.RM R52, R49, R60.reuse, 12582913 ;  /* 0x4b40000131347423 */ /* 0x080fe2000000403c */
[----:B------:R1:W-:Y:S01]  /*116a0*/  MUFU.EX2 R51, R44 ;  /* 0x0000002c00337308 */ /* 0x0003e20000000800 */
[----:B------:R-:W-:Y:S01]  /*116b0*/  FFMA.RM R56, R53, R60, 12582913 ;  /* 0x4b40000135387423 */ /* 0x000fe2000000403c */
[----:B------:R-:W-:Y:S01]  /*116c0*/  SHF.L.U32 R26, R26, 0x17, RZ ;  /* 0x000000171a1a7819 */ /* 0x000fe200000006ff */
[----:B--2---:R-:W-:Y:S01]  /*116d0*/  FFMA R61, R0, R5, 1 ;  /* 0x3f800000003d7423 */ /* 0x004fe20000000005 */
[----:B------:R-:W-:Y:S01]  /*116e0*/  FADD R5, R58, -12583039 ;  /* 0xcb40007f3a057421 */ /* 0x000fe20000000000 */
[----:B------:R-:W-:Y:S01]  /*116f0*/  FFMA R28, -R25, 1.925963033500011079e-08, R28 ;  /* 0x32a57060191c7823 */ /* 0x000fe2000000011c */
[----:B------:R-:W-:Y:S01]  /*11700*/  FADD R53, R55, -12583039 ;  /* 0xcb40007f37357421 */ /* 0x000fe20000000000 */
[----:B-1----:R-:W-:Y:S01]  /*11710*/  FFMA R44, R29, R4, 1 ;  /* 0x3f8000001d2c7423 */ /* 0x002fe20000000004 */
[----:B------:R-:W-:Y:S01]  /*11720*/  FADD R4, R59, -12583039 ;  /* 0xcb40007f3b047421 */ /* 0x000fe20000000000 */
[----:B------:R-:W-:Y:S01]  /*11730*/  FADD R54, R52, -12583039 ;  /* 0xcb40007f34367421 */ /* 0x000fe20000000000 */
[----:B------:R-:W-:Y:S01]  /*11740*/  FADD R0, R56, -12583039 ;  /* 0xcb40007f38007421 */ /* 0x000fe20000000000 */
[----:B------:R-:W-:Y:S01]  /*11750*/  FFMA R63, R26, R27, 1 ;  /* 0x3f8000001a3f7423 */ /* 0x000fe2000000001b */
[----:B------:R-:W-:Y:S01]  /*11760*/  FFMA R27, -R36, 1.4426950216293334961, -R5 ;  /* 0x3fb8aa3b241b7823 */ /* 0x000fe20000000905 */
[----:B------:R-:W-:Y:S01]  /*11770*/  FFMA R4, -R37, 1.4426950216293334961, -R4 ;  /* 0x3fb8aa3b25047823 */ /* 0x000fe20000000904 */
[----:B------:R1:W-:Y:S01]  /*11780*/  MUFU.EX2 R49, R28 ;  /* 0x0000001c00317308 */ /* 0x0003e20000000800 */
[----:B------:R-:W-:Y:S01]  /*11790*/  FFMA R57, -R34, 1.4426950216293334961, -R53 ;  /* 0x3fb8aa3b22397823 */ /* 0x000fe20000000935 */
[----:B------:R-:W-:Y:S01]  /*117a0*/  FFMA R54, -R33, 1.4426950216293334961, -R54 ;  /* 0x3fb8aa3b21367823 */ /* 0x000fe20000000936 */
[----:B------:R-:W-:Y:S01]  /*117b0*/  FFMA R27, -R36, 1.925963033500011079e-08, R27 ;  /* 0x32a57060241b7823 */ /* 0x000fe2000000011b */
[----:B------:R-:W-:Y:S01]  /*117c0*/  FFMA R4, -R37, 1.925963033500011079e-08, R4 ;  /* 0x32a5706025047823 */ /* 0x000fe20000000104 */
[----:B------:R-:W-:Y:S01]  /*117d0*/  IADD3 R26, R61, 0x1800000, RZ ;  /* 0x018000003d1a7810 */ /* 0x000fe20007ffe0ff */
[----:B------:R-:W-:Y:S01]  /*117e0*/  FFMA R57, -R34, 1.925963033500011079e-08, R57 ;  /* 0x32a5706022397823 */ /* 0x000fe20000000139 */
[----:B-1----:R-:W-:Y:S01]  /*117f0*/  FFMA R28, -R35, 1.4426950216293334961, -R0 ;  /* 0x3fb8aa3b231c7823 */ /* 0x002fe20000000900 */
[----:B------:R-:W-:Y:S01]  /*11800*/  FFMA R54, -R33, 1.925963033500011079e-08, R54 ;  /* 0x32a5706021367823 */ /* 0x000fe20000000136 */
[----:B------:R-:W-:-:S02]  /*11810*/  LOP3.LUT R26, R26, 0x7f800000, RZ, 0xc0, !PT ;  /* 0x7f8000001a1a7812 */ /* 0x000fc400078ec0ff */
[----:B------:R-:W-:Y:S01]  /*11820*/  FFMA R28, -R35, 1.925963033500011079e-08, R28 ;  /* 0x32a57060231c7823 */ /* 0x000fe2000000011c */
[----:B------:R-:W1:Y:S01]  /*11830*/  MUFU.EX2 R0, R57 ;  /* 0x0000003900007308 */ /* 0x000e620000000800 */
[----:B------:R-:W-:-:S07]  /*11840*/  ISETP.GT.U32.AND P2, PT, R26, 0x1ffffff, PT ;  /* 0x01ffffff1a00780c */ /* 0x000fce0003f44070 */
[----:B------:R-:W2:Y:S08]  /*11850*/  MUFU.EX2 R3, R3 ;  /* 0x0000000300037308 */ /* 0x000eb00000000800 */
[----:B------:R3:W4:Y:S08]  /*11860*/  MUFU.EX2 R53, R54 ;  /* 0x0000003600357308 */ /* 0x0007300000000800 */
[----:B------:R-:W5:Y:S08]  /*11870*/  MUFU.EX2 R5, R28 ;  /* 0x0000001c00057308 */ /* 0x000f700000000800 */
[----:B------:R-:W5:Y:S08]  /*11880*/  MUFU.EX2 R27, R27 ;  /* 0x0000001b001b7308 */ /* 0x000f700000000800 */
[----:B------:R-:W5:Y:S01]  /*11890*/  MUFU.EX2 R4, R4 ;  /* 0x0000000400047308 */ /* 0x000f620000000800 */
[----:B------:R-:W-:-:S02]  /*118a0*/  SHF.L.U32 R55, R55, 0x17, RZ ;  /* 0x0000001737377819 */ /* 0x000fc400000006ff */
[----:B------:R-:W-:Y:S02]  /*118b0*/  SHF.L.U32 R30, R30, 0x17, RZ ;  /* 0x000000171e1e7819 */ /* 0x000fe400000006ff */
[----:B------:R-:W-:Y:S02]  /*118c0*/  SHF.L.U32 R38, R38, 0x17, RZ ;  /* 0x0000001726267819 */ /* 0x000fe400000006ff */
[----:B------:R-:W-:Y:S02]  /*118d0*/  SHF.L.U32 R40, R40, 0x17, RZ ;  /* 0x0000001728287819 */ /* 0x000fe400000006ff */
[----:B------:R-:W-:Y:S02]  /*118e0*/  SHF.L.U32 R42, R42, 0x17, RZ ;  /* 0x000000172a2a7819 */ /* 0x000fe400000006ff */
[----:B------:R-:W-:Y:S02]  /*118f0*/  SHF.L.U32 R32, R32, 0x17, RZ ;  /* 0x0000001720207819 */ /* 0x000fe400000006ff */
[----:B------:R-:W-:-:S02]  /*11900*/  SHF.L.U32 R46, R46, 0x17, RZ ;  /* 0x000000172e2e7819 */ /* 0x000fc400000006ff */
[----:B------:R-:W-:Y:S02]  /*11910*/  SHF.L.U32 R48, R48, 0x17, RZ ;  /* 0x0000001730307819 */ /* 0x000fe400000006ff */
[----:B------:R-:W-:Y:S02]  /*11920*/  SHF.L.U32 R50, R50, 0x17, RZ ;  /* 0x0000001732327819 */ /* 0x000fe400000006ff */
[----:B------:R-:W-:Y:S02]  /*11930*/  SHF.L.U32 R52, R52, 0x17, RZ ;  /* 0x0000001734347819 */ /* 0x000fe400000006ff */
[----:B------:R-:W-:Y:S02]  /*11940*/  SHF.L.U32 R56, R56, 0x17, RZ ;  /* 0x0000001738387819 */ /* 0x000fe400000006ff */
[----:B------:R-:W-:Y:S02]  /*11950*/  SHF.L.U32 R58, R58, 0x17, RZ ;  /* 0x000000173a3a7819 */ /* 0x000fe400000006ff */
[----:B------:R-:W-:Y:S01]  /*11960*/  SHF.L.U32 R59, R59, 0x17, RZ ;  /* 0x000000173b3b7819 */ /* 0x000fe200000006ff */
[----:B-1----:R-:W-:Y:S01]  /*11970*/  FFMA R64, R55, R0, 1 ;  /* 0x3f80000037407423 */ /* 0x002fe20000000000 */
[----:B------:R-:W-:Y:S01]  /*11980*/  FFMA R65, R30, R39, 1 ;  /* 0x3f8000001e417423 */ /* 0x000fe20000000027 */
[----:B---3--:R-:W-:Y:S01]  /*11990*/  FFMA R54, R38, R41, 1 ;  /* 0x3f80000026367423 */ /* 0x008fe20000000029 */
[----:B------:R-:W-:Y:S01]  /*119a0*/  FFMA R43, R40, R43, 1 ;  /* 0x3f800000282b7423 */ /* 0x000fe2000000002b */
[----:B------:R-:W-:Y:S01]  /*119b0*/  FFMA R60, R42, R45, 1 ;  /* 0x3f8000002a3c7423 */ /* 0x000fe2000000002d */
[----:B------:R-:W-:Y:S01]  /*119c0*/  FFMA R47, R32, R47, 1 ;  /* 0x3f800000202f7423 */ /* 0x000fe2000000002f */
[----:B--2---:R-:W-:Y:S01]  /*119d0*/  FFMA R62, R46, R3, 1 ;  /* 0x3f8000002e3e7423 */ /* 0x004fe20000000003 */
[----:B------:R-:W-:Y:S01]  /*119e0*/  FFMA R49, R48, R49, 1 ;  /* 0x3f80000030317423 */ /* 0x000fe20000000031 */
[----:B------:R-:W-:Y:S01]  /*119f0*/  FFMA R51, R50, R51, 1 ;  /* 0x3f80000032337423 */ /* 0x000fe20000000033 */
[----:B----4-:R-:W-:Y:S01]  /*11a00*/  FFMA R53, R52, R53, 1 ;  /* 0x3f80000034357423 */ /* 0x010fe20000000035 */
[----:B-----5:R-:W-:Y:S01]  /*11a10*/  FFMA R55, R56, R5, 1 ;  /* 0x3f80000038377423 */ /* 0x020fe20000000005 */
[----:B------:R-:W-:Y:S01]  /*11a20*/  FFMA R58, R58, R27, 1 ;  /* 0x3f8000003a3a7423 */ /* 0x000fe2000000001b */
[----:B------:R-:W-:Y:S01]  /*11a30*/  FFMA R59, R59, R4, 1 ;  /* 0x3f8000003b3b7423 */ /* 0x000fe20000000004 */
[----:B------:R-:W-:Y:S06]  /*11a40*/  @P2 BRA `(.L_x_355) ;  /* 0x0000000000142947 */ /* 0x000fec0003800000 */
[----:B------:R-:W-:Y:S02]  /*11a50*/  MOV R0, R61 ;  /* 0x0000003d00007202 */ /* 0x000fe40000000f00 */
[----:B------:R-:W-:-:S07]  /*11a60*/  MOV R4, 0x11a80 ;  /* 0x00011a8000047802 */ /* 0x000fce0000000f00 */
[----:B------:R-:W-:Y:S05]  /*11a70*/  CALL.REL.NOINC `($__internal_0_$__cuda_sm20_rcp_rn_f32_slowpath) ;  /* 0x0000009800e47944 */ /* 0x000fea0003c00000 */
[----:B------:R-:W-:Y:S01]  /*11a80*/  MOV R38, R0 ;  /* 0x0000000000267202 */ /* 0x000fe20000000f00 */
[----:B------:R-:W-:Y:S06]  /*11a90*/  BRA `(.L_x_356) ;  /* 0x0000000000107947 */ /* 0x000fec0003800000 */
.L_x_355:
[----:B------:R-:W1:Y:S02]  /*11aa0*/  MUFU.RCP R38, R61 ;  /* 0x0000003d00267308 */ /* 0x000e640000001000 */
[----:B-1----:R-:W-:-:S04]  /*11ab0*/  FFMA R0, R61, R38, -1 ;  /* 0xbf8000003d007423 */ /* 0x002fc80000000026 */
[----:B------:R-:W-:-:S04]  /*11ac0*/  FADD.FTZ R3, -R0, -RZ ;  /* 0x800000ff00037221 */ /* 0x000fc80000010100 */
[----:B------:R-:W-:-:S07]  /*11ad0*/  FFMA R38, R38, R3, R38 ;  /* 0x0000000326267223 */ /* 0x000fce0000000026 */
.L_x_356:
[----:B------:R-:W-:Y:S05]  /*11ae0*/  BSYNC B1 ;  /* 0x0000000000017941 */ /* 0x000fea0003800000 */
.L_x_354:
        /* <DEDUP_REMOVED lines=10> */
.L_x_358:
[----:B------:R-:W1:Y:S02]  /*11b90*/  MUFU.RCP R40, R63 ;  /* 0x0000003f00287308 */ /* 0x000e640000001000 */
[----:B-1----:R-:W-:-:S04]  /*11ba0*/  FFMA R0, R63, R40, -1 ;  /* 0xbf8000003f007423 */ /* 0x002fc80000000028 */
[----:B------:R-:W-:-:S04]  /*11bb0*/  FADD.FTZ R3, -R0, -RZ ;  /* 0x800000ff00037221 */ /* 0x000fc80000010100 */
[----:B------:R-:W-:-:S07]  /*11bc0*/  FFMA R40, R40, R3, R40 ;  /* 0x0000000328287223 */ /* 0x000fce0000000028 */
.L_x_359:
[----:B------:R-:W-:Y:S05]  /*11bd0*/  BSYNC B1 ;  /* 0x0000000000017941 */ /* 0x000fea0003800000 */
.L_x_357:
        /* <DEDUP_REMOVED lines=10> */
.L_x_361:
[----:B------:R-:W1:Y:S02]  /*11c80*/  MUFU.RCP R39, R44 ;  /* 0x0000002c00277308 */ /* 0x000e640000001000 */
[----:B-1----:R-:W-:-:S04]  /*11c90*/  FFMA R0, R44, R39, -1 ;  /* 0xbf8000002c007423 */ /* 0x002fc80000000027 */
[----:B------:R-:W-:-:S04]  /*11ca0*/  FADD.FTZ R0, -R0, -RZ ;  /* 0x800000ff00007221 */ /* 0x000fc80000010100 */
[----:B------:R-:W-:-:S07]  /*11cb0*/  FFMA R39, R39, R0, R39 ;  /* 0x0000000027277223 */ /* 0x000fce0000000027 */
.L_x_362:
[----:B------:R-:W-:Y:S05]  /*11cc0*/  BSYNC B1 ;  /* 0x0000000000017941 */ /* 0x000fea0003800000 */
.L_x_360:
        /* <DEDUP_REMOVED lines=10> */
.L_x_364:
[----:B------:R-:W1:Y:S02]  /*11d70*/  MUFU.RCP R42, R65 ;  /* 0x00000041002a7308 */ /* 0x000e640000001000 */
[----:B-1----:R-:W-:-:S04]  /*11d80*/  FFMA R0, R65, R42, -1 ;  /* 0xbf80000041007423 */ /* 0x002fc8000000002a */
[----:B------:R-:W-:-:S04]  /*11d90*/  FADD.FTZ R3, -R0, -RZ ;  /* 0x800000ff00037221 */ /* 0x000fc80000010100 */
[----:B------:R-:W-:-:S07]  /*11da0*/  FFMA R42, R42, R3, R42 ;  /* 0x000000032a2a7223 */ /* 0x000fce000000002a */
.L_x_365:
[----:B------:R-:W-:Y:S05]  /*11db0*/  BSYNC B1 ;  /* 0x0000000000017941 */ /* 0x000fea0003800000 */
.L_x_363:
        /* <DEDUP_REMOVED lines=10> */
.L_x_367:
[----:B------:R-:W1:Y:S02]  /*11e60*/  MUFU.RCP R41, R54 ;  /* 0x0000003600297308 */ /* 0x000e640000001000 */
[----:B-1----:R-:W-:-:S04]  /*11e70*/  FFMA R0, R54, R41, -1 ;  /* 0xbf80000036007423 */ /* 0x002fc80000000029 */
[----:B------:R-:W-:-:S04]  /*11e80*/  FADD.FTZ R0, -R0, -RZ ;  /* 0x800000ff00007221 */ /* 0x000fc80000010100 */
[----:B------:R-:W-:-:S07]  /*11e90*/  FFMA R41, R41, R0, R41 ;  /* 0x0000000029297223 */ /* 0x000fce0000000029 */
.L_x_368:
[----:B------:R-:W-:Y:S05]  /*11ea0*/  BSYNC B1 ;  /* 0x0000000000017941 */ /* 0x000fea0003800000 */
.L_x_366:
        /* <DEDUP_REMOVED lines=10> */
.L_x_370:
[----:B------:R-:W1:Y:S02]  /*11f50*/  MUFU.RCP R44, R43 ;  /* 0x0000002b002c7308 */ /* 0x000e640000001000 */
[----:B-1----:R-:W-:-:S04]  /*11f60*/  FFMA R0, R43, R44, -1 ;  /* 0xbf8000002b007423 */ /* 0x002fc8000000002c */
[----:B------:R-:W-:-:S04]  /*11f70*/  FADD.FTZ R3, -R0, -RZ ;  /* 0x800000ff00037221 */ /* 0x000fc80000010100 */
[----:B------:R-:W-:-:S07]  /*11f80*/  FFMA R44, R44, R3, R44 ;  /* 0x000000032c2c7223 */ /* 0x000fce000000002c */
.L_x_371:
[----:B------:R-:W-:Y:S05]  /*11f90*/  BSYNC B1 ;  /* 0x0000000000017941 */ /* 0x000fea0003800000 */
.L_x_369:
        /* <DEDUP_REMOVED lines=10> */
.L_x_373:
[----:B------:R-:W1:Y:S02]  /*12040*/  MUFU.RCP R43, R60 ;  /* 0x0000003c002b7308 */ /* 0x000e640000001000 */
[----:B-1----:R-:W-:-:S04]  /*12050*/  FFMA R0, R60, R43, -1 ;  /* 0xbf8000003c007423 */ /* 0x002fc8000000002b */
[----:B------:R-:W-:-:S04]  /*12060*/  FADD.FTZ R0, -R0, -RZ ;  /* 0x800000ff00007221 */ /* 0x000fc80000010100 */
[----:B------:R-:W-:-:S07]  /*12070*/  FFMA R43, R43, R0, R43 ;  /* 0x000000002b2b7223 */ /* 0x000fce000000002b */
.L_x_374:
[----:B------:R-:W-:Y:S05]  /*12080*/  BSYNC B1 ;  /* 0x0000000000017941 */ /* 0x000fea0003800000 */
.L_x_372:
        /* <DEDUP_REMOVED lines=10> */
.L_x_376:
[----:B------:R-:W1:Y:S02]  /*12130*/  MUFU.RCP R46, R47 ;  /* 0x0000002f002e7308 */ /* 0x000e640000001000 */
[----:B-1----:R-:W-:-:S04]  /*12140*/  FFMA R0, R47, R46, -1 ;  /* 0xbf8000002f007423 */ /* 0x002fc8000000002e */
[----:B------:R-:W-:-:S04]  /*12150*/  FADD.FTZ R3, -R0, -RZ ;  /* 0x800000ff00037221 */ /* 0x000fc80000010100 */
[----:B------:R-:W-:-:S07]  /*12160*/  FFMA R46, R46, R3, R46 ;  /* 0x000000032e2e7223 */ /* 0x000fce000000002e */
.L_x_377:
[----:B------:R-:W-:Y:S05]  /*12170*/  BSYNC B1 ;  /* 0x0000000000017941 */ /* 0x000fea0003800000 */
.L_x_375:
        /* <DEDUP_REMOVED lines=10> */
.L_x_379:
[----:B------:R-:W1:Y:S02]  /*12220*/  MUFU.RCP R45, R62 ;  /* 0x0000003e002d7308 */ /* 0x000e640000001000 */
[----:B-1----:R-:W-:-:S04]  /*12230*/  FFMA R0, R62, R45, -1 ;  /* 0xbf8000003e007423 */ /* 0x002fc8000000002d */
[----:B------:R-:W-:-:S04]  /*12240*/  FADD.FTZ R0, -R0, -RZ ;  /* 0x800000ff00007221 */ /* 0x000fc80000010100 */
[----:B------:R-:W-:-:S07]  /*12250*/  FFMA R45, R45, R0, R45 ;  /* 0x000000002d2d7223 */ /* 0x000fce000000002d */
.L_x_380:
[----:B------:R-:W-:Y:S05]  /*12260*/  BSYNC B1 ;  /* 0x0000000000017941 */ /* 0x000fea0003800000 */
.L_x_378:
        /* <DEDUP_REMOVED lines=10> */
.L_x_382:
[----:B------:R-:W1:Y:S02]  /*12310*/  MUFU.RCP R48, R49 ;  /* 0x0000003100307308 */ /* 0x000e640000001000 */
[----:B-1----:R-:W-:-:S04]  /*12320*/  FFMA R0, R49, R48, -1 ;  /* 0xbf80000031007423 */ /* 0x002fc80000000030 */
[----:B------:R-:W-:-:S04]  /*12330*/  FADD.FTZ R3, -R0, -RZ ;  /* 0x800000ff00037221 */ /* 0x000fc80000010100 */
[----:B------:R-:W-:-:S07]  /*12340*/  FFMA R48, R48, R3, R48 ;  /* 0x0000000330307223 */ /* 0x000fce0000000030 */
.L_x_383:
[----:B------:R-:W-:Y:S05]  /*12350*/  BSYNC B1 ;  /* 0x0000000000017941 */ /* 0x000fea0003800000 */
.L_x_381:
        /* <DEDUP_REMOVED lines=10> */
.L_x_385:
[----:B------:R-:W1:Y:S02]  /*12400*/  MUFU.RCP R50, R51 ;  /* 0x0000003300327308 */ /* 0x000e640000001000 */
[----:B-1----:R-:W-:-:S04]  /*12410*/  FFMA R0, R51, R50, -1 ;  /* 0xbf80000033007423 */ /* 0x002fc80000000032 */
[----:B------:R-:W-:-:S04]  /*12420*/  FADD.FTZ R3, -R0, -RZ ;  /* 0x800000ff00037221 */ /* 0x000fc80000010100 */
[----:B------:R-:W-:-:S07]  /*12430*/  FFMA R50, R50, R3, R50 ;  /* 0x0000000332327223 */ /* 0x000fce0000000032 */
.L_x_386:
[----:B------:R-:W-:Y:S05]  /*12440*/  BSYNC B1 ;  /* 0x0000000000017941 */ /* 0x000fea0003800000 */
.L_x_384:
        /* <DEDUP_REMOVED lines=10> */
.L_x_388:
[----:B------:R-:W1:Y:S02]  /*124f0*/  MUFU.RCP R52, R53 ;  /* 0x0000003500347308 */ /* 0x000e640000001000 */
[----:B-1----:R-:W-:-:S04]  /*12500*/  FFMA R0, R53, R52, -1 ;  /* 0xbf80000035007423 */ /* 0x002fc80000000034 */
[----:B------:R-:W-:-:S04]  /*12510*/  FADD.FTZ R3, -R0, -RZ ;  /* 0x800000ff00037221 */ /* 0x000fc80000010100 */
[----:B------:R-:W-:-:S07]  /*12520*/  FFMA R52, R52, R3, R52 ;  /* 0x0000000334347223 */ /* 0x000fce0000000034 */
.L_x_389:
[----:B------:R-:W-:Y:S05]  /*12530*/  BSYNC B1 ;  /* 0x0000000000017941 */ /* 0x000fea0003800000 */
.L_x_387:
        /* <DEDUP_REMOVED lines=10> */
.L_x_391:
[----:B------:R-:W1:Y:S02]  /*125e0*/  MUFU.RCP R47, R64 ;  /* 0x00000040002f7308 */ /* 0x000e640000001000 */
[----:B-1----:R-:W-:-:S04]  /*125f0*/  FFMA R0, R64, R47, -1 ;  /* 0xbf80000040007423 */ /* 0x002fc8000000002f */
[----:B------:R-:W-:-:S04]  /*12600*/  FADD.FTZ R0, -R0, -RZ ;  /* 0x800000ff00007221 */ /* 0x000fc80000010100 */
[----:B------:R-:W-:-:S07]  /*12610*/  FFMA R47, R47, R0, R47 ;  /* 0x000000002f2f7223 */ /* 0x000fce000000002f */
.L_x_392:
[----:B------:R-:W-:Y:S05]  /*12620*/  BSYNC B1 ;  /* 0x0000000000017941 */ /* 0x000fea0003800000 */
.L_x_390:
        /* <DEDUP_REMOVED lines=10> */
.L_x_394:
[----:B------:R-:W1:Y:S02]  /*126d0*/  MUFU.RCP R54, R55 ;  /* 0x0000003700367308 */ /* 0x000e640000001000 */
[----:B-1----:R-:W-:-:S04]  /*126e0*/  FFMA R0, R55, R54, -1 ;  /* 0xbf80000037007423 */ /* 0x002fc80000000036 */
[----:B------:R-:W-:-:S04]  /*126f0*/  FADD.FTZ R3, -R0, -RZ ;  /* 0x800000ff00037221 */ /* 0x000fc80000010100 */
[----:B------:R-:W-:-:S07]  /*12700*/  FFMA R54, R54, R3, R54 ;  /* 0x0000000336367223 */ /* 0x000fce0000000036 */
.L_x_395:
[----:B------:R-:W-:Y:S05]  /*12710*/  BSYNC B1 ;  /* 0x0000000000017941 */ /* 0x000fea0003800000 */
.L_x_393:
        /* <DEDUP_REMOVED lines=10> */
.L_x_397:
[----:B------:R-:W1:Y:S02]  /*127c0*/  MUFU.RCP R49, R58 ;  /* 0x0000003a00317308 */ /* 0x000e640000001000 */
[----:B-1----:R-:W-:-:S04]  /*127d0*/  FFMA R0, R58, R49, -1 ;  /* 0xbf8000003a007423 */ /* 0x002fc80000000031 */
[----:B------:R-:W-:-:S04]  /*127e0*/  FADD.FTZ R0, -R0, -RZ ;  /* 0x800000ff00007221 */ /* 0x000fc80000010100 */
[----:B------:R-:W-:-:S07]  /*127f0*/  FFMA R49, R49, R0, R49 ;  /* 0x0000000031317223 */ /* 0x000fce0000000031 */
.L_x_398:
[----:B------:R-:W-:Y:S05]  /*12800*/  BSYNC B1 ;  /* 0x0000000000017941 */ /* 0x000fea0003800000 */
.L_x_396:
        /* <DEDUP_REMOVED lines=9> */
.L_x_400:
[----:B------:R-:W1:Y:S02]  /*128a0*/  MUFU.RCP R0, R59 ;  /* 0x0000003b00007308 */ /* 0x000e640000001000 */
[----:B-1----:R-:W-:-:S04]  /*128b0*/  FFMA R3, R59, R0, -1 ;  /* 0xbf8000003b037423 */ /* 0x002fc80000000000 */
[----:B------:R-:W-:-:S04]  /*128c0*/  FADD.FTZ R3, -R3, -RZ ;  /* 0x800000ff03037221 */ /* 0x000fc80000010100 */
[----:B------:R-:W-:-:S07]  /*128d0*/  FFMA R0, R0, R3, R0 ;  /* 0x0000000300007223 */ /* 0x000fce0000000000 */
.L_x_401:
[----:B------:R-:W-:Y:S05]  /*128e0*/  BSYNC B1 ;  /* 0x0000000000017941 */ /* 0x000fea0003800000 */
.L_x_399:
        /* <DEDUP_REMOVED lines=26> */
.L_x_402:
        /* <DEDUP_REMOVED lines=27> */
.L_x_404:
[----:B------:R-:W-:Y:S05]  /*12c40*/  BSYNC B0 ;  /* 0x0000000000007941 */ /* 0x000fea0003800000 */
.L_x_403:
[----:B------:R-:W-:Y:S04]  /*12c50*/  BSSY B0, `(.L_x_405) ;  /* 0x000003c000007945 */ /* 0x000fe80003800000 */
[----:B------:R-:W-:Y:S05]  /*12c60*/  @P0 BRA `(.L_x_406) ;  /* 0x0000000000e80947 */ /* 0x000fea0003800000 */
[----:B------:R-:W-:-:S04]  /*12c70*/  MOV R0, UR56 ;  /* 0x0000003800007c02 */ /* 0x000fc80008000f00 */
[----:B------:R-:W-:-:S13]  /*12c80*/  ISETP.NE.AND P3, PT, R0, 0x3, PT ;  /* 0x000000030000780c */ /* 0x000fda0003f65270 */
[----:B------:R-:W-:Y:S05]  /*12c90*/  @!P3 BRA `(.L_x_407) ;  /* 0x000000000004b947 */ /* 0x000fea0003800000 */
[----:B------:R-:W-:Y:S01]  /*12ca0*/  BPT.TRAP 0x1 ;  /* 0x000000040000795c */ /* 0x000fe20000300000 */
.L_x_407:
[----:B------:R-:W2:Y:S04]  /*12cb0*/  LDL R0, [R1+0xb4] ;  /* 0x0000b40001007983 */ /* 0x000ea80000100800 */
[----:B------:R-:W3:Y:S01]  /*12cc0*/  LDL R3, [R1+0xb8] ;  /* 0x0000b80001037983 */ /* 0x000ee20000100800 */
[----:B------:R-:W-:Y:S01]  /*12cd0*/  BSSY B1, `(.L_x_408) ;  /* 0x0000005000017945 */ /* 0x000fe20003800000 */
[----:B--2---:R-:W-:Y:S02]  /*12ce0*/  LEA R0, R0, UR44, 0x3 ;  /* 0x0000002c00007c11 */ /* 0x004fe4000f8e18ff */
[----:B---3--:R-:W-:-:S04]  /*12cf0*/  SHF.L.U32 R3, R3, 0x1f, RZ ;  /* 0x0000001f03037819 */ /* 0x008fc800000006ff */
[----:B------:R-:W1:Y:S02]  /*12d00*/  SYNCS.PHASECHK.TRANS64.TRYWAIT P2, [R0+URZ+0x80], R3 ;  /* 0x00008003000075a7 */ /* 0x000e64000804017f */
[----:B-1----:R-:W-:Y:S05]  /*12d10*/  @!P2 BRA `(.L_x_409) ;  /* 0x000000800020a947 */ /* 0x002fea0003800000 */
.L_x_632:
[----:B------:R-:W-:Y:S05]  /*12d20*/  BSYNC B1 ;  /* 0x0000000000017941 */ /* 0x000fea0003800000 */
.L_x_408:
        /* <DEDUP_REMOVED lines=18> */
.L_x_411:
[----:B------:R-:W-:Y:S05]  /*12e50*/  BSYNC B1 ;  /* 0x0000000000017941 */ /* 0x000fea0003800000 */
.L_x_410:
        /* <DEDUP_REMOVED lines=8> */
.L_x_412:
        /* <DEDUP_REMOVED lines=19> */
.L_x_406:
[----:B------:R-:W-:Y:S05]  /*13010*/  BSYNC B0 ;  /* 0x0000000000007941 */ /* 0x000fea0003800000 */
.L_x_405:
[----:B------:R-:W2:Y:S04]  /*13020*/  LDL.LU R3, [R1+0x34] ;  /* 0x0000340001037983 */ /* 0x000ea80000300800 */
[----:B------:R-:W3:Y:S04]  /*13030*/  LDL.LU R17, [R1+0x38] ;  /* 0x0000380001117983 */ /* 0x000ee80000300800 */
[----:B------:R-:W4:Y:S04]  /*13040*/  LDL.LU R28, [R1+0x3c] ;  /* 0x00003c00011c7983 */ /* 0x000f280000300800 */
[----:B------:R-:W5:Y:S04]  /*13050*/  LDL.LU R19, [R1+0x40] ;  /* 0x0000400001137983 */ /* 0x000f680000300800 */
[----:B------:R-:W5:Y:S04]  /*13060*/  LDL.LU R26, [R1+0x44] ;  /* 0x00004400011a7983 */ /* 0x000f680000300800 */
[----:B------:R-:W5:Y:S04]  /*13070*/  LDL.LU R21, [R1+0x48] ;  /* 0x0000480001157983 */ /* 0x000f680000300800 */
[----:B------:R-:W5:Y:S04]  /*13080*/  LDL.LU R24, [R1+0x4c] ;  /* 0x00004c0001187983 */ /* 0x000f680000300800 */
[----:B------:R-:W5:Y:S01]  /*13090*/  LDL.LU R23, [R1+0x50] ;  /* 0x0000500001177983 */ /* 0x000f620000300800 */
[----:B-1----:R-:W-:-:S03]  /*130a0*/  F2FP.F16.E4M3.UNPACK_B R0, R6 ;  /* 0x00000006ff00723e */ /* 0x002fc600020006ff */
[----:B------:R-:W5:Y:S01]  /*130b0*/  LDL.LU R27, [R1+0x54] ;  /* 0x00005400011b7983 */ /* 0x000f620000300800 */
[----:B------:R-:W-:Y:S01]  /*130c0*/  F2FP.F16.E4M3.UNPACK_B R5, R7 ;  /* 0x00000007ff05723e */ /* 0x000fe200020006ff */
[----:B------:R-:W-:Y:S02]  /*130d0*/  HADD2.F32 R4, -RZ, R0.H1_H1 ;  /* 0x30000000ff047230 */ /* 0x000fe40000004100 */
[----:B------:R-:W5:Y:S04]  /*130e0*/  LDL.LU R25, [R1+0x58] ;  /* 0x0000580001197983 */ /* 0x000f680000300800 */
[----:B------:R-:W5:Y:S04]  /*130f0*/  LDL.LU R29, [R1+0x5c] ;  /* 0x00005c00011d7983 */ /* 0x000f680000300800 */
[----:B------:R-:W5:Y:S04]  /*13100*/  LDL.LU R32, [R1+0x60] ;  /* 0x0000600001207983 */ /* 0x000f680000300800 */
[----:B------:R-:W5:Y:S04]  /*13110*/  LDL.LU R36, [R1+0x64] ;  /* 0x0000640001247983 */ /* 0x000f680000300800 */
[----:B------:R-:W5:Y:S04]  /*13120*/  LDL.LU R44, [R1+0x68] ;  /* 0x00006800012c7983 */ /* 0x000f680000300800 */
[----:B------:R-:W5:Y:S04]  /*13130*/  LDL.LU R48, [R1+0x6c] ;  /* 0x00006c0001307983 */ /* 0x000f680000300800 */
[----:B------:R-:W5:Y:S01]  /*13140*/  LDL.LU R52, [R1+0x70] ;  /* 0x0000700001347983 */ /* 0x000f620000300800 */
[----:B------:R-:W-:-:S02]  /*13150*/  HADD2.F32 R20, -RZ, R5.H0_H0 ;  /* 0x20000005ff147230 */ /* 0x000fc40000004100 */
[----:B------:R-:W-:Y:S01]  /*13160*/  HADD2.F32 R22, -RZ, R5.H1_H1 ;  /* 0x30000005ff167230 */ /* 0x000fe20000004100 */
[----:B------:R-:W-:Y:S02]  /*13170*/  MOV R56, 0x3bbb989d ;  /* 0x3bbb989d00387802 */ /* 0x000fe40000000f00 */
[----:B------:R-:W-:Y:S02]  /*13180*/  MOV R60, 0x437c0000 ;  /* 0x437c0000003c7802 */ /* 0x000fe40000000f00 */
        /* <DEDUP_REMOVED lines=10> */
[----:B------:R-:W-:Y:S01]  /*13230*/  HADD2.F32 R3, -RZ, R0.H0_H0 ;  /* 0x20000000ff037230 */ /* 0x000fe20000004100 */
[----:B------:R-:W-:Y:S01]  /*13240*/  F2FP.F16.E4M3.UNPACK_B R0, R6.H1 ;  /* 0x00000006ff00723e */ /* 0x000fe200030006ff */
[----:B---3--:R-:W-:-:S03]  /*13250*/  FMUL R17, R2, R17 ;  /* 0x0000001102117220 */ /* 0x008fc60000400000 */
[C---:B------:R-:W-:Y:S01]  /*13260*/  FFMA R15, R16.reuse, R3, R15 ;  /* 0x00000003100f7223 */ /* 0x040fe2000000000f */
[--C-:B------:R-:W-:Y:S02]  /*13270*/  HADD2.F32 R18, -RZ, R0.reuse.H0_H0 ;  /* 0x20000000ff127230 */ /* 0x100fe40000004100 */
[----:B------:R-:W-:Y:S01]  /*13280*/  FFMA R17, R16, R4, R17 ;  /* 0x0000000410117223 */ /* 0x000fe20000000011 */
[----:B------:R-:W-:Y:S01]  /*13290*/  F2FP.F16.E4M3.UNPACK_B R4, R7.H1 ;  /* 0x00000007ff04723e */ /* 0x000fe200030006ff */
[C---:B----4-:R-:W-:Y:S01]  /*132a0*/  FMUL R3, R2.reuse, R28 ;  /* 0x0000001c02037220 */ /* 0x050fe20000400000 */
[----:B------:R-:W-:Y:S02]  /*132b0*/  HADD2.F32 R0, -RZ, R0.H1_H1 ;  /* 0x30000000ff007230 */ /* 0x000fe40000004100 */
[C---:B-----5:R-:W-:Y:S01]  /*132c0*/  FMUL R5, R2.reuse, R26 ;  /* 0x0000001a02057220 */ /* 0x060fe20000400000 */
[----:B------:R-:W-:-:S03]  /*132d0*/  FMUL R21, R2, R21 ;  /* 0x0000001502157220 */ /* 0x000fc60000400000 */
[C---:B------:R-:W-:Y:S01]  /*132e0*/  FFMA R20, R16.reuse, R20, R5 ;  /* 0x0000001410147223 */ /* 0x040fe20000000005 */
[C---:B------:R-:W-:Y:S01]  /*132f0*/  FFMA R18, R16.reuse, R18, R3 ;  /* 0x0000001210127223 */ /* 0x040fe20000000003 */
[----:B------:R-:W-:Y:S01]  /*13300*/  F2FP.F16.E4M3.UNPACK_B R5, R8 ;  /* 0x00000008ff05723e */ /* 0x000fe200020006ff */
[----:B------:R-:W-:Y:S01]  /*13310*/  FFMA R21, R16, R22, R21 ;  /* 0x0000001610157223 */ /* 0x000fe20000000015 */
[--C-:B------:R-:W-:Y:S02]  /*13320*/  HADD2.F32 R22, -RZ, R4.reuse.H0_H0 ;  /* 0x20000004ff167230 */ /* 0x100fe40000004100 */
[C---:B------:R-:W-:Y:S01]  /*13330*/  FMUL R19, R2.reuse, R19 ;  /* 0x0000001302137220 */ /* 0x040fe20000400000 */
[----:B------:R-:W-:Y:S01]  /*13340*/  FMUL R3, R2, R24 ;  /* 0x0000001802037220 */ /* 0x000fe20000400000 */
[----:B------:R-:W-:Y:S02]  /*13350*/  HADD2.F32 R24, -RZ, R5.H0_H0 ;  /* 0x20000005ff187230 */ /* 0x000fe40000004100 */
[C---:B------:R-:W-:Y:S01]  /*13360*/  FFMA R19, R16.reuse, R0, R19 ;  /* 0x0000000010137223 */ /* 0x040fe20000000013 */
[----:B------:R-:W-:Y:S01]  /*13370*/  FFMA R22, R16, R22, R3 ;  /* 0x0000001610167223 */ /* 0x000fe20000000003 */
[----:B------:R-:W-:Y:S01]  /*13380*/  FFMA.SAT R0, -R15, R56, 0.5 ;  /* 0x3f0000000f007423 */ /* 0x000fe20000002138 */
        /* <DEDUP_REMOVED lines=157> */
.L_x_414:
[----:B------:R-:W1:Y:S02]  /*13d60*/  MUFU.RCP R38, R61 ;  /* 0x0000003d00267308 */ /* 0x000e640000001000 */
[----:B-1----:R-:W-:-:S04]  /*13d70*/  FFMA R0, R61, R38, -1 ;  /* 0xbf8000003d007423 */ /* 0x002fc80000000026 */
[----:B------:R-:W-:-:S04]  /*13d80*/  FADD.FTZ R3, -R0, -RZ ;  /* 0x800000ff00037221 */ /* 0x000fc80000010100 */
[----:B------:R-:W-:-:S07]  /*13d90*/  FFMA R38, R38, R3, R38 ;  /* 0x0000000326267223 */ /* 0x000fce0000000026 */
.L_x_415:
[----:B------:R-:W-:Y:S05]  /*13da0*/  BSYNC B1 ;  /* 0x0000000000017941 */ /* 0x000fea0003800000 */
.L_x_413:
        /* <DEDUP_REMOVED lines=10> */
.L_x_417:
[----:B------:R-:W1:Y:S02]  /*13e50*/  MUFU.RCP R40, R63 ;  /* 0x0000003f00287308 */ /* 0x000e640000001000 */
[----:B-1----:R-:W-:-:S04]  /*13e60*/  FFMA R0, R63, R40, -1 ;  /* 0xbf8000003f007423 */ /* 0x002fc80000000028 */
[----:B------:R-:W-:-:S04]  /*13e70*/  FADD.FTZ R3, -R0, -RZ ;  /* 0x800000ff00037221 */ /* 0x000fc80000010100 */
[----:B------:R-:W-:-:S07]  /*13e80*/  FFMA R40, R40, R3, R40 ;  /* 0x0000000328287223 */ /* 0x000fce0000000028 */
.L_x_418:
[----:B------:R-:W-:Y:S05]  /*13e90*/  BSYNC B1 ;  /* 0x0000000000017941 */ /* 0x000fea0003800000 */
.L_x_416:
        /* <DEDUP_REMOVED lines=10> */
.L_x_420:
[----:B------:R-:W1:Y:S02]  /*13f40*/  MUFU.RCP R39, R44 ;  /* 0x0000002c00277308 */ /* 0x000e640000001000 */
[----:B-1----:R-:W-:-:S04]  /*13f50*/  FFMA R0, R44, R39, -1 ;  /* 0xbf8000002c007423 */ /* 0x002fc80000000027 */
[----:B------:R-:W-:-:S04]  /*13f60*/  FADD.FTZ R0, -R0, -RZ ;  /* 0x800000ff00007221 */ /* 0x000fc80000010100 */
[----:B------:R-:W-:-:S07]  /*13f70*/  FFMA R39, R39, R0, R39 ;  /* 0x0000000027277223 */ /* 0x000fce0000000027 */
.L_x_421:
[----:B------:R-:W-:Y:S05]  /*13f80*/  BSYNC B1 ;  /* 0x0000000000017941 */ /* 0x000fea0003800000 */
.L_x_419:
        /* <DEDUP_REMOVED lines=10> */
.L_x_423:
[----:B------:R-:W1:Y:S02]  /*14030*/  MUFU.RCP R42, R65 ;  /* 0x00000041002a7308 */ /* 0x000e640000001000 */
[----:B-1----:R-:W-:-:S04]  /*14040*/  FFMA R0, R65, R42, -1 ;  /* 0xbf80000041007423 */ /* 0x002fc8000000002a */
[----:B------:R-:W-:-:S04]  /*14050*/  FADD.FTZ R3, -R0, -RZ ;  /* 0x800000ff00037221 */ /* 0x000fc80000010100 */
[----:B------:R-:W-:-:S07]  /*14060*/  FFMA R42, R42, R3, R42 ;  /* 0x000000032a2a7223 */ /* 0x000fce000000002a */
.L_x_424:
[----:B------:R-:W-:Y:S05]  /*14070*/  BSYNC B1 ;  /* 0x0000000000017941 */ /* 0x000fea0003800000 */
.L_x_422:
        /* <DEDUP_REMOVED lines=10> */
.L_x_426:
[----:B------:R-:W1:Y:S02]  /*14120*/  MUFU.RCP R41, R54 ;  /* 0x0000003600297308 */ /* 0x000e640000001000 */
[----:B-1----:R-:W-:-:S04]  /*14130*/  FFMA R0, R54, R41, -1 ;  /* 0xbf80000036007423 */ /* 0x002fc80000000029 */
[----:B------:R-:W-:-:S04]  /*14140*/  FADD.FTZ R0, -R0, -RZ ;  /* 0x800000ff00007221 */ /* 0x000fc80000010100 */
[----:B------:R-:W-:-:S07]  /*14150*/  FFMA R41, R41, R0, R41 ;  /* 0x0000000029297223 */ /* 0x000fce0000000029 */
.L_x_427:
[----:B------:R-:W-:Y:S05]  /*14160*/  BSYNC B1 ;  /* 0x0000000000017941 */ /* 0x000fea0003800000 */
.L_x_425:
        /* <DEDUP_REMOVED lines=10> */
.L_x_429:
[----:B------:R-:W1:Y:S02]  /*14210*/  MUFU.RCP R44, R43 ;  /* 0x0000002b002c7308 */ /* 0x000e640000001000 */
[----:B-1----:R-:W-:-:S04]  /*14220*/  FFMA R0, R43, R44, -1 ;  /* 0xbf8000002b007423 */ /* 0x002fc8000000002c */
[----:B------:R-:W-:-:S04]  /*14230*/  FADD.FTZ R3, -R0, -RZ ;  /* 0x800000ff00037221 */ /* 0x000fc80000010100 */
[----:B------:R-:W-:-:S07]  /*14240*/  FFMA R44, R44, R3, R44 ;  /* 0x000000032c2c7223 */ /* 0x000fce000000002c */
.L_x_430:
[----:B------:R-:W-:Y:S05]  /*14250*/  BSYNC B1 ;  /* 0x0000000000017941 */ /* 0x000fea0003800000 */
.L_x_428:
        /* <DEDUP_REMOVED lines=10> */
.L_x_432:
[----:B------:R-:W1:Y:S02]  /*14300*/  MUFU.RCP R43, R60 ;  /* 0x0000003c002b7308 */ /* 0x000e640000001000 */
[----:B-1----:R-:W-:-:S04]  /*14310*/  FFMA R0, R60, R43, -1 ;  /* 0xbf8000003c007423 */ /* 0x002fc8000000002b */
[----:B------:R-:W-:-:S04]  /*14320*/  FADD.FTZ R0, -R0, -RZ ;  /* 0x800000ff00007221 */ /* 0x000fc80000010100 */
[----:B------:R-:W-:-:S07]  /*14330*/  FFMA R43, R43, R0, R43 ;  /* 0x000000002b2b7223 */ /* 0x000fce000000002b */
.L_x_433:
[----:B------:R-:W-:Y:S05]  /*14340*/  BSYNC B1 ;  /* 0x0000000000017941 */ /* 0x000fea0003800000 */
.L_x_431:
        /* <DEDUP_REMOVED lines=10> */
.L_x_435:
[----:B------:R-:W1:Y:S02]  /*143f0*/  MUFU.RCP R46, R47 ;  /* 0x0000002f002e7308 */ /* 0x000e640000001000 */
[----:B-1----:R-:W-:-:S04]  /*14400*/  FFMA R0, R47, R46, -1 ;  /* 0xbf8000002f007423 */ /* 0x002fc8000000002e */
[----:B------:R-:W-:-:S04]  /*14410*/  FADD.FTZ R3, -R0, -RZ ;  /* 0x800000ff00037221 */ /* 0x000fc80000010100 */
[----:B------:R-:W-:-:S07]  /*14420*/  FFMA R46, R46, R3, R46 ;  /* 0x000000032e2e7223 */ /* 0x000fce000000002e */
.L_x_436:
[----:B------:R-:W-:Y:S05]  /*14430*/  BSYNC B1 ;  /* 0x0000000000017941 */ /* 0x000fea0003800000 */
.L_x_434:
        /* <DEDUP_REMOVED lines=10> */
.L_x_438:
[----:B------:R-:W1:Y:S02]  /*144e0*/  MUFU.RCP R45, R62 ;  /* 0x0000003e002d7308 */ /* 0x000e640000001000 */
[----:B-1----:R-:W-:-:S04]  /*144f0*/  FFMA R0, R62, R45, -1 ;  /* 0xbf8000003e007423 */ /* 0x002fc8000000002d */
[----:B------:R-:W-:-:S04]  /*14500*/  FADD.FTZ R0, -R0, -RZ ;  /* 0x800000ff00007221 */ /* 0x000fc80000010100 */
[----:B------:R-:W-:-:S07]  /*14510*/  FFMA R45, R45, R0, R45 ;  /* 0x000000002d2d7223 */ /* 0x000fce000000002d */
.L_x_439:
[----:B------:R-:W-:Y:S05]  /*14520*/  BSYNC B1 ;  /* 0x0000000000017941 */ /* 0x000fea0003800000 */
.L_x_437:
        /* <DEDUP_REMOVED lines=10> */
.L_x_441:
[----:B------:R-:W1:Y:S02]  /*145d0*/  MUFU.RCP R48, R49 ;  /* 0x0000003100307308 */ /* 0x000e640000001000 */
[----:B-1----:R-:W-:-:S04]  /*145e0*/  FFMA R0, R49, R48, -1 ;  /* 0xbf80000031007423 */ /* 0x002fc80000000030 */
[----:B------:R-:W-:-:S04]  /*145f0*/  FADD.FTZ R3, -R0, -RZ ;  /* 0x800000ff00037221 */ /* 0x000fc80000010100 */
[----:B------:R-:W-:-:S07]  /*14600*/  FFMA R48, R48, R3, R48 ;  /* 0x0000000330307223 */ /* 0x000fce0000000030 */
.L_x_442:
[----:B------:R-:W-:Y:S05]  /*14610*/  BSYNC B1 ;  /* 0x0000000000017941 */ /* 0x000fea0003800000 */
.L_x_440:
        /* <DEDUP_REMOVED lines=10> */
.L_x_444:
[----:B------:R-:W1:Y:S02]  /*146c0*/  MUFU.RCP R50, R51 ;  /* 0x0000003300327308 */ /* 0x000e640000001000 */
[----:B-1----:R-:W-:-:S04]  /*146d0*/  FFMA R0, R51, R50, -1 ;  /* 0xbf80000033007423 */ /* 0x002fc80000000032 */
[----:B------:R-:W-:-:S04]  /*146e0*/  FADD.FTZ R3, -R0, -RZ ;  /* 0x800000ff00037221 */ /* 0x000fc80000010100 */
[----:B------:R-:W-:-:S07]  /*146f0*/  FFMA R50, R50, R3, R50 ;  /* 0x0000000332327223 */ /* 0x000fce0000000032 */
.L_x_445:
[----:B------:R-:W-:Y:S05]  /*14700*/  BSYNC B1 ;  /* 0x0000000000017941 */ /* 0x000fea0003800000 */
.L_x_443:
        /* <DEDUP_REMOVED lines=10> */
.L_x_447:
[----:B------:R-:W1:Y:S02]  /*147b0*/  MUFU.RCP R52, R53 ;  /* 0x0000003500347308 */ /* 0x000e640000001000 */
[----:B-1----:R-:W-:-:S04]  /*147c0*/  FFMA R0, R53, R52, -1 ;  /* 0xbf80000035007423 */ /* 0x002fc80000000034 */
[----:B------:R-:W-:-:S04]  /*147d0*/  FADD.FTZ R3, -R0, -RZ ;  /* 0x800000ff00037221 */ /* 0x000fc80000010100 */
[----:B------:R-:W-:-:S07]  /*147e0*/  FFMA R52, R52, R3, R52 ;  /* 0x0000000334347223 */ /* 0x000fce0000000034 */
.L_x_448:
[----:B------:R-:W-:Y:S05]  /*147f0*/  BSYNC B1 ;  /* 0x0000000000017941 */ /* 0x000fea0003800000 */
.L_x_446:
        /* <DEDUP_REMOVED lines=10> */
.L_x_450:
[----:B------:R-:W1:Y:S02]  /*148a0*/  MUFU.RCP R47, R64 ;  /* 0x00000040002f7308 */ /* 0x000e640000001000 */
[----:B-1----:R-:W-:-:S04]  /*148b0*/  FFMA R0, R64, R47, -1 ;  /* 0xbf80000040007423 */ /* 0x002fc8000000002f */
[----:B------:R-:W-:-:S04]  /*148c0*/  FADD.FTZ R0, -R0, -RZ ;  /* 0x800000ff00007221 */ /* 0x000fc80000010100 */
[----:B------:R-:W-:-:S07]  /*148d0*/  FFMA R47, R47, R0, R47 ;  /* 0x000000002f2f7223 */ /* 0x000fce000000002f */
.L_x_451:
[----:B------:R-:W-:Y:S05]  /*148e0*/  BSYNC B1 ;  /* 0x0000000000017941 */ /* 0x000fea0003800000 */
.L_x_449:
        /* <DEDUP_REMOVED lines=10> */
.L_x_453:
[----:B------:R-:W1:Y:S02]  /*14990*/  MUFU.RCP R54, R55 ;  /* 0x0000003700367308 */ /* 0x000e640000001000 */
[----:B-1----:R-:W-:-:S04]  /*149a0*/  FFMA R0, R55, R54, -1 ;  /* 0xbf80000037007423 */ /* 0x002fc80000000036 */
[----:B------:R-:W-:-:S04]  /*149b0*/  FADD.FTZ R3, -R0, -RZ ;  /* 0x800000ff00037221 */ /* 0x000fc80000010100 */
[----:B------:R-:W-:-:S07]  /*149c0*/  FFMA R54, R54, R3, R54 ;  /* 0x0000000336367223 */ /* 0x000fce0000000036 */
.L_x_454:
[----:B------:R-:W-:Y:S05]  /*149d0*/  BSYNC B1 ;  /* 0x0000000000017941 */ /* 0x000fea0003800000 */
.L_x_452:
        /* <DEDUP_REMOVED lines=10> */
.L_x_456:
[----:B------:R-:W1:Y:S02]  /*14a80*/  MUFU.RCP R49, R58 ;  /* 0x0000003a00317308 */ /* 0x000e640000001000 */
[----:B-1----:R-:W-:-:S04]  /*14a90*/  FFMA R0, R58, R49, -1 ;  /* 0xbf8000003a007423 */ /* 0x002fc80000000031 */
[----:B------:R-:W-:-:S04]  /*14aa0*/  FADD.FTZ R0, -R0, -RZ ;  /* 0x800000ff00007221 */ /* 0x000fc80000010100 */
[----:B------:R-:W-:-:S07]  /*14ab0*/  FFMA R49, R49, R0, R49 ;  /* 0x0000000031317223 */ /* 0x000fce0000000031 */
.L_x_457:
[----:B------:R-:W-:Y:S05]  /*14ac0*/  BSYNC B1 ;  /* 0x0000000000017941 */ /* 0x000fea0003800000 */
.L_x_455:
        /* <DEDUP_REMOVED lines=9> */
.L_x_459:
[----:B------:R-:W1:Y:S02]  /*14b60*/  MUFU.RCP R0, R59 ;  /* 0x0000003b00007308 */ /* 0x000e640000001000 */
[----:B-1----:R-:W-:-:S04]  /*14b70*/  FFMA R3, R59, R0, -1 ;  /* 0xbf8000003b037423 */ /* 0x002fc80000000000 */
[----:B------:R-:W-:-:S04]  /*14b80*/  FADD.FTZ R3, -R3, -RZ ;  /* 0x800000ff03037221 */ /* 0x000fc80000010100 */
[----:B------:R-:W-:-:S07]  /*14b90*/  FFMA R0, R0, R3, R0 ;  /* 0x0000000300007223 */ /* 0x000fce0000000000 */
.L_x_460:
[----:B------:R-:W-:Y:S05]  /*14ba0*/  BSYNC B1 ;  /* 0x0000000000017941 */ /* 0x000fea0003800000 */
.L_x_458:
        /* <DEDUP_REMOVED lines=26> */
.L_x_461:
        /* <DEDUP_REMOVED lines=27> */
.L_x_463:
[----:B------:R-:W-:Y:S05]  /*14f00*/  BSYNC B0 ;  /* 0x0000000000007941 */ /* 0x000fea0003800000 */
.L_x_462:
[----:B------:R-:W-:Y:S04]  /*14f10*/  BSSY B0, `(.L_x_464) ;  /* 0x0000033000007945 */ /* 0x000fe80003800000 */
[----:B------:R-:W-:Y:S05]  /*14f20*/  @P0 BRA `(.L_x_465) ;  /* 0x0000000000c40947 */ /* 0x000fea0003800000 */
[----:B------:R-:W-:-:S04]  /*14f30*/  MOV R0, UR56 ;  /* 0x0000003800007c02 */ /* 0x000fc80008000f00 */
[----:B------:R-:W-:-:S13]  /*14f40*/  ISETP.NE.AND P2, PT, R0, 0x3, PT ;  /* 0x000000030000780c */ /* 0x000fda0003f45270 */
[----:B------:R-:W-:Y:S05]  /*14f50*/  @!P2 BRA `(.L_x_466) ;  /* 0x000000000004a947 */ /* 0x000fea0003800000 */
[----:B------:R-:W-:Y:S01]  /*14f60*/  BPT.TRAP 0x1 ;  /* 0x000000040000795c */ /* 0x000fe20000300000 */
.L_x_466:
[----:B------:R-:W2:Y:S04]  /*14f70*/  LDL.LU R0, [R1+0xb8] ;  /* 0x0000b80001007983 */ /* 0x000ea80000300800 */
[----:B------:R-:W3:Y:S01]  /*14f80*/  LDL R3, [R1+0xb4] ;  /* 0x0000b40001037983 */ /* 0x000ee20000100800 */
[----:B------:R-:W-:Y:S01]  /*14f90*/  BSSY B1, `(.L_x_467) ;  /* 0x0000005000017945 */ /* 0x000fe20003800000 */
[----:B--2---:R-:W-:Y:S02]  /*14fa0*/  SHF.L.U32 R0, R0, 0x1f, RZ ;  /* 0x0000001f00007819 */ /* 0x004fe400000006ff */
[----:B---3--:R-:W-:-:S04]  /*14fb0*/  LEA R3, R3, UR44, 0x3 ;  /* 0x0000002c03037c11 */ /* 0x008fc8000f8e18ff */
[----:B------:R-:W1:Y:S02]  /*14fc0*/  SYNCS.PHASECHK.TRANS64.TRYWAIT P0, [R3+URZ+0x80], R0 ;  /* 0x00008000030075a7 */ /* 0x000e64000800017f */
[----:B-1----:R-:W-:Y:S05]  /*14fd0*/  @!P0 BRA `(.L_x_468) ;  /* 0x0000005c00848947 */ /* 0x002fea0003800000 */
.L_x_633:
[----:B------:R-:W-:Y:S05]  /*14fe0*/  BSYNC B1 ;  /* 0x0000000000017941 */ /* 0x000fea0003800000 */
.L_x_467:
[----:B------:R-:W-:Y:S04]  /*14ff0*/  BSSY B1, `(.L_x_469) ;  /* 0x0000012000017945 */ /* 0x000fe80003800000 */
[----:B------:R-:W-:Y:S05]  /*15000*/  @P1 BRA `(.L_x_470) ;  /* 0x0000000000401947 */ /* 0x000fea0003800000 */
[----:B------:R-:W1:Y:S02]  /*15010*/  LDL.LU R4, [R1+0xb4] ;  /* 0x0000b40001047983 */ /* 0x000e640000300800 */
[----:B-1----:R-:W-:-:S04]  /*15020*/  LEA R0, R4, R12, 0xc ;  /* 0x0000000c04007211 */ /* 0x002fc800078e60ff */
[----:B------:R-:W-:Y:S01]  /*15030*/  IADD3 R4, R0, UR44, RZ ;  /* 0x0000002c00047c10 */ /* 0x000fe2000fffe0ff */
        /* <DEDUP_REMOVED lines=13> */
.L_x_470:
[----:B------:R-:W-:Y:S05]  /*15110*/  BSYNC B1 ;  /* 0x0000000000017941 */ /* 0x000fea0003800000 */
.L_x_469:
        /* <DEDUP_REMOVED lines=8> */
.L_x_471:
[----:B-1----:R-:W1:Y:S01]  /*151a0*/  S2R R3, SR_CgaCtaId ;  /* 0x0000000000037919 */ /* 0x002e620000008800 */
[C---:B------:R-:W-:Y:S02]  /*151b0*/  LEA R0, R14.reuse, UR44, 0x3 ;  /* 0x0000002c0e007c11 */ /* 0x040fe4000f8e18ff */
[----:B------:R-:W-:Y:S02]  /*151c0*/  IADD3 R14, R14, 0x1, RZ ;  /* 0x000000010e0e7810 */ /* 0x000fe40007ffe0ff */
[----:B------:R-:W-:Y:S02]  /*151d0*/  IADD3 R0, R0, 0xa0, RZ ;  /* 0x000000a000007810 */ /* 0x000fe40007ffe0ff */
[----:B------:R-:W-:-:S04]  /*151e0*/  ISETP.NE.AND P0, PT, R14, 0x4, PT ;  /* 0x000000040e00780c */ /* 0x000fc80003f05270 */
[----:B------:R-:W-:Y:S02]  /*151f0*/  SEL R14, R14, RZ, P0 ;  /* 0x000000ff0e0e7207 */ /* 0x000fe40000000000 */
[----:B-1----:R-:W-:-:S04]  /*15200*/  PRMT R0, R3, 0x654, R0 ;  /* 0x0000065403007816 */ /* 0x002fc80000000000 */
[----:B--2---:R1:W-:Y:S02]  /*15210*/  SYNCS.ARRIVE.TRANS64.RED.A1T0 RZ, [R0+URZ], RZ ;  /* 0x000000ff00ff79a7 */ /* 0x0043e4000810043f */
[----:B-1----:R-:W-:-:S04]  /*15220*/  SEL R0, RZ, 0x1, P0 ;  /* 0x00000001ff007807 */ /* 0x002fc80000000000 */
[----:B------:R-:W-:-:S07]  /*15230*/  LOP3.LUT R13, R13, R0, RZ, 0x3c, !PT ;  /* 0x000000000d0d7212 */ /* 0x000fce00078e3cff */
.L_x_465:
[----:B------:R-:W-:Y:S05]  /*15240*/  BSYNC B0 ;  /* 0x0000000000007941 */ /* 0x000fea0003800000 */
.L_x_464:
[----:B------:R-:W2:Y:S04]  /*15250*/  LDL.LU R3, [R1+0x74] ;  /* 0x0000740001037983 */ /* 0x000ea80000300800 */
[----:B------:R-:W3:Y:S04]  /*15260*/  LDL.LU R15, [R1+0x78] ;  /* 0x00007800010f7983 */ /* 0x000ee80000300800 */
[----:B------:R-:W4:Y:S04]  /*15270*/  LDL.LU R19, [R1+0x7c] ;  /* 0x00007c0001137983 */ /* 0x000f280000300800 */
[----:B------:R-:W5:Y:S04]  /*15280*/  LDL.LU R26, [R1+0x80] ;  /* 0x00008000011a7983 */ /* 0x000f680000300800 */
[----:B------:R-:W4:Y:S04]  /*15290*/  LDL.LU R25, [R1+0x84] ;  /* 0x0000840001197983 */ /* 0x000f280000300800 */
[----:B------:R-:W5:Y:S04]  /*152a0*/  LDL.LU R20, [R1+0x88] ;  /* 0x0000880001147983 */ /* 0x000f680000300800 */
[----:B------:R-:W5:Y:S04]  /*152b0*/  LDL.LU R24, [R1+0x8c] ;  /* 0x00008c0001187983 */ /* 0x000f680000300800 */
[----:B------:R-:W5:Y:S01]  /*152c0*/  LDL.LU R21, [R1+0x90] ;  /* 0x0000900001157983 */ /* 0x000f620000300800 */
[----:B------:R-:W-:-:S03]  /*152d0*/  F2FP.F16.E4M3.UNPACK_B R0, R6 ;  /* 0x00000006ff00723e */ /* 0x000fc600020006ff */
[----:B------:R-:W5:Y:S02]  /*152e0*/  LDL.LU R23, [R1+0x94] ;  /* 0x0000940001177983 */ /* 0x000f640000300800 */
[----:B------:R-:W-:Y:S02]  /*152f0*/  HADD2.F32 R11, -RZ, R0.H1_H1 ;  /* 0x30000000ff0b7230 */ /* 0x000fe40000004100 */
[----:B------:R-:W5:Y:S04]  /*15300*/  LDL.LU R22, [R1+0x98] ;  /* 0x0000980001167983 */ /* 0x000f680000300800 */
[----:B------:R-:W5:Y:S04]  /*15310*/  LDL.LU R27, [R1+0x9c] ;  /* 0x00009c00011b7983 */ /* 0x000f680000300800 */
[----:B------:R-:W5:Y:S01]  /*15320*/  LDL.LU R31, [R1+0xa0] ;  /* 0x0000a000011f7983 */ /* 0x000f620000300800 */
[----:B------:R-:W-:-:S02]  /*15330*/  F2FP.F16.E4M3.UNPACK_B R4, R7 ;  /* 0x00000007ff04723e */ /* 0x000fc400020006ff */
[----:B------:R-:W-:Y:S02]  /*15340*/  MOV R52, 0x3bbb989d ;  /* 0x3bbb989d00347802 */ /* 0x000fe40000000f00 */
[----:B------:R-:W-:Y:S01]  /*15350*/  MOV R54, 0x437c0000 ;  /* 0x437c000000367802 */ /* 0x000fe20000000f00 */
[----:B------:R-:W-:Y:S01]  /*15360*/  BSSY B1, `(.L_x_472) ;  /* 0x00000c7000017945 */ /* 0x000fe20003800000 */
[C---:B--2---:R-:W-:Y:S01]  /*15370*/  FMUL R5, R2.reuse, R3 ;  /* 0x0000000302057220 */ /* 0x044fe20000400000 */
[----:B------:R-:W-:Y:S02]  /*15380*/  HADD2.F32 R3, -RZ, R0.H0_H0 ;  /* 0x20000000ff037230 */ /* 0x000fe40000004100 */
[----:B---3--:R-:W-:-:S04]  /*15390*/  FMUL R18, R2, R15 ;  /* 0x0000000f02127220 */ /* 0x008fc80000400000 */
[----:B------:R-:W-:Y:S01]  /*153a0*/  FFMA R11, R16, R11, R18 ;  /* 0x0000000b100b7223 */ /* 0x000fe20000000012 */
[----:B----4-:R-:W-:Y:S02]  /*153b0*/  FMUL R18, R2, R25 ;  /* 0x0000001902127220 */ /* 0x010fe40000400000 */
[----:B------:R-:W2:Y:S04]  /*153c0*/  LDL.LU R25, [R1+0xa4] ;  /* 0x0000a40001197983 */ /* 0x000ea80000300800 */
[----:B------:R-:W3:Y:S04]  /*153d0*/  LDL.LU R40, [R1+0xa8] ;  /* 0x0000a80001287983 */ /* 0x000ee80000300800 */
[----:B------:R-:W4:Y:S04]  /*153e0*/  LDL.LU R44, [R1+0xac] ;  /* 0x0000ac00012c7983 */ /* 0x000f280000300800 */
[----:B------:R-:W4:Y:S01]  /*153f0*/  LDL.LU R45, [R1+0xb0] ;  /* 0x0000b000012d7983 */ /* 0x000f220000300800 */
[----:B------:R-:W-:Y:S01]  /*15400*/  F2FP.F16.E4M3.UNPACK_B R0, R6.H1 ;  /* 0x00000006ff00723e */ /* 0x000fe200030006ff */
[----:B------:R-:W-:Y:S01]  /*15410*/  FFMA R6, R16, R3, R5 ;  /* 0x0000000310067223 */ /* 0x000fe20000000005 */
[----:B------:R-:W-:-:S02]  /*15420*/  HADD2.F32 R17, -RZ, R4.H0_H0 ;  /* 0x20000004ff117230 */ /* 0x000fc40000004100 */
[----:B------:R-:W-:Y:S02]  /*15430*/  HADD2.F32 R5, -RZ, R4.H1_H1 ;  /* 0x30000004ff057230 */ /* 0x000fe40000004100 */
[C---:B-----5:R-:W-:Y:S01]  /*15440*/  FMUL R4, R2.reuse, R26 ;  /* 0x0000001a02047220 */ /* 0x060fe20000400000 */
[--C-:B------:R-:W-:Y:S02]  /*15450*/  HADD2.F32 R15, -RZ, R0.reuse.H1_H1 ;  /* 0x30000000ff0f7230 */ /* 0x100fe40000004100 */
[C---:B------:R-:W-:Y:S01]  /*15460*/  FMUL R19, R2.reuse, R19 ;  /* 0x0000001302137220 */ /* 0x040fe20000400000 */
[----:B------:R-:W-:Y:S01]  /*15470*/  HADD2.F32 R3, -RZ, R0.H0_H0 ;  /* 0x20000000ff037230 */ /* 0x000fe20000004100 */
[----:B------:R-:W-:Y:S01]  /*15480*/  F2FP.F16.E4M3.UNPACK_B R0, R7.H1 ;  /* 0x00000007ff00723e */ /* 0x000fe200030006ff */
[----:B------:R-:W-:Y:S01]  /*15490*/  FMUL R20, R2, R20 ;  /* 0x0000001402147220 */ /* 0x000fe20000400000 */
[----:B------:R-:W-:Y:S01]  /*154a0*/  FFMA R15, R16, R15, R4 ;  /* 0x0000000f100f7223 */ /* 0x000fe20000000004 */
[----:B------:R-:W-:Y:S01]  /*154b0*/  FFMA.SAT R4, -R6, R52, 0.5 ;  /* 0x3f00000006047423 */ /* 0x000fe20000002134 */
[C---:B------:R-:W-:Y:S01]  /*154c0*/  FFMA R7, R16.reuse, R3, R19 ;  /* 0x0000000310077223 */ /* 0x040fe20000000013 */
[C---:B------:R-:W-:Y:S01]  /*154d0*/  FFMA R17, R16.reuse, R17, R18 ;  /* 0x0000001110117223 */ /* 0x040fe20000000012 */
[----:B------:R-:W-:Y:S01]  /*154e0*/  FFMA R18, R16, R5, R20 ;  /* 0x0000000510127223 */ /* 0x000fe20000000014 */
[----:B------:R-:W-:-:S02]  /*154f0*/  HADD2.F32 R19, -RZ, R0.H0_H0 ;  /* 0x20000000ff137230 */ /* 0x000fc40000004100 */
[C---:B------:R-:W-:Y:S01]  /*15500*/  FMUL R20, R2.reuse, R21 ;  /* 0x0000001502147220 */ /* 0x040fe20000400000 */
[----:B------:R-:W-:Y:S01]  /*15510*/  HADD2.F32 R3, -RZ, R0.H1_H1 ;  /* 0x30000000ff037230 */ /* 0x000fe20000004100 */
[----:B------:R-:W-:Y:S01]  /*15520*/  F2FP.F16.E4M3.UNPACK_B R0, R8 ;  /* 0x00000008ff00723e */ /* 0x000fe200020006ff */
[----:B------:R-:W-:Y:S01]  /*15530*/  FMUL R5, R2, R24 ;  /* 0x0000001802057220 */ /* 0x000fe20000400000 */
[----:B------:R-:W-:Y:S01]  /*15540*/  FFMA.RM R26, R4, R54, 12582913 ;  /* 0x4b400001041a7423 */ /* 0x000fe20000004036 */
[----:B------:R-:W-:Y:S01]  /*15550*/  FMUL R4, R2, R22 ;  /* 0x0000001602047220 */ /* 0x000fe20000400000 */
[----:B------:R-:W-:Y:S01]  /*15560*/  FFMA.SAT R22, -R11, R52, 0.5 ;  /* 0x3f0000000b167423 */ /* 0x000fe20000002134 */
[C---:B------:R-:W-:Y:S01]  /*15570*/  FFMA R20, R16.reuse, R3, R20 ;  /* 0x0000000310147223 */ /* 0x040fe20000000014 */
[----:B------:R-:W-:Y:S01]  /*15580*/  FFMA R19, R16, R19, R5 ;  /* 0x0000001310137223 */ /* 0x000fe20000000005 */
[--C-:B------:R-:W-:Y:S02]  /*15590*/  HADD2.F32 R3, -RZ, R0.reuse.H0_H0 ;  /* 0x20000000ff037230 */ /* 0x100fe40000004100 */
[----:B------:R-:W-:Y:S01]  /*155a0*/  FMUL R5, R2, R23 ;  /* 0x0000001702057220 */ /* 0x000fe20000400000 */
[----:B------:R-:W-:Y:S01]  /*155b0*/  HADD2.F32 R21, -RZ, R0.H1_H1 ;  /* 0x30000000ff157230 */ /* 0x000fe20000004100 */
[----:B------:R-:W-:Y:S01]  /*155c0*/  F2FP.F16.E4M3.UNPACK_B R0, R8.H1 ;  /* 0x00000008ff00723e */ /* 0x000fe200030006ff */
[----:B------:R-:W-:Y:S01]  /*155d0*/  FFMA.RM R28, R22, R54, 12582913 ;  /* 0x4b400001161c7423 */ /* 0x000fe20000004036 */
[----:B------:R-:W-:Y:S01]  /*155e0*/  FFMA R8, R16, R3, R5 ;  /* 0x0000000310087223 */ /* 0x000fe20000000005 */
[----:B------:R-:W-:Y:S01]  /*155f0*/  FFMA.SAT R24, -R7, R52, 0.5 ;  /* 0x3f00000007187423 */ /* 0x000fe20000002134 */
[----:B------:R-:W-:Y:S01]  /*15600*/  FMUL R5, R2, R27 ;  /* 0x0000001b02057220 */ /* 0x000fe20000400000 */
[----:B------:R-:W-:-:S02]  /*15610*/  HADD2.F32 R3, -RZ, R0.H0_H0 ;  /* 0x20000000ff037230 */ /* 0x000fc40000004100 */
[----:B------:R-:W-:Y:S01]  /*15620*/  FADD R22, R28, -12583039 ;  /* 0xcb40007f1c167421 */ /* 0x000fe20000000000 */
[----:B------:R-:W-:Y:S01]  /*15630*/  FADD R23, R26, -12583039 ;  /* 0xcb40007f1a177421 */ /* 0x000fe20000000000 */
[----:B------:R-:W-:Y:S02]  /*15640*/  FFMA.RM R30, R24, R54, 12582913 ;  /* 0x4b400001181e7423 */ /* 0x000fe40000004036 */
[----:B------:R-:W-:Y:S01]  /*15650*/  FFMA R24, -R11, 1.4426950216293334961, -R22 ;  /* 0x3fb8aa3b0b187823 */ /* 0x000fe20000000916 */
[----:B------:R-:W-:Y:S01]  /*15660*/  FFMA R22, R16, R3, R5 ;  /* 0x0000000310167223 */ /* 0x000fe20000000005 */
[-C--:B------:R-:W-:Y:S01]  /*15670*/  FFMA.SAT R5, -R17, R52.reuse, 0.5 ;  /* 0x3f00000011057423 */ /* 0x080fe20000002134 */
[----:B------:R-:W-:Y:S01]  /*15680*/  FFMA R23, -R6, 1.4426950216293334961, -R23 ;  /* 0x3fb8aa3b06177823 */ /* 0x000fe20000000917 */
[----:B------:R-:W-:Y:S01]  /*15690*/  FFMA.SAT R3, -R15, R52, 0.5 ;  /* 0x3f0000000f037423 */ /* 0x000fe20000002134 */
[----:B------:R-:W-:Y:S01]  /*156a0*/  FADD R32, R30, -12583039 ;  /* 0xcb40007f1e207421 */ /* 0x000fe20000000000 */
[----:B------:R-:W-:Y:S01]  /*156b0*/  FFMA R24, -R11, 1.925963033500011079e-08, R24 ;  /* 0x32a570600b187823 */ /* 0x000fe20000000118 */
[----:B------:R-:W-:Y:S01]  /*156c0*/  FFMA R21, R16, R21, R4 ;  /* 0x0000001510157223 */ /* 0x000fe20000000004 */
[----:B------:R-:W-:Y:S01]  /*156d0*/  FFMA.RM R36, R5, R54, 12582913 ;  /* 0x4b40000105247423 */ /* 0x000fe20000004036 */
[----:B------:R-:W-:Y:S01]  /*156e0*/  FFMA R4, -R6, 1.925963033500011079e-08, R23 ;  /* 0x32a5706006047823 */ /* 0x000fe20000000117 */
[----:B------:R-:W-:-:S02]  /*156f0*/  HADD2.F32 R23, -RZ, R0.H1_H1 ;  /* 0x30000000ff177230 */ /* 0x000fc40000004100 */
[----:B------:R-:W-:Y:S01]  /*15700*/  FFMA.RM R34, R3, R54, 12582913 ;  /* 0x4b40000103227423 */ /* 0x000fe20000004036 */
[C---:B------:R-:W-:Y:S01]  /*15710*/  FFMA R32, -R7.reuse, 1.4426950216293334961, -R32 ;  /* 0x3fb8aa3b07207823 */ /* 0x040fe20000000920 */
[----:B------:R1:W5:Y:S01]  /*15720*/  MUFU.EX2 R29, R24 ;  /* 0x00000018001d7308 */ /* 0x0003620000000800 */
[----:B------:R-:W-:Y:S01]  /*15730*/  FMUL R3, R2, R31 ;  /* 0x0000001f02037220 */ /* 0x000fe20000400000 */
[----:B------:R-:W-:Y:S01]  /*15740*/  F2FP.F16.E4M3.UNPACK_B R0, R9 ;  /* 0x00000009ff00723e */ /* 0x000fe200020006ff */
[----:B------:R-:W-:Y:S01]  /*15750*/  FFMA.SAT R5, -R18, R52, 0.5 ;  /* 0x3f00000012057423 */ /* 0x000fe20000002134 */
[----:B------:R-:W-:Y:S01]  /*15760*/  FFMA R32, -R7, 1.925963033500011079e-08, R32 ;  /* 0x32a5706007207823 */ /* 0x000fe20000000120 */
[----:B------:R-:W-:Y:S01]  /*15770*/  FFMA R23, R16, R23, R3 ;  /* 0x0000001710177223 */ /* 0x000fe20000000003 */
[----:B-1----:R-:W-:Y:S02]  /*15780*/  FADD R24, R36, -12583039 ;  /* 0xcb40007f24187421 */ /* 0x002fe40000000000 */
[----:B------:R1:W-:Y:S01]  /*15790*/  MUFU.EX2 R27, R4 ;  /* 0x00000004001b7308 */ /* 0x0003e20000000800 */
[----:B------:R-:W-:-:S02]  /*157a0*/  HADD2.F32 R3, -RZ, R0.H0_H0 ;  /* 0x20000000ff037230 */ /* 0x000fc40000004100 */
[----:B------:R-:W-:Y:S01]  /*157b0*/  FFMA.RM R38, R5, R54, 12582913 ;  /* 0x4b40000105267423 */ /* 0x000fe20000004036 */
[----:B------:R-:W-:Y:S01]  /*157c0*/  FFMA R24, -R17, 1.4426950216293334961, -R24 ;  /* 0x3fb8aa3b11187823 */ /* 0x000fe20000000918 */
[-C--:B------:R-:W-:Y:S01]  /*157d0*/  FFMA.SAT R37, -R19, R52.reuse, 0.5 ;  /* 0x3f00000013257423 */ /* 0x080fe20000002134 */
[----:B------:R-:W-:Y:S01]  /*157e0*/  FFMA.SAT R39, -R20, R52, 0.5 ;  /* 0x3f00000014277423 */ /* 0x000fe20000002134 */
[----:B-1----:R-:W-:Y:S01]  /*157f0*/  FADD R4, R34, -12583039 ;  /* 0xcb40007f22047421 */ /* 0x002fe20000000000 */
[----:B------:R1:W5:Y:S03]  /*15800*/  MUFU.EX2 R33, R32 ;  /* 0x0000002000217308 */ /* 0x0003660000000800 */
[----:B------:R-:W-:Y:S01]  /*15810*/  FFMA R4, -R15, 1.4426950216293334961, -R4 ;  /* 0x3fb8aa3b0f047823 */ /* 0x000fe20000000904 */
[----:B------:R-:W-:Y:S01]  /*15820*/  FADD R31, R38, -12583039 ;  /* 0xcb40007f261f7421 */ /* 0x000fe20000000000 */
[----:B-1----:R-:W-:-:S02]  /*15830*/  FFMA.RM R32, R37, R54, 12582913 ;  /* 0x4b40000125207423 */ /* 0x002fc40000004036 */
[----:B------:R-:W-:Y:S01]  /*15840*/  FFMA R4, -R15, 1.925963033500011079e-08, R4 ;  /* 0x32a570600f047823 */ /* 0x000fe20000000104 */
[----:B------:R-:W-:Y:S01]  /*15850*/  FFMA R31, -R18, 1.4426950216293334961, -R31 ;  /* 0x3fb8aa3b121f7823 */ /* 0x000fe2000000091f */
[----:B------:R-:W-:Y:S02]  /*15860*/  FFMA.SAT R41, -R8, R52, 0.5 ;  /* 0x3f00000008297423 */ /* 0x000fe40000002134 */
[----:B------:R-:W1:Y:S01]  /*15870*/  MUFU.EX2 R35, R4 ;  /* 0x0000000400237308 */ /* 0x000e620000000800 */
[----:B------:R-:W-:Y:S01]  /*15880*/  FFMA R31, -R18, 1.925963033500011079e-08, R31 ;  /* 0x32a57060121f7823 */ /* 0x000fe2000000011f */
[----:B------:R-:W-:Y:S01]  /*15890*/  FFMA.RM R42, R41, R54, 12582913 ;  /* 0x4b400001292a7423 */ /* 0x000fe20000004036 */
[-C--:B------:R-:W-:Y:S01]  /*158a0*/  FFMA.SAT R43, -R21, R52.reuse, 0.5 ;  /* 0x3f000000152b7423 */ /* 0x080fe20000002134 */
[----:B------:R-:W-:Y:S01]  /*158b0*/  SHF.L.U32 R26, R26, 0x17, RZ ;  /* 0x000000171a1a7819 */ /* 0x000fe200000006ff */
[----:B------:R-:W-:Y:S01]  /*158c0*/  FFMA.SAT R47, -R23, R52, 0.5 ;  /* 0x3f000000172f7423 */ /* 0x000fe20000002134 */
[----:B------:R-:W-:-:S02]  /*158d0*/  SHF.L.U32 R28, R28, 0x17, RZ ;  /* 0x000000171c1c7819 */ /* 0x000fc400000006ff */
[----:B------:R-:W-:Y:S01]  /*158e0*/  SHF.L.U32 R30, R30, 0x17, RZ ;  /* 0x000000171e1e7819 */ /* 0x000fe200000006ff */
[----:B------:R-:W-:Y:S02]  /*158f0*/  FFMA.RM R47, R47, R54, 12582913 ;  /* 0x4b4000012f2f7423 */ /* 0x000fe40000004036 */
[----:B-----5:R-:W-:Y:S02]  /*15900*/  FFMA R53, R28, R29, 1 ;  /* 0x3f8000001c357423 */ /* 0x020fe4000000001d */
[----:B------:R-:W-:Y:S01]  /*15910*/  FFMA R55, R30, R33, 1 ;  /* 0x3f8000001e377423 */ /* 0x000fe20000000021 */
[----:B------:R-:W-:Y:S02]  /*15920*/  SHF.L.U32 R38, R38, 0x17, RZ ;  /* 0x0000001726267819 */ /* 0x000fe400000006ff */
[----:B------:R-:W-:Y:S02]  /*15930*/  SHF.L.U32 R34, R34, 0x17, RZ ;  /* 0x0000001722227819 */ /* 0x000fe400000006ff */
[----:B------:R-:W-:-:S03]  /*15940*/  SHF.L.U32 R36, R36, 0x17, RZ ;  /* 0x0000001724247819 */ /* 0x000fc600000006ff */
[----:B-1----:R-:W-:Y:S01]  /*15950*/  FFMA R35, R34, R35, 1 ;  /* 0x3f80000022237423 */ /* 0x002fe20000000023 */
[----:B--2---:R-:W-:Y:S01]  /*15960*/  FMUL R5, R2, R25 ;  /* 0x0000001902057220 */ /* 0x004fe20000400000 */
[----:B------:R-:W-:-:S03]  /*15970*/  FFMA R25, -R17, 1.925963033500011079e-08, R24 ;  /* 0x32a5706011197823 */ /* 0x000fc60000000118 */
[----:B------:R-:W-:Y:S01]  /*15980*/  FFMA R24, R16, R3, R5 ;  /* 0x0000000310187223 */ /* 0x000fe20000000005 */
[----:B---3--:R-:W-:Y:S01]  /*15990*/  FMUL R5, R2, R40 ;  /* 0x0000002802057220 */ /* 0x008fe20000400000 */
[----:B------:R-:W-:Y:S02]  /*159a0*/  HADD2.F32 R3, -RZ, R0.H1_H1 ;  /* 0x30000000ff037230 */ /* 0x000fe40000004100 */
[----:B------:R-:W-:Y:S01]  /*159b0*/  FFMA.RM R40, R39, R54, 12582913 ;  /* 0x4b40000127287423 */ /* 0x000fe20000004036 */
[----:B------:R-:W-:Y:S01]  /*159c0*/  FADD R0, R32, -12583039 ;  /* 0xcb40007f20007421 */ /* 0x000fe20000000000 */
[----:B------:R1:W-:Y:S03]  /*159d0*/  MUFU.EX2 R37, R25 ;  /* 0x0000001900257308 */ /* 0x0003e60000000800 */
[----:B------:R-:W-:Y:S01]  /*159e0*/  FFMA R4, -R19, 1.4426950216293334961, -R0 ;  /* 0x3fb8aa3b13047823 */ /* 0x000fe20000000900 */
[----:B------:R-:W-:Y:S01]  /*159f0*/  F2FP.F16.E4M3.UNPACK_B R0, R9.H1 ;  /* 0x00000009ff00723e */ /* 0x000fe200030006ff */
[----:B------:R-:W-:Y:S01]  /*15a00*/  FFMA R9, R16, R3, R5 ;  /* 0x0000000310097223 */ /* 0x000fe20000000005 */
[----:B-1----:R-:W-:-:S02]  /*15a10*/  FADD R25, R40, -12583039 ;  /* 0xcb40007f28197421 */ /* 0x002fc40000000000 */
[----:B------:R1:W2:Y:S02]  /*15a20*/  MUFU.EX2 R39, R31 ;  /* 0x0000001f00277308 */ /* 0x0002a40000000800 */
[----:B------:R-:W-:Y:S01]  /*15a30*/  FFMA R3, -R20, 1.4426950216293334961, -R25 ;  /* 0x3fb8aa3b14037823 */ /* 0x000fe20000000919 */
[----:B------:R-:W-:-:S03]  /*15a40*/  HADD2.F32 R25, -RZ, R0.H0_H0 ;  /* 0x20000000ff197230 */ /* 0x000fc60000004100 */
[----:B------:R-:W-:Y:S01]  /*15a50*/  FFMA R41, -R20, 1.925963033500011079e-08, R3 ;  /* 0x32a5706014297823 */ /* 0x000fe20000000103 */
[----:B----4-:R-:W-:Y:S01]  /*15a60*/  FMUL R3, R2, R44 ;  /* 0x0000002c02037220 */ /* 0x010fe20000400000 */
[----:B-1----:R-:W-:Y:S01]  /*15a70*/  FADD R31, R42, -12583039 ;  /* 0xcb40007f2a1f7421 */ /* 0x002fe20000000000 */
[----:B------:R-:W-:Y:S01]  /*15a80*/  FFMA.RM R44, R43, R54, 12582913 ;  /* 0x4b4000012b2c7423 */ /* 0x000fe20000004036 */
[----:B------:R-:W-:Y:S01]  /*15a90*/  FFMA R4, -R19, 1.925963033500011079e-08, R4 ;  /* 0x32a5706013047823 */ /* 0x000fe20000000104 */
[----:B------:R-:W-:Y:S01]  /*15aa0*/  FFMA R25, R16, R25, R3 ;  /* 0x0000001910197223 */ /* 0x000fe20000000003 */
[----:B------:R-:W-:Y:S01]  /*15ab0*/  FFMA R31, -R8, 1.4426950216293334961, -R31 ;  /* 0x3fb8aa3b081f7823 */ /* 0x000fe2000000091f */
[-C--:B------:R-:W-:Y:S01]  /*15ac0*/  FFMA.SAT R3, -R22, R52.reuse, 0.5 ;  /* 0x3f00000016037423 */ /* 0x080fe20000002134 */
[----:B------:R-:W-:Y:S01]  /*15ad0*/  FADD R46, R44, -12583039 ;  /* 0xcb40007f2c2e7421 */ /* 0x000fe20000000000 */
[----:B------:R1:W3:Y:S01]  /*15ae0*/  MUFU.EX2 R5, R4 ;  /* 0x0000000400057308 */ /* 0x0002e20000000800 */
[----:B------:R-:W-:-:S02]  /*15af0*/  FFMA.SAT R49, -R9, R52, 0.5 ;  /* 0x3f00000009317423 */ /* 0x000fc40000002134 */
[----:B------:R-:W-:Y:S01]  /*15b00*/  FFMA R46, -R21, 1.4426950216293334961, -R46 ;  /* 0x3fb8aa3b152e7823 */ /* 0x000fe2000000092e */
[----:B-1----:R-:W-:Y:S01]  /*15b10*/  FFMA R4, -R8, 1.925963033500011079e-08, R31 ;  /* 0x32a5706008047823 */ /* 0x002fe2000000011f */
[----:B------:R-:W-:Y:S02]  /*15b20*/  HADD2.F32 R31, -RZ, R0.H1_H1 ;  /* 0x30000000ff1f7230 */ /* 0x000fe40000004100 */
[----:B------:R-:W-:Y:S01]  /*15b30*/  FFMA.RM R0, R3, R54, 12582913 ;  /* 0x4b40000103007423 */ /* 0x000fe20000004036 */
[----:B------:R-:W-:Y:S01]  /*15b40*/  FMUL R3, R2, R45 ;  /* 0x0000002d02037220 */ /* 0x000fe20000400000 */
[----:B------:R-:W-:Y:S01]  /*15b50*/  FFMA R46, -R21, 1.925963033500011079e-08, R46 ;  /* 0x32a57060152e7823 */ /* 0x000fe2000000012e */
[----:B------:R-:W-:Y:S01]  /*15b60*/  FFMA.SAT R48, -R24, R52, 0.5 ;  /* 0x3f00000018307423 */ /* 0x000fe20000002134 */
[----:B------:R-:W-:Y:S01]  /*15b70*/  FFMA.RM R50, R49, R54, 12582913 ;  /* 0x4b40000131327423 */ /* 0x000fe20000004036 */
[----:B------:R-:W-:Y:S01]  /*15b80*/  FFMA R31, R16, R31, R3 ;  /* 0x0000001f101f7223 */ /* 0x000fe20000000003 */
[----:B------:R-:W-:Y:S01]  /*15b90*/  FFMA.SAT R51, -R25, R52, 0.5 ;  /* 0x3f00000019337423 */ /* 0x000fe20000002134 */
[----:B------:R1:W-:Y:S01]  /*15ba0*/  MUFU.EX2 R3, R46 ;  /* 0x0000002e00037308 */ /* 0x0003e20000000800 */
[----:B------:R-:W-:Y:S01]  /*15bb0*/  FFMA.RM R48, R48, R54, 12582913 ;  /* 0x4b40000130307423 */ /* 0x000fe20000004036 */
[----:B------:R-:W-:Y:S01]  /*15bc0*/  FFMA.SAT R52, -R31, R52, 0.5 ;  /* 0x3f0000001f347423 */ /* 0x000fe20000002134 */
[-C--:B------:R-:W-:Y:S01]  /*15bd0*/  FFMA.RM R51, R51, R54.reuse, 12582913 ;  /* 0x4b40000133337423 */ /* 0x080fe20000004036 */
[----:B------:R-:W-:Y:S01]  /*15be0*/  FADD R45, R0, -12583039 ;  /* 0xcb40007f002d7421 */ /* 0x000fe20000000000 */
[----:B-1----:R-:W-:Y:S01]  /*15bf0*/  FFMA R46, R26, R27, 1 ;  /* 0x3f8000001a2e7423 */ /* 0x002fe2000000001b */
[----:B------:R-:W-:Y:S01]  /*15c00*/  FADD R26, R50, -12583039 ;  /* 0xcb40007f321a7421 */ /* 0x000fe20000000000 */
[----:B------:R-:W-:Y:S01]  /*15c10*/  FFMA.RM R52, R52, R54, 12582913 ;  /* 0x4b40000134347423 */ /* 0x000fe20000004036 */
[----:B------:R1:W-:Y:S01]  /*15c20*/  MUFU.EX2 R43, R4 ;  /* 0x00000004002b7308 */ /* 0x0003e20000000800 */
[----:B------:R-:W-:Y:S01]  /*15c30*/  FADD R49, R48, -12583039 ;  /* 0xcb40007f30317421 */ /* 0x000fe20000000000 */
[----:B------:R-:W-:Y:S01]  /*15c40*/  FFMA R26, -R9, 1.4426950216293334961, -R26 ;  /* 0x3fb8aa3b091a7823 */ /* 0x000fe2000000091a */
[----:B------:R-:W-:Y:S01]  /*15c50*/  FADD R28, R51, -12583039 ;  /* 0xcb40007f331c7421 */ /* 0x000fe20000000000 */
[----:B------:R-:W-:Y:S01]  /*15c60*/  FADD R30, R52, -12583039 ;  /* 0xcb40007f341e7421 */ /* 0x000fe20000000000 */
[----:B------:R-:W-:Y:S01]  /*15c70*/  FFMA R45, -R22, 1.4426950216293334961, -R45 ;  /* 0x3fb8aa3b162d7823 */ /* 0x000fe2000000092d */
[----:B------:R-:W-:Y:S01]  /*15c80*/  FFMA R49, -R24, 1.4426950216293334961, -R49 ;  /* 0x3fb8aa3b18317823 */ /* 0x000fe20000000931 */
[----:B-1----:R-:W-:Y:S01]  /*15c90*/  FADD R4, R47, -12583039 ;  /* 0xcb40007f2f047421 */ /* 0x002fe20000000000 */
[----:B------:R-:W-:Y:S01]  /*15ca0*/  FFMA R26, -R9, 1.925963033500011079e-08, R26 ;  /* 0x32a57060091a7823 */ /* 0x000fe2000000011a */
[----:B------:R-:W-:-:S02]  /*15cb0*/  FFMA R28, -R25, 1.4426950216293334961, -R28 ;  /* 0x3fb8aa3b191c7823 */ /* 0x000fc4000000091c */
[----:B------:R-:W-:Y:S01]  /*15cc0*/  FFMA R4, -R23, 1.4426950216293334961, -R4 ;  /* 0x3fb8aa3b17047823 */ /* 0x000fe20000000904 */
[----:B------:R-:W-:Y:S01]  /*15cd0*/  FFMA R30, -R31, 1.4426950216293334961, -R30 ;  /* 0x3fb8aa3b1f1e7823 */ /* 0x000fe2000000091e */
[----:B------:R-:W-:Y:S01]  /*15ce0*/  FFMA R45, -R22, 1.925963033500011079e-08, R45 ;  /* 0x32a57060162d7823 */ /* 0x000fe2000000012d */
[----:B------:R-:W-:Y:S01]  /*15cf0*/  FFMA R49, -R24, 1.925963033500011079e-08, R49 ;  /* 0x32a5706018317823 */ /* 0x000fe20000000131 */
[----:B------:R1:W-:Y:S01]  /*15d00*/  MUFU.EX2 R27, R26 ;  /* 0x0000001a001b7308 */ /* 0x0003e20000000800 */
[----:B------:R-:W-:Y:S01]  /*15d10*/  FFMA R4, -R23, 1.925963033500011079e-08, R4 ;  /* 0x32a5706017047823 */ /* 0x000fe20000000104 */
[----:B------:R-:W-:Y:S01]  /*15d20*/  FFMA R28, -R25, 1.925963033500011079e-08, R28 ;  /* 0x32a57060191c7823 */ /* 0x000fe2000000011c */
[----:B------:R-:W-:Y:S01]  /*15d30*/  SHF.L.U32 R32, R32, 0x17, RZ ;  /* 0x0000001720207819 */ /* 0x000fe200000006ff */
[----:B------:R-:W-:Y:S01]  /*15d40*/  FFMA R30, -R31, 1.925963033500011079e-08, R30 ;  /* 0x32a570601f1e7823 */ /* 0x000fe2000000011e */
[----:B--2---:R-:W-:Y:S01]  /*15d50*/  FFMA R54, R38, R39, 1 ;  /* 0x3f80000026367423 */ /* 0x004fe20000000027 */
[----:B-1----:R-:W-:-:S02]  /*15d60*/  IADD3 R26, R46, 0x1800000, RZ ;  /* 0x018000002e1a7810 */ /* 0x002fc40007ffe0ff */
[----:B------:R-:W1:Y:S01]  /*15d70*/  MUFU.EX2 R41, R41 ;  /* 0x0000002900297308 */ /* 0x000e620000000800 */
[----:B---3--:R-:W-:Y:S01]  /*15d80*/  FFMA R39, R32, R5, 1 ;  /* 0x3f80000020277423 */ /* 0x008fe20000000005 */
[----:B------:R-:W-:-:S06]  /*15d90*/  LOP3.LUT R26, R26, 0x7f800000, RZ, 0xc0, !PT ;  /* 0x7f8000001a1a7812 */ /* 0x000fcc00078ec0ff */
[----:B------:R-:W2:Y:S01]  /*15da0*/  MUFU.EX2 R45, R45 ;  /* 0x0000002d002d7308 */ /* 0x000ea20000000800 */
[----:B------:R-:W-:-:S07]  /*15db0*/  ISETP.GT.U32.AND P0, PT, R26, 0x1ffffff, PT ;  /* 0x01ffffff1a00780c */ /* 0x000fce0003f04070 */
[----:B------:R-:W3:Y:S08]  /*15dc0*/  MUFU.EX2 R49, R49 ;  /* 0x0000003100317308 */ /* 0x000ef00000000800 */
[----:B------:R-:W4:Y:S08]  /*15dd0*/  MUFU.EX2 R4, R4 ;  /* 0x0000000400047308 */ /* 0x000f300000000800 */
        /* <DEDUP_REMOVED lines=10> */
[----:B------:R-:W-:Y:S01]  /*15e80*/  SHF.L.U32 R52, R52, 0x17, RZ ;  /* 0x0000001734347819 */ /* 0x000fe200000006ff */
[----:B-1----:R-:W-:Y:S01]  /*15e90*/  FFMA R56, R40, R41, 1 ;  /* 0x3f80000028387423 */ /* 0x002fe20000000029 */
[----:B--2---:R-:W-:Y:S01]  /*15ea0*/  FFMA R60, R0, R45, 1 ;  /* 0x3f800000003c7423 */ /* 0x004fe2000000002d */
[----:B---3--:R-:W-:Y:S01]  /*15eb0*/  FFMA R48, R48, R49, 1 ;  /* 0x3f80000030307423 */ /* 0x008fe20000000031 */
[----:B------:R-:W-:Y:S01]  /*15ec0*/  FFMA R37, R36, R37, 1 ;  /* 0x3f80000024257423 */ /* 0x000fe20000000025 */
[----:B------:R-:W-:Y:S01]  /*15ed0*/  FFMA R58, R42, R43, 1 ;  /* 0x3f8000002a3a7423 */ /* 0x000fe2000000002b */
[----:B------:R-:W-:Y:S01]  /*15ee0*/  FFMA R41, R44, R3, 1 ;  /* 0x3f8000002c297423 */ /* 0x000fe20000000003 */
[----:B----4-:R-:W-:Y:S01]  /*15ef0*/  FFMA R47, R47, R4, 1 ;  /* 0x3f8000002f2f7423 */ /* 0x010fe20000000004 */
[----:B------:R-:W-:Y:S01]  /*15f00*/  FFMA R45, R50, R27, 1 ;  /* 0x3f800000322d7423 */ /* 0x000fe2000000001b */
[----:B-----5:R-:W-:Y:S01]  /*15f10*/  FFMA R51, R51, R28, 1 ;  /* 0x3f80000033337423 */ /* 0x020fe2000000001c */
[----:B------:R-:W-:Y:S01]  /*15f20*/  FFMA R49, R52, R5, 1 ;  /* 0x3f80000034317423 */ /* 0x000fe20000000005 */
[----:B------:R-:W-:Y:S06]  /*15f30*/  @P0 BRA `(.L_x_473) ;  /* 0x0000000000140947 */ /* 0x000fec0003800000 */
[----:B------:R-:W-:Y:S02]  /*15f40*/  MOV R0, R46 ;  /* 0x0000002e00007202 */ /* 0x000fe40000000f00 */
[----:B------:R-:W-:-:S07]  /*15f50*/  MOV R4, 0x15f70 ;  /* 0x00015f7000047802 */ /* 0x000fce0000000f00 */
[----:B------:R-:W-:Y:S05]  /*15f60*/  CALL.REL.NOINC `($__internal_0_$__cuda_sm20_rcp_rn_f32_slowpath) ;  /* 0x0000005400a87944 */ /* 0x000fea0003c00000 */
[----:B------:R-:W-:Y:S01]  /*15f70*/  MOV R33, R0 ;  /* 0x0000000000217202 */ /* 0x000fe20000000f00 */
[----:B------:R-:W-:Y:S06]  /*15f80*/  BRA `(.L_x_474) ;  /* 0x0000000000107947 */ /* 0x000fec0003800000 */
.L_x_473:
[----:B------:R-:W1:Y:S02]  /*15f90*/  MUFU.RCP R33, R46 ;  /* 0x0000002e00217308 */ /* 0x000e640000001000 */
[----:B-1----:R-:W-:-:S04]  /*15fa0*/  FFMA R0, R46, R33, -1 ;  /* 0xbf8000002e007423 */ /* 0x002fc80000000021 */
[----:B------:R-:W-:-:S04]  /*15fb0*/  FADD.FTZ R0, -R0, -RZ ;  /* 0x800000ff00007221 */ /* 0x000fc80000010100 */
[----:B------:R-:W-:-:S07]  /*15fc0*/  FFMA R33, R33, R0, R33 ;  /* 0x0000000021217223 */ /* 0x000fce0000000021 */
.L_x_474:
[----:B------:R-:W-:Y:S05]  /*15fd0*/  BSYNC B1 ;  /* 0x0000000000017941 */ /* 0x000fea0003800000 */
.L_x_472:
        /* <DEDUP_REMOVED lines=10> */
.L_x_476:
[----:B------:R-:W1:Y:S02]  /*16080*/  MUFU.RCP R34, R53 ;  /* 0x0000003500227308 */ /* 0x000e640000001000 */
[----:B-1----:R-:W-:-:S04]  /*16090*/  FFMA R0, R53, R34, -1 ;  /* 0xbf80000035007423 */ /* 0x002fc80000000022 */
[----:B------:R-:W-:-:S04]  /*160a0*/  FADD.FTZ R3, -R0, -RZ ;  /* 0x800000ff00037221 */ /* 0x000fc80000010100 */
[----:B------:R-:W-:-:S07]  /*160b0*/  FFMA R34, R34, R3, R34 ;  /* 0x0000000322227223 */ /* 0x000fce0000000022 */
.L_x_477:
[----:B------:R-:W-:Y:S05]  /*160c0*/  BSYNC B1 ;  /* 0x0000000000017941 */ /* 0x000fea0003800000 */
.L_x_475:
        /* <DEDUP_REMOVED lines=10> */
.L_x_479:
[----:B------:R-:W1:Y:S02]  /*16170*/  MUFU.RCP R36, R55 ;  /* 0x0000003700247308 */ /* 0x000e640000001000 */
[----:B-1----:R-:W-:-:S04]  /*16180*/  FFMA R0, R55, R36, -1 ;  /* 0xbf80000037007423 */ /* 0x002fc80000000024 */
[----:B------:R-:W-:-:S04]  /*16190*/  FADD.FTZ R3, -R0, -RZ ;  /* 0x800000ff00037221 */ /* 0x000fc80000010100 */
[----:B------:R-:W-:-:S07]  /*161a0*/  FFMA R36, R36, R3, R36 ;  /* 0x0000000324247223 */ /* 0x000fce0000000024 */
.L_x_480:
[----:B------:R-:W-:Y:S05]  /*161b0*/  BSYNC B1 ;  /* 0x0000000000017941 */ /* 0x000fea0003800000 */
.L_x_478:
        /* <DEDUP_REMOVED lines=10> */
.L_x_482:
[----:B------:R-:W1:Y:S02]  /*16260*/  MUFU.RCP R38, R35 ;  /* 0x0000002300267308 */ /* 0x000e640000001000 */
[----:B-1----:R-:W-:-:S04]  /*16270*/  FFMA R0, R35, R38, -1 ;  /* 0xbf80000023007423 */ /* 0x002fc80000000026 */
[----:B------:R-:W-:-:S04]  /*16280*/  FADD.FTZ R3, -R0, -RZ ;  /* 0x800000ff00037221 */ /* 0x000fc80000010100 */
[----:B------:R-:W-:-:S07]  /*16290*/  FFMA R38, R38, R3, R38 ;  /* 0x0000000326267223 */ /* 0x000fce0000000026 */
.L_x_483:
[----:B------:R-:W-:Y:S05]  /*162a0*/  BSYNC B1 ;  /* 0x0000000000017941 */ /* 0x000fea0003800000 */
.L_x_481:
        /* <DEDUP_REMOVED lines=10> */
.L_x_485:
[----:B------:R-:W1:Y:S02]  /*16350*/  MUFU.RCP R40, R37 ;  /* 0x0000002500287308 */ /* 0x000e640000001000 */
[----:B-1----:R-:W-:-:S04]  /*16360*/  FFMA R0, R37, R40, -1 ;  /* 0xbf80000025007423 */ /* 0x002fc80000000028 */
[----:B------:R-:W-:-:S04]  /*16370*/  FADD.FTZ R3, -R0, -RZ ;  /* 0x800000ff00037221 */ /* 0x000fc80000010100 */
[----:B------:R-:W-:-:S07]  /*16380*/  FFMA R40, R40, R3, R40 ;  /* 0x0000000328287223 */ /* 0x000fce0000000028 */
.L_x_486:
[----:B------:R-:W-:Y:S05]  /*16390*/  BSYNC B1 ;  /* 0x0000000000017941 */ /* 0x000fea0003800000 */
.L_x_484:
        /* <DEDUP_REMOVED lines=10> */
.L_x_488:
[----:B------:R-:W1:Y:S02]  /*16440*/  MUFU.RCP R35, R54 ;  /* 0x0000003600237308 */ /* 0x000e640000001000 */
[----:B-1----:R-:W-:-:S04]  /*16450*/  FFMA R0, R54, R35, -1 ;  /* 0xbf80000036007423 */ /* 0x002fc80000000023 */
[----:B------:R-:W-:-:S04]  /*16460*/  FADD.FTZ R0, -R0, -RZ ;  /* 0x800000ff00007221 */ /* 0x000fc80000010100 */
[----:B------:R-:W-:-:S07]  /*16470*/  FFMA R35, R35, R0, R35 ;  /* 0x0000000023237223 */ /* 0x000fce0000000023 */
.L_x_489:
[----:B------:R-:W-:Y:S05]  /*16480*/  BSYNC B1 ;  /* 0x0000000000017941 */ /* 0x000fea0003800000 */
.L_x_487:
        /* <DEDUP_REMOVED lines=10> */
.L_x_491:
[----:B------:R-:W1:Y:S02]  /*16530*/  MUFU.RCP R42, R39 ;  /* 0x00000027002a7308 */ /* 0x000e640000001000 */
[----:B-1----:R-:W-:-:S04]  /*16540*/  FFMA R0, R39, R42, -1 ;  /* 0xbf80000027007423 */ /* 0x002fc8000000002a */
[----:B------:R-:W-:-:S04]  /*16550*/  FADD.FTZ R3, -R0, -RZ ;  /* 0x800000ff00037221 */ /* 0x000fc80000010100 */
[----:B------:R-:W-:-:S07]  /*16560*/  FFMA R42, R42, R3, R42 ;  /* 0x000000032a2a7223 */ /* 0x000fce000000002a */
.L_x_492:
[----:B------:R-:W-:Y:S05]  /*16570*/  BSYNC B1 ;  /* 0x0000000000017941 */ /* 0x000fea0003800000 */
.L_x_490:
        /* <DEDUP_REMOVED lines=10> */
.L_x_494:
[----:B------:R-:W1:Y:S02]  /*16620*/  MUFU.RCP R37, R56 ;  /* 0x0000003800257308 */ /* 0x000e640000001000 */
[----:B-1----:R-:W-:-:S04]  /*16630*/  FFMA R0, R56, R37, -1 ;  /* 0xbf80000038007423 */ /* 0x002fc80000000025 */
[----:B------:R-:W-:-:S04]  /*16640*/  FADD.FTZ R0, -R0, -RZ ;  /* 0x800000ff00007221 */ /* 0x000fc80000010100 */
[----:B------:R-:W-:-:S07]  /*16650*/  FFMA R37, R37, R0, R37 ;  /* 0x0000000025257223 */ /* 0x000fce0000000025 */
.L_x_495:
[----:B------:R-:W-:Y:S05]  /*16660*/  BSYNC B1 ;  /* 0x0000000000017941 */ /* 0x000fea0003800000 */
.L_x_493:
        /* <DEDUP_REMOVED lines=10> */
.L_x_497:
[----:B------:R-:W1:Y:S02]  /*16710*/  MUFU.RCP R39, R58 ;  /* 0x0000003a00277308 */ /* 0x000e640000001000 */
[----:B-1----:R-:W-:-:S04]  /*16720*/  FFMA R0, R58, R39, -1 ;  /* 0xbf8000003a007423 */ /* 0x002fc80000000027 */
[----:B------:R-:W-:-:S04]  /*16730*/  FADD.FTZ R0, -R0, -RZ ;  /* 0x800000ff00007221 */ /* 0x000fc80000010100 */
[----:B------:R-:W-:-:S07]  /*16740*/  FFMA R39, R39, R0, R39 ;  /* 0x0000000027277223 */ /* 0x000fce0000000027 */
.L_x_498:
[----:B------:R-:W-:Y:S05]  /*16750*/  BSYNC B1 ;  /* 0x0000000000017941 */ /* 0x000fea0003800000 */
.L_x_496:
        /* <DEDUP_REMOVED lines=10> */
.L_x_500:
[----:B------:R-:W1:Y:S02]  /*16800*/  MUFU.RCP R44, R41 ;  /* 0x00000029002c7308 */ /* 0x000e640000001000 */
[----:B-1----:R-:W-:-:S04]  /*16810*/  FFMA R0, R41, R44, -1 ;  /* 0xbf80000029007423 */ /* 0x002fc8000000002c */
[----:B------:R-:W-:-:S04]  /*16820*/  FADD.FTZ R3, -R0, -RZ ;  /* 0x800000ff00037221 */ /* 0x000fc80000010100 */
[----:B------:R-:W-:-:S07]  /*16830*/  FFMA R44, R44, R3, R44 ;  /* 0x000000032c2c7223 */ /* 0x000fce000000002c */
.L_x_501:
[----:B------:R-:W-:Y:S05]  /*16840*/  BSYNC B1 ;  /* 0x0000000000017941 */ /* 0x000fea0003800000 */
.L_x_499:
        /* <DEDUP_REMOVED lines=10> */
.L_x_503:
[----:B------:R-:W1:Y:S02]  /*168f0*/  MUFU.RCP R41, R60 ;  /* 0x0000003c00297308 */ /* 0x000e640000001000 */
[----:B-1----:R-:W-:-:S04]  /*16900*/  FFMA R0, R60, R41, -1 ;  /* 0xbf8000003c007423 */ /* 0x002fc80000000029 */
[----:B------:R-:W-:-:S04]  /*16910*/  FADD.FTZ R0, -R0, -RZ ;  /* 0x800000ff00007221 */ /* 0x000fc80000010100 */
[----:B------:R-:W-:-:S07]  /*16920*/  FFMA R41, R41, R0, R41 ;  /* 0x0000000029297223 */ /* 0x000fce0000000029 */
.L_x_504:
[----:B------:R-:W-:Y:S05]  /*16930*/  BSYNC B1 ;  /* 0x0000000000017941 */ /* 0x000fea0003800000 */
.L_x_502:
        /* <DEDUP_REMOVED lines=10> */
.L_x_506:
[----:B------:R-:W1:Y:S02]  /*169e0*/  MUFU.RCP R46, R47 ;  /* 0x0000002f002e7308 */ /* 0x000e640000001000 */
[----:B-1----:R-:W-:-:S04]  /*169f0*/  FFMA R0, R47, R46, -1 ;  /* 0xbf8000002f007423 */ /* 0x002fc8000000002e */
[----:B------:R-:W-:-:S04]  /*16a00*/  FADD.FTZ R3, -R0, -RZ ;  /* 0x800000ff00037221 */ /* 0x000fc80000010100 */
[----:B------:R-:W-:-:S07]  /*16a10*/  FFMA R46, R46, R3, R46 ;  /* 0x000000032e2e7223 */ /* 0x000fce000000002e */
.L_x_507:
[----:B------:R-:W-:Y:S05]  /*16a20*/  BSYNC B1 ;  /* 0x0000000000017941 */ /* 0x000fea0003800000 */
.L_x_505:
        /* <DEDUP_REMOVED lines=10> */
.L_x_509:
[----:B------:R-:W1:Y:S02]  /*16ad0*/  MUFU.RCP R43, R48 ;  /* 0x00000030002b7308 */ /* 0x000e640000001000 */
[----:B-1----:R-:W-:-:S04]  /*16ae0*/  FFMA R0, R48, R43, -1 ;  /* 0xbf80000030007423 */ /* 0x002fc8000000002b */
[----:B------:R-:W-:-:S04]  /*16af0*/  FADD.FTZ R0, -R0, -RZ ;  /* 0x800000ff00007221 */ /* 0x000fc80000010100 */
[----:B------:R-:W-:-:S07]  /*16b00*/  FFMA R43, R43, R0, R43 ;  /* 0x000000002b2b7223 */ /* 0x000fce000000002b */
.L_x_510:
[----:B------:R-:W-:Y:S05]  /*16b10*/  BSYNC B1 ;  /* 0x0000000000017941 */ /* 0x000fea0003800000 */
.L_x_508:
        /* <DEDUP_REMOVED lines=10> */
.L_x_512:
[----:B------:R-:W1:Y:S02]  /*16bc0*/  MUFU.RCP R48, R45 ;  /* 0x0000002d00307308 */ /* 0x000e640000001000 */
[----:B-1----:R-:W-:-:S04]  /*16bd0*/  FFMA R0, R45, R48, -1 ;  /* 0xbf8000002d007423 */ /* 0x002fc80000000030 */
[----:B------:R-:W-:-:S04]  /*16be0*/  FADD.FTZ R3, -R0, -RZ ;  /* 0x800000ff00037221 */ /* 0x000fc80000010100 */
[----:B------:R-:W-:-:S07]  /*16bf0*/  FFMA R48, R48, R3, R48 ;  /* 0x0000000330307223 */ /* 0x000fce0000000030 */
.L_x_513:
[----:B------:R-:W-:Y:S05]  /*16c00*/  BSYNC B1 ;  /* 0x0000000000017941 */ /* 0x000fea0003800000 */
.L_x_511:
        /* <DEDUP_REMOVED lines=10> */
.L_x_515:
[----:B------:R-:W1:Y:S02]  /*16cb0*/  MUFU.RCP R50, R51 ;  /* 0x0000003300327308 */ /* 0x000e640000001000 */
[----:B-1----:R-:W-:-:S04]  /*16cc0*/  FFMA R0, R51, R50, -1 ;  /* 0xbf80000033007423 */ /* 0x002fc80000000032 */
[----:B------:R-:W-:-:S04]  /*16cd0*/  FADD.FTZ R3, -R0, -RZ ;  /* 0x800000ff00037221 */ /* 0x000fc80000010100 */
[----:B------:R-:W-:-:S07]  /*16ce0*/  FFMA R50, R50, R3, R50 ;  /* 0x0000000332327223 */ /* 0x000fce0000000032 */
.L_x_516:
[----:B------:R-:W-:Y:S05]  /*16cf0*/  BSYNC B1 ;  /* 0x0000000000017941 */ /* 0x000fea0003800000 */
.L_x_514:
        /* <DEDUP_REMOVED lines=9> */
.L_x_518:
[----:B------:R-:W1:Y:S02]  /*16d90*/  MUFU.RCP R0, R49 ;  /* 0x0000003100007308 */ /* 0x000e640000001000 */
[----:B-1----:R-:W-:-:S04]  /*16da0*/  FFMA R3, R49, R0, -1 ;  /* 0xbf80000031037423 */ /* 0x002fc80000000000 */
[----:B------:R-:W-:-:S04]  /*16db0*/  FADD.FTZ R3, -R3, -RZ ;  /* 0x800000ff03037221 */ /* 0x000fc80000010100 */
[----:B------:R-:W-:-:S07]  /*16dc0*/  FFMA R0, R0, R3, R0 ;  /* 0x0000000300007223 */ /* 0x000fce0000000000 */
.L_x_519:
[----:B------:R-:W-:Y:S05]  /*16dd0*/  BSYNC B1 ;  /* 0x0000000000017941 */ /* 0x000fea0003800000 */
.L_x_517:
        /* <DEDUP_REMOVED lines=26> */
.L_x_520:
[----:B------:R-:W2:Y:S01]  /*16f80*/  LDL.LU R25, [R1+0xc4] ;  /* 0x0000c40001197983 */ /* 0x000ea20000300800 */
        /* <DEDUP_REMOVED lines=16> */
[----:B---3--:R-:W3:Y:S02]  /*17090*/  FENCE.VIEW.ASYNC.S ;  /* 0x00000000000073c6 */ /* 0x008ee40000000000 */
[----:B---3--:R-:W-:Y:S01]  /*170a0*/  BAR.SYNC.DEFER_BLOCKING 0x1, 0x100 ;  /* 0x0044000000007b1d */ /* 0x008fe20000010000 */
[----:B--2---:R-:W-:-:S05]  /*170b0*/  IADD3 R25, P0, R25, UR52, RZ ;  /* 0x0000003419197c10 */ /* 0x004fca000ff1e0ff */
[----:B------:R1:W-:Y:S01]  /*170c0*/  STL [R1+0xc4], R25 ;  /* 0x0000c41901007387 */ /* 0x0003e20000100800 */
[----:B------:R-:W-:Y:S07]  /*170d0*/  @P5 BRA `(.L_x_522) ;  /* 0x0000000000205947 */ /* 0x000fee0003800000 */
[----:B------:R-:W-:Y:S02]  /*170e0*/  UIADD3 UR8, UP0, UR60, 0x4f0, URZ ;  /* 0x000004f03c087890 */ /* 0x000fe4000ff1e03f */
[----:B------:R-:W-:Y:S02]  /*170f0*/  UIADD3 UR5, UR41, 0xe0, URZ ;  /* 0x000000e029057890 */ /* 0x000fe4000fffe03f */
[----:B------:R-:W-:Y:S02]  /*17100*/  UIADD3 UR4, UR44, 0x5100, URZ ;  /* 0x000051002c047890 */ /* 0x000fe4000fffe03f */
[----:B------:R-:W-:Y:S01]  /*17110*/  UIADD3.X UR9, URZ, UR61, URZ, UP0, !UPT ;  /* 0x0000003d3f097290 */ /* 0x000fe200087fe43f */
[----:B------:R-:W-:Y:S01]  /*17120*/  UMOV UR6, UR42 ;  /* 0x0000002a00067c82 */ /* 0x000fe20008000000 */
[----:B------:R-:W-:-:S07]  /*17130*/  UMOV UR7, UR43 ;  /* 0x0000002b00077c82 */ /* 0x000fce0008000000 */
[----:B------:R2:W-:Y:S02]  /*17140*/  UTMASTG.3D [UR4], [UR8] ;  /* 0x00000004080073b5 */ /* 0x0005e40008010000 */
[----:B--2---:R0:W-:Y:S02]  /*17150*/  UTMACMDFLUSH ;  /* 0x00000000000079b7 */ /* 0x0041e40000000000 */
.L_x_522:
[----:B------:R-:W-:Y:S05]  /*17160*/  BSYNC B0 ;  /* 0x0000000000007941 */ /* 0x000fea0003800000 */
.L_x_521:
[----:B------:R-:W2:Y:S01]  /*17170*/  LDL.LU R27, [R1+0xc8] ;  /* 0x0000c800011b7983 */ /* 0x000ea20000300800 */
[----:B------:R-:W-:Y:S01]  /*17180*/  ULDC.64 UR4, c[0x0][0x8f8] ;  /* 0x00023e0000047ab9 */ /* 0x000fe20000000a00 */
[----:B------:R-:W-:Y:S01]  /*17190*/  UMOV UR41, 0xffffffff ;  /* 0xffffffff00297882 */ /* 0x000fe20000000000 */
[----:B------:R-:W-:Y:S01]  /*171a0*/  UMOV UR43, 0xffffffff ;  /* 0xffffffff002b7882 */ /* 0x000fe20000000000 */
[----:B------:R-:W-:Y:S02]  /*171b0*/  PRMT R0, RZ, 0x7610, R0 ;  /* 0x00007610ff007816 */ /* 0x000fe40000000000 */
[----:B------:R-:W-:Y:S02]  /*171c0*/  MOV R5, 0xffffffff ;  /* 0xffffffff00057802 */ /* 0x000fe40000000f00 */
[----:B--2---:R-:W-:Y:S02]  /*171d0*/  IADD3.X R27, R27, UR38, RZ, P0, !PT ;  /* 0x000000261b1b7c10 */ /* 0x004fe400087fe4ff */
[----:B------:R-:W-:-:S03]  /*171e0*/  ISETP.GE.U32.AND P0, PT, R25, UR4, PT ;  /* 0x0000000419007c0c */ /* 0x000fc6000bf06070 */
[----:B------:R2:W-:Y:S01]  /*171f0*/  STL [R1+0xc8], R27 ;  /* 0x0000c81b01007387 */ /* 0x0005e20000100800 */
[----:B------:R-:W-:-:S13]  /*17200*/  ISETP.GE.U32.AND.EX P0, PT, R27, UR5, PT, P0 ;  /* 0x000000051b007c0c */ /* 0x000fda000bf06100 */
[----:B--2---:R-:W-:Y:S05]  /*17210*/  @P0 BRA `(.L_x_523) ;  /* 0x0000000400780947 */ /* 0x004fea0003800000 */
[----:B------:R-:W2:Y:S01]  /*17220*/  S2R R17, SR_CTAID.X ;  /* 0x0000000000117919 */ /* 0x000ea20000002500 */
[----:B-1----:R-:W1:Y:S01]  /*17230*/  LDC.64 R10, c[0x0][0x8d0] ;  /* 0x00023400ff0a7b82 */ /* 0x002e620000000a00 */
[----:B------:R-:W-:Y:S01]  /*17240*/  ULDC UR4, c[0x0][0x150] ;  /* 0x0000540000047ab9 */ /* 0x000fe20000000800 */
[----:B------:R-:W-:Y:S01]  /*17250*/  MOV R8, R25 ;  /* 0x0000001900087202 */ /* 0x000fe20000000f00 */
[----:B------:R-:W3:Y:S01]  /*17260*/  S2R R23, SR_CTAID.Y ;  /* 0x0000000000177919 */ /* 0x000ee20000002600 */
[----:B------:R-:W-:-:S04]  /*17270*/  MOV R9, R27 ;  /* 0x0000001b00097202 */ /* 0x000fc80000000f00 */
[----:B------:R-:W4:Y:S08]  /*17280*/  LDC R24, c[0x0][0x144] ;  /* 0x00005100ff187b82 */ /* 0x000f300000000800 */
[----:B------:R-:W3:Y:S08]  /*17290*/  LDC R12, c[0x0][0x8d8] ;  /* 0x00023600ff0c7b82 */ /* 0x000ef00000000800 */
[----:B------:R-:W3:Y:S01]  /*172a0*/  LDC.64 R18, c[0x0][0x8c8] ;  /* 0x00023200ff127b82 */ /* 0x000ee20000000a00 */
[----:B-1----:R-:W-:-:S04]  /*172b0*/  ISETP.NE.U32.AND P0, PT, R10, RZ, PT ;  /* 0x000000ff0a00720c */ /* 0x002fc80003f05070 */
[----:B------:R-:W-:Y:S02]  /*172c0*/  ISETP.NE.AND.EX P0, PT, R11, RZ, PT, P0 ;  /* 0x000000ff0b00720c */ /* 0x000fe40003f05300 */
[----:B--2---:R-:W-:-:S05]  /*172d0*/  I2FP.F32.U32 R0, R17 ;  /* 0x0000001100007245 */ /* 0x004fca0000201000 */
[----:B------:R-:W-:-:S04]  /*172e0*/  FMUL R0, R0, UR4 ;  /* 0x0000000400007c20 */ /* 0x000fc80008400000 */
[----:B------:R1:W2:Y:S02]  /*172f0*/  F2I.U32.TRUNC.NTZ R22, R0 ;  /* 0x0000000000167305 */ /* 0x0002a4000020f000 */
[----:B----4-:R-:W-:Y:S05]  /*17300*/  @!P0 BRA `(.L_x_524) ;  /* 0x0000000000288947 */ /* 0x010fea0003800000 */
[----:B-1----:R-:W1:Y:S02]  /*17310*/  LDC R0, c[0x0][0x8dc] ;  /* 0x00023700ff007b82 */ /* 0x002e640000000800 */
[----:B-1----:R-:W-:-:S04]  /*17320*/  IADD3 R3, P0, R25, R0, RZ ;  /* 0x0000000019037210 */ /* 0x002fc80007f1e0ff */
        /* <DEDUP_REMOVED lines=8> */
.L_x_524:
[-CC-:B---3--:R-:W-:Y:S01]  /*173b0*/  SHF.R.U64 R29, R8, R12.reuse, R9.reuse ;  /* 0x0000000c081d7219 */ /* 0x188fe20000001209 */
[----:B------:R-:W3:Y:S01]  /*173c0*/  LDC.64 R20, c[0x0][0x8e8] ;  /* 0x00023a00ff147b82 */ /* 0x000ee20000000a00 */
[----:B-1----:R-:W-:Y:S01]  /*173d0*/  SHF.R.U32.HI R0, RZ, R12, R9 ;  /* 0x0000000cff007219 */ /* 0x002fe20000011609 */
[----:B------:R-:W-:Y:S01]  /*173e0*/  ULDC UR4, c[0x0][0x154] ;  /* 0x0000550000047ab9 */ /* 0x000fe20000000800 */
[----:B------:R-:W-:Y:S02]  /*173f0*/  IADD3 R3, P0, RZ, -R29, RZ ;  /* 0x8000001dff037210 */ /* 0x000fe40007f1e0ff */
[----:B------:R-:W-:Y:S02]  /*17400*/  MOV R4, R25 ;  /* 0x0000001900047202 */ /* 0x000fe40000000f00 */
[----:B------:R-:W-:Y:S01]  /*17410*/  IADD3.X R5, RZ, ~R0, RZ, P0, !PT ;  /* 0x80000000ff057210 */ /* 0x000fe200007fe4ff */
[----:B------:R-:W1:Y:S01]  /*17420*/  LDC R6, c[0x0][0x8c0] ;  /* 0x00023000ff067b82 */ /* 0x000e620000000800 */
[----:B--2---:R-:W-:-:S02]  /*17430*/  IADD3 R22, -R22, RZ, RZ ;  /* 0x000000ff16167210 */ /* 0x004fc40007ffe1ff */
[----:B------:R-:W-:Y:S01]  /*17440*/  MOV R7, 0x1 ;  /* 0x0000000100077802 */ /* 0x000fe20000000f00 */
[----:B------:R-:W-:Y:S01]  /*17450*/  IMAD R0, R5, R18, RZ ;  /* 0x0000001205007224 */ /* 0x000fe200078e02ff */
[----:B------:R-:W-:Y:S01]  /*17460*/  MOV R5, R27 ;  /* 0x0000001b00057202 */ /* 0x000fe20000000f00 */
[----:B------:R-:W-:Y:S02]  /*17470*/  IMAD R24, R24, R22, R17 ;  /* 0x0000001618187224 */ /* 0x000fe400078e0211 */
[----:B------:R-:W2:Y:S01]  /*17480*/  LDC R8, c[0x0][0x8b0] ;  /* 0x00022c00ff087b82 */ /* 0x000ea20000000800 */
[----:B------:R-:W-:-:S04]  /*17490*/  IMAD.WIDE.U32 R4, R3, R18, R4 ;  /* 0x0000001203047225 */ /* 0x000fc800078e0004 */
[----:B------:R-:W-:Y:S01]  /*174a0*/  IMAD R3, R3, R19, R0 ;  /* 0x0000001303037224 */ /* 0x000fe200078e0200 */
[----:B------:R-:W-:Y:S02]  /*174b0*/  I2FP.F32.U32 R0, R23 ;  /* 0x0000001700007245 */ /* 0x000fe40000201000 */
[----:B------:R-:W4:Y:S01]  /*174c0*/  LDC R26, c[0x0][0x900] ;  /* 0x00024000ff1a7b82 */ /* 0x000f220000000800 */
[----:B---3--:R-:W-:Y:S02]  /*174d0*/  ISETP.NE.U32.AND P0, PT, R20, RZ, PT ;  /* 0x000000ff1400720c */ /* 0x008fe40003f05070 */
[----:B------:R-:W-:Y:S01]  /*174e0*/  IADD3 R3, R5, R3, RZ ;  /* 0x0000000305037210 */ /* 0x000fe20007ffe0ff */
[----:B------:R-:W-:Y:S01]  /*174f0*/  FMUL R0, R0, UR4 ;  /* 0x0000000400007c20 */ /* 0x000fe20008400000 */
[----:B------:R-:W-:Y:S02]  /*17500*/  ISETP.NE.AND.EX P0, PT, R21, RZ, PT, P0 ;  /* 0x000000ff1500720c */ /* 0x000fe40003f05300 */
[----:B------:R-:W-:Y:S01]  /*17510*/  MOV R5, 0xffffffff ;  /* 0xffffffff00057802 */ /* 0x000fe20000000f00 */
[----:B------:R-:W3:Y:S01]  /*17520*/  LDC R22, c[0x0][0x148] ;  /* 0x00005200ff167b82 */ /* 0x000ee20000000800 */
[-CC-:B-1----:R-:W-:Y:S01]  /*17530*/  SHF.R.U64 R12, R4, R6.reuse, R3.reuse ;  /* 0x00000006040c7219 */ /* 0x182fe20000001203 */
[----:B------:R1:W1:Y:S01]  /*17540*/  F2I.U32.TRUNC.NTZ R15, R0 ;  /* 0x00000000000f7305 */ /* 0x000262000020f000 */
[----:B------:R-:W-:-:S05]  /*17550*/  SHF.R.U32.HI R3, RZ, R6, R3 ;  /* 0x00000006ff037219 */ /* 0x000fca0000011603 */
[----:B------:R-:W1:Y:S01]  /*17560*/  LDC R17, c[0x0][0x8a8] ;  /* 0x00022a00ff117b82 */ /* 0x000e620000000800 */
[-CC-:B--2---:R-:W-:Y:S02]  /*17570*/  SHF.R.U64 R10, R12, R8.reuse, R3.reuse ;  /* 0x000000080c0a7219 */ /* 0x184fe40000001203 */
[----:B------:R-:W-:-:S05]  /*17580*/  SHF.R.U32.HI R3, RZ, R8, R3 ;  /* 0x00000008ff037219 */ /* 0x000fca0000011603 */
[----:B------:R-:W2:Y:S01]  /*17590*/  LDC R25, c[0x0][0x8f0] ;  /* 0x00023c00ff197b82 */ /* 0x000ea20000000800 */
[-C--:B----4-:R-:W-:Y:S02]  /*175a0*/  SHF.L.U32 R4, R5, R26.reuse, RZ ;  /* 0x0000001a05047219 */ /* 0x090fe400000006ff */
[-CC-:B------:R-:W-:Y:S02]  /*175b0*/  SHF.R.U64 R18, R10, R26.reuse, R3.reuse ;  /* 0x0000001a0a127219 */ /* 0x180fe40000001203 */
[----:B------:R-:W-:Y:S02]  /*175c0*/  SHF.R.U32.HI R5, RZ, R26, R3 ;  /* 0x0000001aff057219 */ /* 0x000fe40000011603 */
[----:B------:R-:W-:Y:S01]  /*175d0*/  LOP3.LUT R19, RZ, R4, RZ, 0x33, !PT ;  /* 0x00000004ff137212 */ /* 0x000fe200078e33ff */
[----:B------:R-:W4:Y:S01]  /*175e0*/  LDC R27, c[0x0][0x8e0] ;  /* 0x00023800ff1b7b82 */ /* 0x000f220000000800 */
[----:B------:R-:W-:Y:S02]  /*175f0*/  SHF.L.U32 R26, R7, R26, RZ ;  /* 0x0000001a071a7219 */ /* 0x000fe400000006ff */
[----:B------:R-:W-:-:S05]  /*17600*/  MOV R4, R18 ;  /* 0x0000001200047202 */ /* 0x000fca0000000f00 */
[----:B------:R-:W1:Y:S01]  /*17610*/  LDC R28, c[0x0][0x8b8] ;  /* 0x00022e00ff1c7b82 */ /* 0x000e620000000800 */
[----:B------:R-:W-:Y:S05]  /*17620*/  @!P0 BRA `(.L_x_525) ;  /* 0x0000000000288947 */ /* 0x000fea0003800000 */
        /* <DEDUP_REMOVED lines=10> */
.L_x_525:
[----:B------:R-:W5:Y:S01]  /*176d0*/  LDC R3, c[0x0][0x904] ;  /* 0x00024100ff037b82 */ /* 0x000f620000000800 */
[----:B-12---:R-:W-:Y:S02]  /*176e0*/  SHF.R.U64 R0, R4, R25, R5 ;  /* 0x0000001904007219 */ /* 0x006fe40000001205 */
[----:B------:R-:W-:Y:S02]  /*176f0*/  LOP3.LUT R5, R10, R19, RZ, 0xc0, !PT ;  /* 0x000000130a057212 */ /* 0x000fe400078ec0ff */
[----:B------:R-:W-:Y:S02]  /*17700*/  IADD3 R15, -R15, RZ, RZ ;  /* 0x000000ff0f0f7210 */ /* 0x000fe40007ffe1ff */
[----:B------:R-:W-:Y:S01]  /*17710*/  IADD3 R7, R17, -0x1, RZ ;  /* 0xffffffff11077810 */ /* 0x000fe20007ffe0ff */
[----:B------:R-:W-:Y:S01]  /*17720*/  IMAD R5, R26, R0, R5 ;  /* 0x000000001a057224 */ /* 0x000fe200078e0205 */
[----:B------:R-:W-:Y:S02]  /*17730*/  R2UR UR43, R29 ;  /* 0x000000001d2b72ca */ /* 0x000fe400000e0000 */
[----:B------:R-:W-:-:S02]  /*17740*/  LOP3.LUT R7, R12, R7, RZ, 0xc0, !PT ;  /* 0x000000070c077212 */ /* 0x000fc400078ec0ff */
[----:B-----5:R-:W-:Y:S02]  /*17750*/  ISETP.NE.AND P0, PT, R3, 0x1, PT ;  /* 0x000000010300780c */ /* 0x020fe40003f05270 */
[----:B------:R-:W-:-:S05]  /*17760*/  IADD3 R3, -R0, RZ, RZ ;  /* 0x000000ff00037210 */ /* 0x000fca0007ffe1ff */
[----:B----4-:R-:W-:-:S04]  /*17770*/  IMAD R0, R3, R27, R18 ;  /* 0x0000001b03007224 */ /* 0x010fc800078e0212 */
[----:B------:R-:W-:Y:S02]  /*17780*/  IMAD R0, R0, R17, R7 ;  /* 0x0000001100007224 */ /* 0x000fe400078e0207 */
[----:B---3--:R-:W-:-:S04]  /*17790*/  @P0 IMAD R24, R22, R15, R23 ;  /* 0x0000000f16180224 */ /* 0x008fc800078e0217 */
[----:B------:R-:W-:-:S05]  /*177a0*/  IMAD R5, R5, R28, R24 ;  /* 0x0000001c05057224 */ /* 0x000fca00078e0218 */
[----:B------:R-:W-:Y:S02]  /*177b0*/  SEL R3, R0, R5, !P0 ;  /* 0x0000000500037207 */ /* 0x000fe40004000000 */
[----:B------:R-:W-:Y:S02]  /*177c0*/  SEL R5, R5, R0, !P0 ;  /* 0x0000000005057207 */ /* 0x000fe40004000000 */
[----:B------:R-:W-:Y:S02]  /*177d0*/  R2UR UR41, R3 ;  /* 0x00000000032972ca */ /* 0x000fe400000e0000 */
[----:B------:R-:W-:-:S04]  /*177e0*/  MOV R3, 0x1 ;  /* 0x0000000100037802 */ /* 0x000fc80000000f00 */
[----:B------:R-:W-:-:S09]  /*177f0*/  PRMT R0, R3, 0x7610, R0 ;  /* 0x0000761003007816 */ /* 0x000fd20000000000 */
.L_x_523:
[----:B------:R-:W-:Y:S01]  /*17800*/  UIADD3 UR36, UR58, UR36, URZ ;  /* 0x000000243a247290 */ /* 0x000fe2000fffe03f */
[----:B------:R2:W-:Y:S01]  /*17810*/  STL [R1+0xb8], R13 ;  /* 0x0000b80d01007387 */ /* 0x0005e20000100800 */
[----:B------:R-:W-:Y:S02]  /*17820*/  LOP3.LUT P0, RZ, R0, 0xff, RZ, 0xc0, !PT ;  /* 0x000000ff00ff7812 */ /* 0x000fe4000780c0ff */
[----:B------:R-:W-:Y:S01]  /*17830*/  USHF.R.U32.HI UR4, URZ, 0x3, UR36 ;  /* 0x000000033f047899 */ /* 0x000fe20008011624 */
[----:B------:R2:W-:Y:S01]  /*17840*/  STL [R1+0xb4], R14 ;  /* 0x0000b40e01007387 */ /* 0x0005e20000100800 */
[----:B------:R-:W-:Y:S02]  /*17850*/  UISETP.GT.U32.AND UP0, UPT, UR36, 0x7, UPT ;  /* 0x000000072400788c */ /* 0x000fe4000bf04070 */
[----:B------:R-:W-:Y:S02]  /*17860*/  ULOP3.LUT UR4, UR4, 0x1, URZ, 0xc0, !UPT ;  /* 0x0000000104047892 */ /* 0x000fe4000f8ec03f */
[----:B------:R-:W-:-:S02]  /*17870*/  UISETP.LT.U32.AND UP1, UPT, UR58, 0x8, UP0 ;  /* 0x000000083a00788c */ /* 0x000fc40008721070 */
[----:B------:R-:W-:Y:S02]  /*17880*/  UISETP.NE.U32.AND UP2, UPT, UR4, 0x1, UPT ;  /* 0x000000010400788c */ /* 0x000fe4000bf45070 */
[----:B------:R-:W-:Y:S02]  /*17890*/  USEL UR5, URZ, 0x1, !UP1 ;  /* 0x000000013f057887 */ /* 0x000fe4000c800000 */
[----:B------:R-:W-:Y:S02]  /*178a0*/  UISETP.GT.U32.AND UP0, UPT, UR58, 0x7, !UP2 ;  /* 0x000000073a00788c */ /* 0x000fe4000d704070 */
[----:B------:R-:W-:Y:S02]  /*178b0*/  ULOP3.LUT UR36, UR36, 0x7, URZ, 0xc0, !UPT ;  /* 0x0000000724247892 */ /* 0x000fe4000f8ec03f */
[----:B------:R-:W-:-:S04]  /*178c0*/  USEL UR4, URZ, 0x1, !UP0 ;  /* 0x000000013f047887 */ /* 0x000fc8000c000000 */
[----:B------:R-:W-:Y:S01]  /*178d0*/  ULOP3.LUT UR49, UR4, UR49, UR5, 0x96, !UPT ;  /* 0x0000003104317292 */ /* 0x000fe2000f8e9605 */
[----:B--2---:R-:W-:Y:S11]  /*178e0*/  @P0 BRA `(.L_x_526) ;  /* 0xfffffe9c00f40947 */ /* 0x004ff6000383ffff */
[----:B------:R-:W-:-:S04]  /*178f0*/  DEPBAR.LE SB0, 0x0 ;  /* 0x000080000000791a */ /* 0x000fc80000000000 */
[----:B------:R-:W-:Y:S05]  /*17900*/  EXIT ;  /* 0x000000000000794d */ /* 0x000fea0003800000 */
.L_x_13:
[----:B------:R-:W3:Y:S01]  /*17910*/  LDL R22, [R1+0xc4] ;  /* 0x0000c40001167983 */ /* 0x000ee20000100800 */
[----:B------:R-:W-:-:S03]  /*17920*/  ULDC.64 UR4, c[0x0][0x8f8] ;  /* 0x00023e0000047ab9 */ /* 0x000fc60000000a00 */
[----:B-1----:R-:W4:Y:S01]  /*17930*/  LDL R23, [R1+0xc8] ;  /* 0x0000c80001177983 */ /* 0x002f220000100800 */
[----:B------:R-:W-:Y:S02]  /*17940*/  PRMT R6, RZ, 0x7610, R6 ;  /* 0x00007610ff067816 */ /* 0x000fe40000000006 */
[----:B------:R-:W-:Y:S02]  /*17950*/  MOV R7, 0xffffffff ;  /* 0xffffffff00077802 */ /* 0x000fe40000000f00 */
[----:B------:R-:W-:Y:S02]  /*17960*/  MOV R5, 0xffffffff ;  /* 0xffffffff00057802 */ /* 0x000fe40000000f00 */
[----:B------:R-:W-:Y:S02]  /*17970*/  MOV R4, 0xffffffff ;  /* 0xffffffff00047802 */ /* 0x000fe40000000f00 */
[----:B---3--:R-:W-:-:S04]  /*17980*/  ISETP.GE.U32.AND P0, PT, R22, UR4, PT ;  /* 0x0000000416007c0c */ /* 0x008fc8000bf06070 */
[----:B----4-:R-:W-:-:S13]  /*17990*/  ISETP.GE.U32.AND.EX P0, PT, R23, UR5, PT, P0 ;  /* 0x0000000517007c0c */ /* 0x010fda000bf06100 */
[----:B------:R-:W-:Y:S05]  /*179a0*/  @P0 BRA `(.L_x_527) ;  /* 0x0000000400340947 */ /* 0x000fea0003800000 */
[----:B------:R-:W1:Y:S01]  /*179b0*/  LDC.64 R14, c[0x0][0x8d0] ;  /* 0x00023400ff0e7b82 */ /* 0x000e620000000a00 */
[----:B------:R-:W-:Y:S02]  /*179c0*/  MOV R8, R22 ;  /* 0x0000001600087202 */ /* 0x000fe40000000f00 */
[----:B------:R-:W-:-:S05]  /*179d0*/  MOV R9, R23 ;  /* 0x0000001700097202 */ /* 0x000fca0000000f00 */
[----:B------:R-:W3:Y:S08]  /*179e0*/  LDC R10, c[0x0][0x8d8] ;  /* 0x00023600ff0a7b82 */ /* 0x000ef00000000800 */
[----:B------:R-:W4:Y:S01]  /*179f0*/  LDC.64 R16, c[0x0][0x8c8] ;  /* 0x00023200ff107b82 */ /* 0x000f220000000a00 */
[----:B-1----:R-:W-:-:S04]  /*17a00*/  ISETP.NE.U32.AND P0, PT, R14, RZ, PT ;  /* 0x000000ff0e00720c */ /* 0x002fc80003f05070 */
[----:B------:R-:W-:-:S13]  /*17a10*/  ISETP.NE.AND.EX P0, PT, R15, RZ, PT, P0 ;  /* 0x000000ff0f00720c */ /* 0x000fda0003f05300 */
[----:B---34-:R-:W-:Y:S05]  /*17a20*/  @!P0 BRA `(.L_x_528) ;  /* 0x0000000000288947 */ /* 0x018fea0003800000 */
[----:B------:R-:W1:Y:S02]  /*17a30*/  LDC R4, c[0x0][0x8dc] ;  /* 0x00023700ff047b82 */ /* 0x000e640000000800 */
        /* <DEDUP_REMOVED lines=9> */
.L_x_528:
[----:B------:R-:W1:Y:S01]  /*17ad0*/  LDC.64 R20, c[0x0][0x8e8] ;  /* 0x00023a00ff147b82 */ /* 0x000e620000000a00 */
[-CC-:B------:R-:W-:Y:S02]  /*17ae0*/  SHF.R.U64 R14, R8, R10.reuse, R9.reuse ;  /* 0x0000000a080e7219 */ /* 0x180fe40000001209 */
[----:B------:R-:W-:Y:S02]  /*17af0*/  SHF.R.U32.HI R4, RZ, R10, R9 ;  /* 0x0000000aff047219 */ /* 0x000fe40000011609 */
[----:B------:R-:W-:-:S03]  /*17b00*/  IADD3 R7, P0, RZ, -R14, RZ ;  /* 0x8000000eff077210 */ /* 0x000fc60007f1e0ff */
[----:B------:R-:W3:Y:S01]  /*17b10*/  LDC R8, c[0x0][0x8c0] ;  /* 0x00023000ff087b82 */ /* 0x000ee20000000800 */
[----:B------:R-:W-:Y:S02]  /*17b20*/  IADD3.X R5, RZ, ~R4, RZ, P0, !PT ;  /* 0x80000004ff057210 */ /* 0x000fe400007fe4ff */
[----:B------:R-:W-:-:S03]  /*17b30*/  MOV R4, R22 ;  /* 0x0000001600047202 */ /* 0x000fc60000000f00 */
[-C--:B------:R-:W-:Y:S01]  /*17b40*/  IMAD R6, R5, R16.reuse, RZ ;  /* 0x0000001005067224 */ /* 0x080fe200078e02ff */
[----:B------:R-:W-:Y:S01]  /*17b50*/  MOV R5, R23 ;  /* 0x0000001700057202 */ /* 0x000fe20000000f00 */
[----:B------:R-:W4:Y:S02]  /*17b60*/  LDC R18, c[0x0][0x8b0] ;  /* 0x00022c00ff127b82 */ /* 0x000f240000000800 */
[----:B------:R-:W-:-:S06]  /*17b70*/  IMAD.WIDE.U32 R4, R7, R16, R4 ;  /* 0x0000001007047225 */ /* 0x000fcc00078e0004 */
[----:B------:R-:W5:Y:S01]  /*17b80*/  LDC R19, c[0x0][0x900] ;  /* 0x00024000ff137b82 */ /* 0x000f620000000800 */
[----:B------:R-:W-:Y:S01]  /*17b90*/  IMAD R7, R7, R17, R6 ;  /* 0x0000001107077224 */ /* 0x000fe200078e0206 */
[----:B-1----:R-:W-:Y:S02]  /*17ba0*/  ISETP.NE.U32.AND P0, PT, R20, RZ, PT ;  /* 0x000000ff1400720c */ /* 0x002fe40003f05070 */
[----:B------:R-:W-:Y:S02]  /*17bb0*/  MOV R6, 0xffffffff ;  /* 0xffffffff00067802 */ /* 0x000fe40000000f00 */
[----:B------:R-:W-:Y:S02]  /*17bc0*/  IADD3 R5, R5, R7, RZ ;  /* 0x0000000705057210 */ /* 0x000fe40007ffe0ff */
[----:B------:R-:W1:Y:S01]  /*17bd0*/  LDC R17, c[0x0][0x8a8] ;  /* 0x00022a00ff117b82 */ /* 0x000e620000000800 */
[----:B------:R-:W-:Y:S02]  /*17be0*/  ISETP.NE.AND.EX P0, PT, R21, RZ, PT, P0 ;  /* 0x000000ff1500720c */ /* 0x000fe40003f05300 */
[----:B---3--:R-:W-:-:S02]  /*17bf0*/  SHF.R.U64 R10, R4, R8, R5 ;  /* 0x00000008040a7219 */ /* 0x008fc40000001205 */
[----:B------:R-:W-:-:S03]  /*17c00*/  SHF.R.U32.HI R5, RZ, R8, R5 ;  /* 0x00000008ff057219 */ /* 0x000fc60000011605 */
[----:B------:R-:W3:Y:S01]  /*17c10*/  LDC R22, c[0x0][0x8f0] ;  /* 0x00023c00ff167b82 */ /* 0x000ee20000000800 */
[-CC-:B----4-:R-:W-:Y:S02]  /*17c20*/  SHF.R.U64 R15, R10, R18.reuse, R5.reuse ;  /* 0x000000120a0f7219 */ /* 0x190fe40000001205 */
[----:B------:R-:W-:Y:S02]  /*17c30*/  SHF.R.U32.HI R4, RZ, R18, R5 ;  /* 0x00000012ff047219 */ /* 0x000fe40000011605 */
[----:B------:R-:W-:-:S03]  /*17c40*/  MOV R18, 0x1 ;  /* 0x0000000100127802 */ /* 0x000fc60000000f00 */
[----:B------:R-:W4:Y:S01]  /*17c50*/  LDC R23, c[0x0][0x8e0] ;  /* 0x00023800ff177b82 */ /* 0x000f220000000800 */
[-C--:B-----5:R-:W-:Y:S02]  /*17c60*/  SHF.L.U32 R6, R6, R19.reuse, RZ ;  /* 0x0000001306067219 */ /* 0x0a0fe400000006ff */
[-CC-:B------:R-:W-:Y:S02]  /*17c70*/  SHF.R.U64 R16, R15, R19.reuse, R4.reuse ;  /* 0x000000130f107219 */ /* 0x180fe40000001204 */
[----:B------:R-:W-:Y:S02]  /*17c80*/  SHF.R.U32.HI R5, RZ, R19, R4 ;  /* 0x00000013ff057219 */ /* 0x000fe40000011604 */
[----:B------:R-:W-:Y:S01]  /*17c90*/  LOP3.LUT R24, RZ, R6, RZ, 0x33, !PT ;  /* 0x00000006ff187212 */ /* 0x000fe200078e33ff */
[----:B------:R-:W1:Y:S01]  /*17ca0*/  LDC R25, c[0x0][0x8b8] ;  /* 0x00022e00ff197b82 */ /* 0x000e620000000800 */
        /* <DEDUP_REMOVED lines=12> */
.L_x_529:
[----:B------:R-:W5:Y:S01]  /*17d70*/  LDC R6, c[0x0][0x904] ;  /* 0x00024100ff067b82 */ /* 0x000f620000000800 */
[----:B---3--:R-:W-:Y:S02]  /*17d80*/  SHF.R.U64 R4, R4, R22, R5 ;  /* 0x0000001604047219 */ /* 0x008fe40000001205 */
[----:B------:R-:W-:Y:S02]  /*17d90*/  SHF.L.U32 R18, R18, R19, RZ ;  /* 0x0000001312127219 */ /* 0x000fe400000006ff */
[----:B------:R-:W-:Y:S02]  /*17da0*/  LOP3.LUT R3, R15, R24, RZ, 0xc0, !PT ;  /* 0x000000180f037212 */ /* 0x000fe400078ec0ff */
[----:B-1----:R-:W-:Y:S02]  /*17db0*/  IADD3 R7, R17, -0x1, RZ ;  /* 0xffffffff11077810 */ /* 0x002fe40007ffe0ff */
[----:B------:R-:W-:Y:S01]  /*17dc0*/  IADD3 R5, -R4, RZ, RZ ;  /* 0x000000ff04057210 */ /* 0x000fe20007ffe1ff */
[----:B------:R-:W-:Y:S01]  /*17dd0*/  IMAD R3, R18, R4, R3 ;  /* 0x0000000412037224 */ /* 0x000fe200078e0203 */
[----:B------:R-:W-:-:S02]  /*17de0*/  LOP3.LUT R7, R10, R7, RZ, 0xc0, !PT ;  /* 0x000000070a077212 */ /* 0x000fc400078ec0ff */
[----:B------:R-:W-:Y:S02]  /*17df0*/  MOV R4, R14 ;  /* 0x0000000e00047202 */ /* 0x000fe40000000f00 */
[----:B-----5:R-:W-:Y:S02]  /*17e00*/  ISETP.NE.AND P0, PT, R6, 0x1, PT ;  /* 0x000000010600780c */ /* 0x020fe40003f05270 */
[----:B------:R-:W-:-:S11]  /*17e10*/  MOV R6, 0x1 ;  /* 0x0000000100067802 */ /* 0x000fd60000000f00 */
[----:B------:R-:W-:Y:S02]  /*17e20*/  @P0 IMAD R0, R11, R12, R2 ;  /* 0x0000000c0b000224 */ /* 0x000fe400078e0202 */
[----:B----4-:R-:W-:Y:S02]  /*17e30*/  IMAD R2, R5, R23, R16 ;  /* 0x0000001705027224 */ /* 0x010fe400078e0210 */
[----:B------:R-:W-:Y:S02]  /*17e40*/  IMAD R0, R3, R25, R0 ;  /* 0x0000001903007224 */ /* 0x000fe400078e0200 */
[----:B------:R-:W-:-:S05]  /*17e50*/  IMAD R7, R2, R17, R7 ;  /* 0x0000001102077224 */ /* 0x000fca00078e0207 */
[----:B------:R-:W-:Y:S02]  /*17e60*/  SEL R5, R7, R0, !P0 ;  /* 0x0000000007057207 */ /* 0x000fe40004000000 */
[----:B------:R-:W-:-:S07]  /*17e70*/  SEL R7, R0, R7, !P0 ;  /* 0x0000000700077207 */ /* 0x000fce0004000000 */
.L_x_527:
[----:B------:R-:W-:-:S08]  /*17e80*/  NOP ;  /* 0x0000000000007918 */ /* 0x000fd00000000000 */
[----:B------:R-:W1:-:S00]  /*17e90*/  USETMAXREG.DEALLOC.CTAPOOL 0x28 ;  /* 0x00000028000079c8 */ /* 0x000e4000080e0500 */
[----:B------:R-:W-:-:S06]  /*17ea0*/  UISETP.NE.AND UP0, UPT, UR46, 0x1, UPT ;  /* 0x000000012e00788c */ /* 0x000fcc000bf05270 */
[----:B------:R-:W-:-:S13]  /*17eb0*/  PLOP3.LUT P0, PT, PT, PT, UP0, 0x80, 0x0 ;  /* 0x000000000000781c */ /* 0x000fda0003f0f008 */
[----:B--2---:R-:W-:Y:S05]  /*17ec0*/  @!P0 EXIT ;  /* 0x000000000000894d */ /* 0x004fea0003800000 */
[----:B------:R-:W-:-:S06]  /*17ed0*/  UISETP.NE.AND UP0, UPT, UR46, URZ, UPT ;  /* 0x0000003f2e00728c */ /* 0x000fcc000bf05270 */
[----:B------:R-:W-:-:S13]  /*17ee0*/  PLOP3.LUT P0, PT, PT, PT, UP0, 0x80, 0x0 ;  /* 0x000000000000781c */ /* 0x000fda0003f0f008 */
[----:B-1----:R-:W-:Y:S05]  /*17ef0*/  @!P0 BRA `(.L_x_530) ;  /* 0x0000001800548947 */ /* 0x002fea0003800000 */
[----:B------:R-:W-:-:S04]  /*17f00*/  UISETP.NE.AND UP0, UPT, UR48, URZ, UPT ;  /* 0x0000003f3000728c */ /* 0x000fc8000bf05270 */
[----:B------:R-:W-:-:S06]  /*17f10*/  UISETP.NE.OR UP0, UPT, UR46, 0x2, UP0 ;  /* 0x000000022e00788c */ /* 0x000fcc0008705670 */
[----:B------:R-:W-:-:S13]  /*17f20*/  PLOP3.LUT P0, PT, PT, PT, UP0, 0x80, 0x0 ;  /* 0x000000000000781c */ /* 0x000fda0003f0f008 */
[----:B------:R-:W-:Y:S05]  /*17f30*/  @P0 EXIT ;  /* 0x000000000000094d */ /* 0x000fea0003800000 */
[----:B------:R-:W-:-:S13]  /*17f40*/  LOP3.LUT P2, RZ, R6, 0xff, RZ, 0xc0, !PT ;  /* 0x000000ff06ff7812 */ /* 0x000fda000784c0ff */
[----:B------:R-:W-:Y:S05]  /*17f50*/  @!P2 BRA `(.L_x_531) ;  /* 0x000000000018a947 */ /* 0x000fea0003800000 */
[----:B------:R-:W-:Y:S01]  /*17f60*/  UMOV UR4, 0x400 ;  /* 0x0000040000047882 */ /* 0x000fe20000000000 */
[----:B------:R-:W-:Y:S01]  /*17f70*/  MOV R0, RZ ;  /* 0x000000ff00007202 */ /* 0x000fe20000000f00 */
[----:B------:R-:W-:-:S03]  /*17f80*/  ULEA UR4, UR37, UR4, 0x18 ;  /* 0x0000000425047291 */ /* 0x000fc6000f8ec03f */
[----:B------:R-:W-:-:S06]  /*17f90*/  SHF.L.U32 R0, R0, 0x1f, RZ ;  /* 0x0000001f00007819 */ /* 0x000fcc00000006ff */
[----:B------:R-:W1:Y:S02]  /*17fa0*/  SYNCS.PHASECHK.TRANS64.TRYWAIT P0, [UR4+0xc8], R0 ;  /* 0x0000c800ff0075a7 */ /* 0x000e640008000144 */
[----:B-1----:R-:W-:Y:S05]  /*17fb0*/  @!P0 BRA `(.L_x_532) ;  /* 0x0000002c00a08947 */ /* 0x002fea0003800000 */
.L_x_531:
[----:B------:R-:W-:Y:S01]  /*17fc0*/  PRMT R11, RZ, 0x7610, R11 ;  /* 0x00007610ff0b7816 */ /* 0x000fe2000000000b */
[----:B------:R-:W-:Y:S06]  /*17fd0*/  @P1 BRA `(.L_x_533) ;  /* 0x00000000002c1947 */ /* 0x000fec0003800000 */
[----:B------:R-:W-:Y:S02]  /*17fe0*/  ULDC.64 UR4, c[0x0][0x588] ;  /* 0x0001620000047ab9 */ /* 0x000fe40000000a00 */
[----:B------:R-:W-:-:S04]  /*17ff0*/  ISETP.NE.U32.AND P0, PT, RZ, UR4, PT ;  /* 0x00000004ff007c0c */ /* 0x000fc8000bf05070 */
[----:B------:R-:W-:-:S13]  /*18000*/  ISETP.NE.AND.EX P0, PT, RZ, UR5, PT, P0 ;  /* 0x00000005ff007c0c */ /* 0x000fda000bf05300 */
[----:B------:R-:W-:Y:S05]  /*18010*/  @!P0 BRA `(.L_x_534) ;  /* 0x0000000000148947 */ /* 0x000fea0003800000 */
[----:B------:R-:W-:Y:S02]  /*18020*/  MOV R2, UR50 ;  /* 0x0000003200027c02 */ /* 0x000fe40008000f00 */
[----:B-1----:R-:W-:-:S05]  /*18030*/  MOV R3, UR51 ;  /* 0x0000003300037c02 */ /* 0x002fca0008000f00 */
[----:B------:R2:W5:Y:S01]  /*18040*/  LDG.E R10, desc[UR54][R2.64] ;  /* 0x00000036020a7981 */ /* 0x000562000c1e1900 */
[----:B------:R-:W-:Y:S01]  /*18050*/  MOV R11, 0x1 ;  /* 0x00000001000b7802 */ /* 0x000fe20000000f00 */
[----:B------:R-:W-:Y:S06]  /*18060*/  BRA `(.L_x_533) ;  /* 0x0000000000087947 */ /* 0x000fec0003800000 */
.L_x_534:
[----:B------:R-:W3:Y:S01]  /*18070*/  LDC R10, c[0x0][0x580] ;  /* 0x00016000ff0a7b82 */ /* 0x000ee20000000800 */
[----:B------:R-:W-:-:S07]  /*18080*/  MOV R11, 0x1 ;  /* 0x00000001000b7802 */ /* 0x000fce0000000f00 */
.L_x_533:
[----:B------:R-:W-:Y:S05]  /*18090*/  @!P2 BRA `(.L_x_535) ;  /* 0x000000140068a947 */ /* 0x000fea0003800000 */
[----:B------:R-:W4:Y:S01]  /*180a0*/  LDC R9, c[0x0][0x900] ;  /* 0x00024000ff097b82 */ /* 0x000f220000000800 */
[----:B-1----:R-:W-:Y:S01]  /*180b0*/  MOV R0, 0xffffffff ;  /* 0xffffffff00007802 */ /* 0x002fe20000000f00 */
[----:B------:R-:W-:Y:S01]  /*180c0*/  ULOP3.LUT UR21, UR39, 0x2, URZ, 0xfc, !UPT ;  /* 0x0000000227157892 */ /* 0x000fe2000f8efc3f */
[----:B--2---:R-:W-:Y:S01]  /*180d0*/  MOV R2, 0x1 ;  /* 0x0000000100027802 */ /* 0x004fe20000000f00 */
[----:B------:R-:W-:Y:S01]  /*180e0*/  ULDC.64 UR22, c[0x0][0x198] ;  /* 0x0000660000167ab9 */ /* 0x000fe20000000a00 */
[----:B------:R-:W-:Y:S01]  /*180f0*/  ULDC.64 UR4, c[0x0][0x588] ;  /* 0x0001620000047ab9 */ /* 0x000fe20000000a00 */
[----:B------:R-:W-:Y:S01]  /*18100*/  ULDC.64 UR6, c[0x0][0x8f8] ;  /* 0x00023e0000067ab9 */ /* 0x000fe20000000a00 */
[----:B------:R-:W-:Y:S01]  /*18110*/  ULDC.64 UR14, c[0x0][0x590] ;  /* 0x00016400000e7ab9 */ /* 0x000fe20000000a00 */
[----:B------:R-:W1:Y:S01]  /*18120*/  LDC R8, c[0x0][0x8a8] ;  /* 0x00022a00ff087b82 */ /* 0x000e620000000800 */
[-C--:B----4-:R-:W-:Y:S02]  /*18130*/  SHF.L.U32 R0, R0, R9.reuse, RZ ;  /* 0x0000000900007219 */ /* 0x090fe400000006ff */
[----:B------:R-:W-:-:S02]  /*18140*/  SHF.L.U32 R9, R2, R9, RZ ;  /* 0x0000000902097219 */ /* 0x000fc400000006ff */
[----:B------:R-:W-:Y:S02]  /*18150*/  LOP3.LUT R0, RZ, R0, RZ, 0x33, !PT ;  /* 0x00000000ff007212 */ /* 0x000fe400078e33ff */
[----:B-1----:R-:W-:-:S07]  /*18160*/  IADD3 R8, R8, -0x1, RZ ;  /* 0xffffffff08087810 */ /* 0x002fce0007ffe0ff */
.L_x_591:
[----:B------:R-:W-:Y:S02]  /*18170*/  ISETP.NE.U32.AND P0, PT, RZ, UR14, PT ;  /* 0x0000000eff007c0c */ /* 0x000fe4000bf05070 */
[----:B------:R-:W-:Y:S02]  /*18180*/  R2UR UR43, R7 ;  /* 0x00000000072b72ca */ /* 0x000fe400000e0000 */
[----:B------:R-:W-:Y:S02]  /*18190*/  R2UR UR42, R5 ;  /* 0x00000000052a72ca */ /* 0x000fe400000e0000 */
[----:B------:R-:W-:-:S09]  /*181a0*/  ISETP.NE.AND.EX P0, PT, RZ, UR15, PT, P0 ;  /* 0x0000000fff007c0c */ /* 0x000fd2000bf05300 */
[----:B------:R-:W-:Y:S02]  /*181b0*/  USHF.L.U32 UR43, UR43, 0x7, URZ ;  /* 0x000000072b2b7899 */ /* 0x000fe4000800063f */
[----:B------:R-:W-:Y:S02]  /*181c0*/  USHF.L.U32 UR42, UR42, 0x8, URZ ;  /* 0x000000082a2a7899 */ /* 0x000fe4000800063f */
[----:B---34-:R-:W-:Y:S10]  /*181d0*/  @!P0 BRA `(.L_x_536) ;  /* 0x00000000002c8947 */ /* 0x018ff40003800000 */
[----:B------:R-:W-:-:S04]  /*181e0*/  ISETP.NE.U32.AND P1, PT, RZ, UR4, PT ;  /* 0x00000004ff007c0c */ /* 0x000fc8000bf25070 */
[----:B------:R-:W-:-:S13]  /*181f0*/  ISETP.NE.AND.EX P1, PT, RZ, UR5, PT, P1 ;  /* 0x00000005ff007c0c */ /* 0x000fda000bf25310 */
[----:B------:R-:W-:Y:S05]  /*18200*/  @!P1 BRA `(.L_x_537) ;  /* 0x0000000000189947 */ /* 0x000fea0003800000 */
[----:B------:R-:W1:Y:S01]  /*18210*/  LDC.64 R2, c[0x0][0x588] ;  /* 0x00016200ff027b82 */ /* 0x000e620000000a00 */
[----:B------:R-:W-:-:S04]  /*18220*/  IMAD R5, R4, UR14, RZ ;  /* 0x0000000e04057c24 */ /* 0x000fc8000f8e02ff */
[----:B-1----:R-:W-:-:S05]  /*18230*/  IMAD.WIDE R2, R5, 0x4, R2 ;  /* 0x0000000405027825 */ /* 0x002fca00078e0202 */
[----:B---3-5:R1:W5:Y:S01]  /*18240*/  LDG.E R10, desc[UR54][R2.64] ;  /* 0x00000036020a7981 */ /* 0x028362000c1e1900 */
[----:B------:R-:W-:Y:S01]  /*18250*/  MOV R11, 0x1 ;  /* 0x00000001000b7802 */ /* 0x000fe20000000f00 */
[----:B------:R-:W-:Y:S06]  /*18260*/  BRA `(.L_x_536) ;  /* 0x0000000000087947 */ /* 0x000fec0003800000 */
.L_x_537:
[----:B---3-5:R-:W2:Y:S01]  /*18270*/  LDC R10, c[0x0][0x580] ;  /* 0x00016000ff0a7b82 */ /* 0x028ea20000000800 */
[----:B------:R-:W-:-:S07]  /*18280*/  MOV R11, 0x1 ;  /* 0x00000001000b7802 */ /* 0x000fce0000000f00 */
.L_x_536:
[----:B------:R-:W-:Y:S05]  /*18290*/  @!P0 BRA `(.L_x_538) ;  /* 0x00000000001c8947 */ /* 0x000fea0003800000 */
[----:B------:R-:W-:-:S13]  /*182a0*/  LOP3.LUT P2, RZ, R11, 0xff, RZ, 0xc0, !PT ;  /* 0x000000ff0bff7812 */ /* 0x000fda000784c0ff */
[----:B-1----:R-:W1:Y:S02]  /*182b0*/  @!P2 LDC.64 R2, c[0x0][0x588] ;  /* 0x00016200ff02ab82 */ /* 0x002e640000000a00 */
[----:B-1----:R-:W-:-:S04]  /*182c0*/  @!P2 ISETP.NE.U32.AND P0, PT, R2, RZ, PT ;  /* 0x000000ff0200a20c */ /* 0x002fc80003f05070 */
[----:B------:R-:W-:Y:S02]  /*182d0*/  @!P2 ISETP.NE.AND.EX P1, PT, R3, RZ, PT, P0 ;  /* 0x000000ff0300a20c */ /* 0x000fe40003f25300 */
[----:B--23-5:R-:W-:Y:S02]  /*182e0*/  @P2 FSETP.EQ.AND P0, PT, R10, RZ, PT ;  /* 0x000000ff0a00220b */ /* 0x02cfe40003f02000 */
[----:B------:R-:W-:Y:S01]  /*182f0*/  @!P2 PLOP3.LUT P0, PT, P1, PT, PT, 0x8, 0x0 ;  /* 0x000000000000a81c */ /* 0x000fe20000f0e170 */
[----:B------:R-:W-:-:S12]  /*18300*/  BRA `(.L_x_539) ;  /* 0x0000000000047947 */ /* 0x000fd80003800000 */
.L_x_538:
[----:B--23-5:R-:W-:-:S13]  /*18310*/  FSETP.EQ.AND P0, PT, R10, RZ, PT ;  /* 0x000000ff0a00720b */ /* 0x02cfda0003f02000 */
.L_x_539:
[----:B------:R-:W-:Y:S01]  /*18320*/  UISETP.NE.AND UP0, UPT, UR21, 0x3, UPT ;  /* 0x000000031500788c */ /* 0x000fe2000bf05270 */
[----:B------:R-:W-:-:S04]  /*18330*/  ELECT P1, URZ, PT ;  /* 0x00000000003f782f */ /* 0x000fc80003820000 */
[----:B------:R-:W-:Y:S02]  /*18340*/  PLOP3.LUT P0, PT, P1, P0, PT, 0x20, 0x0 ;  /* 0x000000000000781c */ /* 0x000fe40000f00470 */
[----:B------:R-:W-:-:S13]  /*18350*/  PLOP3.LUT P1, PT, PT, PT, UP0, 0x80, 0x0 ;  /* 0x000000000000781c */ /* 0x000fda0003f2f008 */
[----:B------:R-:W-:Y:S05]  /*18360*/  @!P1 BRA `(.L_x_540) ;  /* 0x0000000000049947 */ /* 0x000fea0003800000 */
[----:B------:R-:W-:Y:S01]  /*18370*/  BPT.TRAP 0x1 ;  /* 0x000000040000795c */ /* 0x000fe20000300000 */
.L_x_540:
[----:B------:R-:W2:Y:S01]  /*18380*/  S2UR UR37, SR_CgaCtaId ;  /* 0x00000000002579c3 */ /* 0x000ea20000008800 */
[----:B------:R-:W-:Y:S01]  /*18390*/  UMOV UR13, 0x400 ;  /* 0x00000400000d7882 */ /* 0x000fe20000000000 */
[----:B-1----:R-:W-:-:S04]  /*183a0*/  MOV R2, 0x1 ;  /* 0x0000000100027802 */ /* 0x002fc80000000f00 */
[----:B------:R-:W-:Y:S01]  /*183b0*/  SHF.L.U32 R2, R2, 0x1f, RZ ;  /* 0x0000001f02027819 */ /* 0x000fe200000006ff */
[----:B--2---:R-:W-:-:S09]  /*183c0*/  ULEA UR13, UR37, UR13, 0x18 ;  /* 0x0000000d250d7291 */ /* 0x004fd2000f8ec03f */
[----:B------:R-:W1:Y:S02]  /*183d0*/  SYNCS.PHASECHK.TRANS64.TRYWAIT P2, [UR13+0xa0], R2 ;  /* 0x0000a002ff0075a7 */ /* 0x000e64000804014d */
[----:B-1----:R-:W-:Y:S05]  /*183e0*/  @!P2 BRA `(.L_x_541) ;  /* 0x0000002800aca947 */ /* 0x002fea0003800000 */
.L_x_634:
[----:B------:R-:W-:Y:S04]  /*183f0*/  BSSY B0, `(.L_x_542) ;  /* 0x000000e000007945 */ /* 0x000fe80003800000 */
[----:B------:R-:W-:Y:S05]  /*18400*/  @!P0 BRA `(.L_x_543) ;  /* 0x0000000000308947 */ /* 0x000fea0003800000 */
[----:B------:R-:W-:Y:S01]  /*18410*/  R2UR UR44, R4 ;  /* 0x00000000042c72ca */ /* 0x000fe200000e0000 */
[----:B------:R-:W-:Y:S02]  /*18420*/  UIADD3 UR8, UP0, UR22, 0x3f0, URZ ;  /* 0x000003f016087890 */ /* 0x000fe4000ff1e03f */
[----:B------:R-:W-:Y:S02]  /*18430*/  UIADD3 UR40, UR13, 0x100, URZ ;  /* 0x000001000d287890 */ /* 0x000fe4000fffe03f */
[----:B------:R-:W-:Y:S02]  /*18440*/  UIADD3 UR41, UR13, 0x80, URZ ;  /* 0x000000800d297890 */ /* 0x000fe4000fffe03f */
[----:B------:R-:W-:Y:S01]  /*18450*/  UIADD3.X UR9, URZ, UR23, URZ, UP0, !UPT ;  /* 0x000000173f097290 */ /* 0x000fe200087fe43f */
[----:B------:R-:W-:Y:S01]  /*18460*/  UMOV UR10, 0x0 ;  /* 0x00000000000a7882 */ /* 0x000fe20000000000 */
[----:B------:R-:W-:-:S07]  /*18470*/  UMOV UR11, 0x10000000 ;  /* 0x10000000000b7882 */ /* 0x000fce0000000000 */
[----:B------:R2:W-:Y:S02]  /*18480*/  UTMALDG.3D [UR40], [UR8], desc[UR10] ;  /* 0x00000a28080075b4 */ /* 0x0005e40008011000 */
[----:B--2---:R-:W-:Y:S05]  /*18490*/  @!P1 BRA `(.L_x_544) ;  /* 0x0000000000049947 */ /* 0x004fea0003800000 */
[----:B------:R-:W-:Y:S01]  /*184a0*/  BPT.TRAP 0x1 ;  /* 0x000000040000795c */ /* 0x000fe20000300000 */
.L_x_544:
[----:B-1----:R-:W1:Y:S02]  /*184b0*/  LDC R3, c[0x0][0x800] ;  /* 0x00020000ff037b82 */ /* 0x002e640000000800 */
[----:B-1----:R2:W-:Y:S02]  /*184c0*/  SYNCS.ARRIVE.TRANS64.RED.A0TR RZ, [UR13+0x80], R3 ;  /* 0x00008003ffff79a7 */ /* 0x0025e4000830040d */
.L_x_543:
[----:B------:R-:W-:Y:S05]  /*184d0*/  BSYNC B0 ;  /* 0x0000000000007941 */ /* 0x000fea0003800000 */
.L_x_542:
[----:B------:R-:W-:Y:S05]  /*184e0*/  @!P1 BRA `(.L_x_545) ;  /* 0x0000000000049947 */ /* 0x000fea0003800000 */
[----:B------:R-:W-:Y:S01]  /*184f0*/  BPT.TRAP 0x1 ;  /* 0x000000040000795c */ /* 0x000fe20000300000 */
.L_x_545:
[----:B------:R-:W-:-:S04]  /*18500*/  UIADD3 UR33, UR13, 0x80, URZ ;  /* 0x000000800d217890 */ /* 0x000fc8000fffe03f */
[----:B------:R-:W-:-:S09]  /*18510*/  UPRMT UR16, UR37, 0x654, UR33 ;  /* 0x0000065425107896 */ /* 0x000fd20008000021 */
[----:B------:R-:W-:Y:S01]  /*18520*/  SYNCS.ARRIVE.TRANS64.RED.A1T0 RZ, [UR16], RZ ;  /* 0x000000ffffff79a7 */ /* 0x000fe20008100410 */
[----:B------:R-:W-:Y:S05]  /*18530*/  @!P1 BRA `(.L_x_546) ;  /* 0x0000000000049947 */ /* 0x000fea0003800000 */
[----:B------:R-:W-:Y:S01]  /*18540*/  BPT.TRAP 0x1 ;  /* 0x000000040000795c */ /* 0x000fe20000300000 */
.L_x_546:
[----:B------:R-:W3:Y:S02]  /*18550*/  SYNCS.PHASECHK.TRANS64.TRYWAIT P2, [UR13+0xa8], R2 ;  /* 0x0000a802ff0075a7 */ /* 0x000ee4000804014d */
[----:B---3--:R-:W-:Y:S05]  /*18560*/  @!P2 BRA `(.L_x_547) ;  /* 0x000000280064a947 */ /* 0x008fea0003800000 */
.L_x_635:
[----:B------:R-:W-:Y:S04]  /*18570*/  BSSY B0, `(.L_x_548) ;  /* 0x0000010000007945 */ /* 0x000fe80003800000 */
[----:B------:R-:W-:Y:S05]  /*18580*/  @!P0 BRA `(.L_x_549) ;  /* 0x0000000000388947 */ /* 0x000fea0003800000 */
[----:B------:R-:W-:Y:S01]  /*18590*/  UIADD3 UR18, UP0, UR22, 0x3f0, URZ ;  /* 0x000003f016127890 */ /* 0x000fe2000ff1e03f */
[----:B------:R-:W-:Y:S01]  /*185a0*/  R2UR UR12, R4 ;  /* 0x00000000040c72ca */ /* 0x000fe200000e0000 */
[----:B------:R-:W-:Y:S02]  /*185b0*/  UIADD3 UR10, UR42, 0x20, URZ ;  /* 0x000000202a0a7890 */ /* 0x000fe4000fffe03f */
[----:B------:R-:W-:Y:S02]  /*185c0*/  UIADD3 UR8, UR13, 0x1100, URZ ;  /* 0x000011000d087890 */ /* 0x000fe4000fffe03f */
[----:B------:R-:W-:Y:S02]  /*185d0*/  UIADD3 UR9, UR13, 0x88, URZ ;  /* 0x000000880d097890 */ /* 0x000fe4000fffe03f */
[----:B------:R-:W-:Y:S01]  /*185e0*/  UIADD3.X UR19, URZ, UR23, URZ, UP0, !UPT ;  /* 0x000000173f137290 */ /* 0x000fe200087fe43f */
[----:B------:R-:W-:Y:S01]  /*185f0*/  UMOV UR24, 0x0 ;  /* 0x0000000000187882 */ /* 0x000fe20000000000 */
[----:B------:R-:W-:Y:S01]  /*18600*/  UMOV UR25, 0x10000000 ;  /* 0x1000000000197882 */ /* 0x000fe20000000000 */
[----:B------:R-:W-:-:S06]  /*18610*/  UMOV UR11, UR43 ;  /* 0x0000002b000b7c82 */ /* 0x000fcc0008000000 */
[----:B------:R3:W-:Y:S02]  /*18620*/  UTMALDG.3D [UR8], [UR18], desc[UR24] ;  /* 0x00001808120075b4 */ /* 0x0007e40008011000 */
[----:B---3--:R-:W-:Y:S05]  /*18630*/  @!P1 BRA `(.L_x_550) ;  /* 0x0000000000049947 */ /* 0x008fea0003800000 */
[----:B------:R-:W-:Y:S01]  /*18640*/  BPT.TRAP 0x1 ;  /* 0x000000040000795c */ /* 0x000fe20000300000 */
.L_x_550:
[----:B-12---:R-:W1:Y:S02]  /*18650*/  LDC R3, c[0x0][0x800] ;  /* 0x00020000ff037b82 */ /* 0x006e640000000800 */
[----:B-1----:R3:W-:Y:S02]  /*18660*/  SYNCS.ARRIVE.TRANS64.RED.A0TR RZ, [UR13+0x88], R3 ;  /* 0x00008803ffff79a7 */ /* 0x0027e4000830040d */
.L_x_549:
[----:B------:R-:W-:Y:S05]  /*18670*/  BSYNC B0 ;  /* 0x0000000000007941 */ /* 0x000fea0003800000 */
.L_x_548:
[----:B------:R-:W-:Y:S05]  /*18680*/  @!P1 BRA `(.L_x_551) ;  /* 0x0000000000049947 */ /* 0x000fea0003800000 */
[----:B------:R-:W-:Y:S01]  /*18690*/  BPT.TRAP 0x1 ;  /* 0x000000040000795c */ /* 0x000fe20000300000 */
.L_x_551:
[----:B------:R-:W-:-:S04]  /*186a0*/  UIADD3 UR25, UR13, 0x88, URZ ;  /* 0x000000880d197890 */ /* 0x000fc8000fffe03f */
[----:B------:R-:W-:-:S09]  /*186b0*/  UPRMT UR18, UR37, 0x654, UR25 ;  /* 0x0000065425127896 */ /* 0x000fd20008000019 */
[----:B------:R-:W-:Y:S01]  /*186c0*/  SYNCS.ARRIVE.TRANS64.RED.A1T0 RZ, [UR18], RZ ;  /* 0x000000ffffff79a7 */ /* 0x000fe20008100412 */
[----:B------:R-:W-:Y:S05]  /*186d0*/  @!P1 BRA `(.L_x_552) ;  /* 0x0000000000049947 */ /* 0x000fea0003800000 */
[----:B------:R-:W-:Y:S01]  /*186e0*/  BPT.TRAP 0x1 ;  /* 0x000000040000795c */ /* 0x000fe20000300000 */
.L_x_552:
[----:B------:R-:W4:Y:S02]  /*186f0*/  SYNCS.PHASECHK.TRANS64.TRYWAIT P2, [UR13+0xb0], R2 ;  /* 0x0000b002ff0075a7 */ /* 0x000f24000804014d */
[----:B----4-:R-:W-:Y:S05]  /*18700*/  @!P2 BRA `(.L_x_553) ;  /* 0x000000280014a947 */ /* 0x010fea0003800000 */
.L_x_636:
        /* <DEDUP_REMOVED lines=12> */
[----:B----4-:R-:W-:Y:S05]  /*187d0*/  @!P1 BRA `(.L_x_556) ;  /* 0x0000000000049947 */ /* 0x010fea0003800000 */
[----:B------:R-:W-:Y:S01]  /*187e0*/  BPT.TRAP 0x1 ;  /* 0x000000040000795c */ /* 0x000fe20000300000 */
.L_x_556:
[----:B-123--:R-:W1:Y:S02]  /*187f0*/  LDC R3, c[0x0][0x800] ;  /* 0x00020000ff037b82 */ /* 0x00ee640000000800 */
[----:B-1----:R4:W-:Y:S02]  /*18800*/  SYNCS.ARRIVE.TRANS64.RED.A0TR RZ, [UR13+0x90], R3 ;  /* 0x00009003ffff79a7 */ /* 0x0029e4000830040d */
.L_x_555:
[----:B------:R-:W-:Y:S05]  /*18810*/  BSYNC B0 ;  /* 0x0000000000007941 */ /* 0x000fea0003800000 */
.L_x_554:
[----:B------:R-:W-:Y:S05]  /*18820*/  @!P1 BRA `(.L_x_557) ;  /* 0x0000000000049947 */ /* 0x000fea0003800000 */
[----:B------:R-:W-:Y:S01]  /*18830*/  BPT.TRAP 0x1 ;  /* 0x000000040000795c */ /* 0x000fe20000300000 */
.L_x_557:
[----:B------:R-:W-:-:S04]  /*18840*/  UIADD3 UR17, UR13, 0x90, URZ ;  /* 0x000000900d117890 */ /* 0x000fc8000fffe03f */
[----:B------:R-:W-:-:S09]  /*18850*/  UPRMT UR29, UR37, 0x654, UR17 ;  /* 0x00000654251d7896 */ /* 0x000fd20008000011 */
[----:B------:R-:W-:Y:S01]  /*18860*/  SYNCS.ARRIVE.TRANS64.RED.A1T0 RZ, [UR29], RZ ;  /* 0x000000ffffff79a7 */ /* 0x000fe2000810041d */
[----:B------:R-:W-:Y:S05]  /*18870*/  @!P1 BRA `(.L_x_558) ;  /* 0x0000000000049947 */ /* 0x000fea0003800000 */
[----:B------:R-:W-:Y:S01]  /*18880*/  BPT.TRAP 0x1 ;  /* 0x000000040000795c */ /* 0x000fe20000300000 */
.L_x_558:
[----:B------:R-:W5:Y:S02]  /*18890*/  SYNCS.PHASECHK.TRANS64.TRYWAIT P2, [UR13+0xb8], R2 ;  /* 0x0000b802ff0075a7 */ /* 0x000f64000804014d */
[----:B-----5:R-:W-:Y:S05]  /*188a0*/  @!P2 BRA `(.L_x_559) ;  /* 0x0000002400c4a947 */ /* 0x020fea0003800000 */
.L_x_637:
        /* <DEDUP_REMOVED lines=12> */
[----:B-1----:R-:W-:Y:S05]  /*18970*/  @!P1 BRA `(.L_x_562) ;  /* 0x0000000000049947 */ /* 0x002fea0003800000 */
[----:B------:R-:W-:Y:S01]  /*18980*/  BPT.TRAP 0x1 ;  /* 0x000000040000795c */ /* 0x000fe20000300000 */
.L_x_562:
[----:B------:R-:W1:Y:S02]  /*18990*/  LDC R2, c[0x0][0x800] ;  /* 0x00020000ff027b82 */ /* 0x000e640000000800 */
[----:B-1----:R1:W-:Y:S02]  /*189a0*/  SYNCS.ARRIVE.TRANS64.RED.A0TR RZ, [UR13+0x98], R2 ;  /* 0x00009802ffff79a7 */ /* 0x0023e4000830040d */
.L_x_561:
[----:B------:R-:W-:Y:S05]  /*189b0*/  BSYNC B0 ;  /* 0x0000000000007941 */ /* 0x000fea0003800000 */
.L_x_560:
[----:B------:R-:W-:Y:S05]  /*189c0*/  @!P1 BRA `(.L_x_563) ;  /* 0x0000000000049947 */ /* 0x000fea0003800000 */
[----:B------:R-:W-:Y:S01]  /*189d0*/  BPT.TRAP 0x1 ;  /* 0x000000040000795c */ /* 0x000fe20000300000 */
.L_x_563:
[----:B------:R-:W-:-:S04]  /*189e0*/  UIADD3 UR9, UR13, 0x98, URZ ;  /* 0x000000980d097890 */ /* 0x000fc8000fffe03f */
[----:B------:R-:W-:-:S09]  /*189f0*/  UPRMT UR30, UR37, 0x654, UR9 ;  /* 0x00000654251e7896 */ /* 0x000fd20008000009 */
[----:B------:R-:W-:Y:S01]  /*18a00*/  SYNCS.ARRIVE.TRANS64.RED.A1T0 RZ, [UR30], RZ ;  /* 0x000000ffffff79a7 */ /* 0x000fe2000810041e */
[----:B------:R-:W-:Y:S05]  /*18a10*/  @!P1 BRA `(.L_x_564) ;  /* 0x0000000000049947 */ /* 0x000fea0003800000 */
[----:B------:R-:W-:Y:S01]  /*18a20*/  BPT.TRAP 0x1 ;  /* 0x000000040000795c */ /* 0x000fe20000300000 */
.L_x_564:
[----:B-1----:R-:W-:-:S04]  /*18a30*/  SHF.L.U32 R2, RZ, 0x1f, RZ ;  /* 0x0000001fff027819 */ /* 0x002fc800000006ff */
[----:B------:R-:W1:Y:S02]  /*18a40*/  SYNCS.PHASECHK.TRANS64.TRYWAIT P2, [UR13+0xa0], R2 ;  /* 0x0000a002ff0075a7 */ /* 0x000e64000804014d */
[----:B-1----:R-:W-:Y:S05]  /*18a50*/  @!P2 BRA `(.L_x_565) ;  /* 0x000000240070a947 */ /* 0x002fea0003800000 */
.L_x_638:
        /* <DEDUP_REMOVED lines=13> */
.L_x_568:
[----:B--234-:R-:W1:Y:S02]  /*18b30*/  LDC R3, c[0x0][0x800] ;  /* 0x00020000ff037b82 */ /* 0x01ce640000000800 */
[----:B-1----:R1:W-:Y:S02]  /*18b40*/  SYNCS.ARRIVE.TRANS64.RED.A0TR RZ, [UR13+0x80], R3 ;  /* 0x00008003ffff79a7 */ /* 0x0023e4000830040d */
.L_x_567:
[----:B------:R-:W-:Y:S05]  /*18b50*/  BSYNC B0 ;  /* 0x0000000000007941 */ /* 0x000fea0003800000 */
.L_x_566:
[----:B------:R-:W-:Y:S05]  /*18b60*/  @!P1 BRA `(.L_x_569) ;  /* 0x0000000000049947 */ /* 0x000fea0003800000 */
[----:B------:R-:W-:Y:S01]  /*18b70*/  BPT.TRAP 0x1 ;  /* 0x000000040000795c */ /* 0x000fe20000300000 */
.L_x_569:
[----:B------:R-:W-:Y:S01]  /*18b80*/  SYNCS.ARRIVE.TRANS64.RED.A1T0 RZ, [UR16], RZ ;  /* 0x000000ffffff79a7 */ /* 0x000fe20008100410 */
[----:B------:R-:W-:Y:S05]  /*18b90*/  @!P1 BRA `(.L_x_570) ;  /* 0x0000000000049947 */ /* 0x000fea0003800000 */
[----:B------:R-:W-:Y:S01]  /*18ba0*/  BPT.TRAP 0x1 ;  /* 0x000000040000795c */ /* 0x000fe20000300000 */
.L_x_570:
[----:B------:R-:W5:Y:S02]  /*18bb0*/  SYNCS.PHASECHK.TRANS64.TRYWAIT P2, [UR13+0xa8], R2 ;  /* 0x0000a802ff0075a7 */ /* 0x000f64000804014d */
[----:B-----5:R-:W-:Y:S05]  /*18bc0*/  @!P2 BRA `(.L_x_571) ;  /* 0x00000024002ca947 */ /* 0x020fea0003800000 */
.L_x_639:
        /* <DEDUP_REMOVED lines=13> */
.L_x_574:
[----:B--234-:R-:W1:Y:S02]  /*18ca0*/  LDC R3, c[0x0][0x800] ;  /* 0x00020000ff037b82 */ /* 0x01ce640000000800 */
[----:B-1----:R1:W-:Y:S02]  /*18cb0*/  SYNCS.ARRIVE.TRANS64.RED.A0TR RZ, [UR13+0x88], R3 ;  /* 0x00008803ffff79a7 */ /* 0x0023e4000830040d */
.L_x_573:
[----:B------:R-:W-:Y:S05]  /*18cc0*/  BSYNC B0 ;  /* 0x0000000000007941 */ /* 0x000fea0003800000 */
.L_x_572:
[----:B------:R-:W-:Y:S05]  /*18cd0*/  @!P1 BRA `(.L_x_575) ;  /* 0x0000000000049947 */ /* 0x000fea0003800000 */
[----:B------:R-:W-:Y:S01]  /*18ce0*/  BPT.TRAP 0x1 ;  /* 0x000000040000795c */ /* 0x000fe20000300000 */
.L_x_575:
[----:B------:R-:W-:Y:S01]  /*18cf0*/  SYNCS.ARRIVE.TRANS64.RED.A1T0 RZ, [UR18], RZ ;  /* 0x000000ffffff79a7 */ /* 0x000fe20008100412 */
[----:B------:R-:W-:Y:S05]  /*18d00*/  @!P1 BRA `(.L_x_576) ;  /* 0x0000000000049947 */ /* 0x000fea0003800000 */
[----:B------:R-:W-:Y:S01]  /*18d10*/  BPT.TRAP 0x1 ;  /* 0x000000040000795c */ /* 0x000fe20000300000 */
.L_x_576:
[----:B------:R-:W5:Y:S02]  /*18d20*/  SYNCS.PHASECHK.TRANS64.TRYWAIT P2, [UR13+0xb0], R2 ;  /* 0x0000b002ff0075a7 */ /* 0x000f64000804014d */
[----:B-----5:R-:W-:Y:S05]  /*18d30*/  @!P2 BRA `(.L_x_577) ;  /* 0x0000002000e8a947 */ /* 0x020fea0003800000 */
.L_x_640:
        /* <DEDUP_REMOVED lines=13> */
.L_x_580:
[----:B--234-:R-:W1:Y:S02]  /*18e10*/  LDC R3, c[0x0][0x800] ;  /* 0x00020000ff037b82 */ /* 0x01ce640000000800 */
[----:B-1----:R1:W-:Y:S02]  /*18e20*/  SYNCS.ARRIVE.TRANS64.RED.A0TR RZ, [UR13+0x90], R3 ;  /* 0x00009003ffff79a7 */ /* 0x0023e4000830040d */
.L_x_579:
[----:B------:R-:W-:Y:S05]  /*18e30*/  BSYNC B0 ;  /* 0x0000000000007941 */ /* 0x000fea0003800000 */
.L_x_578:
[----:B------:R-:W-:Y:S05]  /*18e40*/  @!P1 BRA `(.L_x_581) ;  /* 0x0000000000049947 */ /* 0x000fea0003800000 */
[----:B------:R-:W-:Y:S01]  /*18e50*/  BPT.TRAP 0x1 ;  /* 0x000000040000795c */ /* 0x000fe20000300000 */
.L_x_581:
[----:B------:R-:W-:Y:S01]  /*18e60*/  SYNCS.ARRIVE.TRANS64.RED.A1T0 RZ, [UR29], RZ ;  /* 0x000000ffffff79a7 */ /* 0x000fe2000810041d */
[----:B------:R-:W-:Y:S05]  /*18e70*/  @!P1 BRA `(.L_x_582) ;  /* 0x0000000000049947 */ /* 0x000fea0003800000 */
[----:B------:R-:W-:Y:S01]  /*18e80*/  BPT.TRAP 0x1 ;  /* 0x000000040000795c */ /* 0x000fe20000300000 */
.L_x_582:
[----:B------:R-:W5:Y:S02]  /*18e90*/  SYNCS.PHASECHK.TRANS64.TRYWAIT P2, [UR13+0xb8], R2 ;  /* 0x0000b802ff0075a7 */ /* 0x000f64000804014d */
[----:B-----5:R-:W-:Y:S05]  /*18ea0*/  @!P2 BRA `(.L_x_583) ;  /* 0x0000002000a4a947 */ /* 0x020fea0003800000 */
.L_x_641:
        /* <DEDUP_REMOVED lines=13> */
.L_x_586:
[----:B------:R-:W1:Y:S02]  /*18f80*/  LDC R2, c[0x0][0x800] ;  /* 0x00020000ff027b82 */ /* 0x000e640000000800 */
[----:B-1----:R1:W-:Y:S02]  /*18f90*/  SYNCS.ARRIVE.TRANS64.RED.A0TR RZ, [UR13+0x98], R2 ;  /* 0x00009802ffff79a7 */ /* 0x0023e4000830040d */
.L_x_585:
[----:B------:R-:W-:Y:S05]  /*18fa0*/  BSYNC B0 ;  /* 0x0000000000007941 */ /* 0x000fea0003800000 */
.L_x_584:
[----:B------:R-:W-:Y:S05]  /*18fb0*/  @!P1 BRA `(.L_x_587) ;  /* 0x0000000000049947 */ /* 0x000fea0003800000 */
[----:B------:R-:W-:Y:S01]  /*18fc0*/  BPT.TRAP 0x1 ;  /* 0x000000040000795c */ /* 0x000fe20000300000 */
.L_x_587:
[----:B------:R-:W5:Y:S01]  /*18fd0*/  LDL.LU R19, [R1+0xc8] ;  /* 0x0000c80001137983 */ /* 0x000f620000300800 */
[----:B------:R-:W-:Y:S03]  /*18fe0*/  SYNCS.ARRIVE.TRANS64.RED.A1T0 RZ, [UR30], RZ ;  /* 0x000000ffffff79a7 */ /* 0x000fe6000810041e */
[----:B------:R-:W2:Y:S01]  /*18ff0*/  LDL.LU R18, [R1+0xc4] ;  /* 0x0000c40001127983 */ /* 0x000ea20000300800 */
[----:B-1----:R-:W-:Y:S02]  /*19000*/  PRMT R2, RZ, 0x7610, R2 ;  /* 0x00007610ff027816 */ /* 0x002fe40000000002 */
[----:B------:R-:W-:Y:S02]  /*19010*/  MOV R7, 0xffffffff ;  /* 0xffffffff00077802 */ /* 0x000fe40000000f00 */
[----:B------:R-:W-:Y:S02]  /*19020*/  MOV R5, 0xffffffff ;  /* 0xffffffff00057802 */ /* 0x000fe40000000f00 */
[----:B------:R-:W-:-:S02]  /*19030*/  MOV R4, 0xffffffff ;  /* 0xffffffff00047802 */ /* 0x000fc40000000f00 */
[----:B--2---:R-:W-:-:S04]  /*19040*/  IADD3 R18, P0, R18, UR52, RZ ;  /* 0x0000003412127c10 */ /* 0x004fc8000ff1e0ff */
[----:B-----5:R-:W-:Y:S01]  /*19050*/  IADD3.X R19, R19, UR38, RZ, P0, !PT ;  /* 0x0000002613137c10 */ /* 0x020fe200087fe4ff */
[----:B------:R1:W-:Y:S01]  /*19060*/  STL [R1+0xc4], R18 ;  /* 0x0000c41201007387 */ /* 0x0003e20000100800 */
[----:B------:R-:W-:-:S03]  /*19070*/  ISETP.GE.U32.AND P0, PT, R18, UR6, PT ;  /* 0x0000000612007c0c */ /* 0x000fc6000bf06070 */
[----:B------:R1:W-:Y:S01]  /*19080*/  STL [R1+0xc8], R19 ;  /* 0x0000c81301007387 */ /* 0x0003e20000100800 */
[----:B------:R-:W-:-:S13]  /*19090*/  ISETP.GE.U32.AND.EX P0, PT, R19, UR7, PT, P0 ;  /* 0x0000000713007c0c */ /* 0x000fda000bf06100 */
[----:B-1----:R-:W-:Y:S05]  /*190a0*/  @P0 BRA `(.L_x_588) ;  /* 0x00000004005c0947 */ /* 0x002fea0003800000 */
[----:B------:R-:W1:Y:S01]  /*190b0*/  LDC.64 R14, c[0x0][0x8d0] ;  /* 0x00023400ff0e7b82 */ /* 0x000e620000000a00 */
[----:B------:R-:W-:Y:S02]  /*190c0*/  MOV R2, R18 ;  /* 0x0000001200027202 */ /* 0x000fe40000000f00 */
[----:B---34-:R-:W-:-:S05]  /*190d0*/  MOV R3, R19 ;  /* 0x0000001300037202 */ /* 0x018fca0000000f00 */
[----:B------:R-:W2:Y:S08]  /*190e0*/  LDC R16, c[0x0][0x8d8] ;  /* 0x00023600ff107b82 */ /* 0x000eb00000000800 */
[----:B------:R-:W3:Y:S01]  /*190f0*/  LDC.64 R12, c[0x0][0x8c8] ;  /* 0x00023200ff0c7b82 */ /* 0x000ee20000000a00 */
[----:B-1----:R-:W-:-:S04]  /*19100*/  ISETP.NE.U32.AND P0, PT, R14, RZ, PT ;  /* 0x000000ff0e00720c */ /* 0x002fc80003f05070 */
[----:B------:R-:W-:-:S13]  /*19110*/  ISETP.NE.AND.EX P0, PT, R15, RZ, PT, P0 ;  /* 0x000000ff0f00720c */ /* 0x000fda0003f05300 */
[----:B--23--:R-:W-:Y:S05]  /*19120*/  @!P0 BRA `(.L_x_589) ;  /* 0x0000000000288947 */ /* 0x00cfea0003800000 */
        /* <DEDUP_REMOVED lines=10> */
.L_x_589:
[-CC-:B------:R-:W-:Y:S01]  /*191d0*/  SHF.R.U64 R14, R2, R16.reuse, R3.reuse ;  /* 0x00000010020e7219 */ /* 0x180fe20000001203 */
[----:B------:R-:W1:Y:S01]  /*191e0*/  LDC.64 R6, c[0x0][0x8e8] ;  /* 0x00023a00ff067b82 */ /* 0x000e620000000a00 */
[----:B------:R-:W-:Y:S01]  /*191f0*/  SHF.R.U32.HI R2, RZ, R16, R3 ;  /* 0x00000010ff027219 */ /* 0x000fe20000011603 */
[----:B------:R-:W2:Y:S01]  /*19200*/  S2R R15, SR_CTAID.X ;  /* 0x00000000000f7919 */ /* 0x000ea20000002500 */
[----:B------:R-:W-:Y:S01]  /*19210*/  IADD3 R17, P0, RZ, -R14, RZ ;  /* 0x8000000eff117210 */ /* 0x000fe20007f1e0ff */
[----:B------:R-:W-:-:S03]  /*19220*/  ULDC UR8, c[0x0][0x150] ;  /* 0x0000540000087ab9 */ /* 0x000fc60000000800 */
[----:B------:R-:W-:Y:S01]  /*19230*/  IADD3.X R3, RZ, ~R2, RZ, P0, !PT ;  /* 0x80000002ff037210 */ /* 0x000fe200007fe4ff */
[----:B------:R-:W3:Y:S04]  /*19240*/  LDC R4, c[0x0][0x8c0] ;  /* 0x00023000ff047b82 */ /* 0x000ee80000000800 */
[----:B------:R-:W-:Y:S01]  /*19250*/  IMAD R2, R3, R12, RZ ;  /* 0x0000000c03027224 */ /* 0x000fe200078e02ff */
[----:B------:R-:W-:-:S03]  /*19260*/  MOV R3, R19 ;  /* 0x0000001300037202 */ /* 0x000fc60000000f00 */
[----:B------:R-:W4:Y:S01]  /*19270*/  LDC R21, c[0x0][0x8b0] ;  /* 0x00022c00ff157b82 */ /* 0x000f220000000800 */
[C---:B------:R-:W-:Y:S01]  /*19280*/  IMAD R5, R17.reuse, R13, R2 ;  /* 0x0000000d11057224 */ /* 0x040fe200078e0202 */
[----:B------:R-:W-:Y:S01]  /*19290*/  MOV R2, R18 ;  /* 0x0000001200027202 */ /* 0x000fe20000000f00 */
[----:B------:R-:W2:Y:S04]  /*192a0*/  S2R R13, SR_CTAID.Y ;  /* 0x00000000000d7919 */ /* 0x000ea80000002600 */
[----:B------:R-:W-:Y:S01]  /*192b0*/  IMAD.WIDE.U32 R2, R17, R12, R2 ;  /* 0x0000000c11027225 */ /* 0x000fe200078e0002 */
[----:B------:R-:W5:Y:S01]  /*192c0*/  LDC R23, c[0x0][0x900] ;  /* 0x00024000ff177b82 */ /* 0x000f620000000800 */
[----:B-1----:R-:W-:-:S03]  /*192d0*/  ISETP.NE.U32.AND P0, PT, R6, RZ, PT ;  /* 0x000000ff0600720c */ /* 0x002fc60003f05070 */
[----:B------:R-:W-:Y:S02]  /*192e0*/  IADD3 R3, R3, R5, RZ ;  /* 0x0000000503037210 */ /* 0x000fe40007ffe0ff */
[----:B------:R-:W-:Y:S02]  /*192f0*/  ISETP.NE.AND.EX P0, PT, R7, RZ, PT, P0 ;  /* 0x000000ff0700720c */ /* 0x000fe40003f05300 */
[-CC-:B---3--:R-:W-:Y:S02]  /*19300*/  SHF.R.U64 R17, R2, R4.reuse, R3.reuse ;  /* 0x0000000402117219 */ /* 0x188fe40000001203 */
[----:B------:R-:W-:Y:S02]  /*19310*/  SHF.R.U32.HI R2, RZ, R4, R3 ;  /* 0x00000004ff027219 */ /* 0x000fe40000011603 */
[----:B--2---:R-:W-:Y:S02]  /*19320*/  I2FP.F32.U32 R3, R15 ;  /* 0x0000000f00037245 */ /* 0x004fe40000201000 */
[----:B----4-:R-:W-:-:S03]  /*19330*/  SHF.R.U64 R19, R17, R21, R2 ;  /* 0x0000001511137219 */ /* 0x010fc60000001202 */
[----:B------:R-:W-:Y:S01]  /*19340*/  FMUL R16, R3, UR8 ;  /* 0x0000000803107c20 */ /* 0x000fe20008400000 */
[----:B------:R-:W-:-:S04]  /*19350*/  SHF.R.U32.HI R2, RZ, R21, R2 ;  /* 0x00000015ff027219 */ /* 0x000fc80000011602 */
[-CC-:B-----5:R-:W-:Y:S02]  /*19360*/  SHF.R.U64 R12, R19, R23.reuse, R2.reuse ;  /* 0x00000017130c7219 */ /* 0x1a0fe40000001202 */
[----:B------:R-:W-:Y:S02]  /*19370*/  SHF.R.U32.HI R21, RZ, R23, R2 ;  /* 0x00000017ff157219 */ /* 0x000fe40000011602 */
[----:B------:R-:W-:Y:S02]  /*19380*/  MOV R2, R12 ;  /* 0x0000000c00027202 */ /* 0x000fe40000000f00 */
[----:B------:R-:W-:Y:S01]  /*19390*/  MOV R3, R21 ;  /* 0x0000001500037202 */ /* 0x000fe20000000f00 */
[----:B------:R-:W-:Y:S06]  /*193a0*/  @!P0 BRA `(.L_x_590) ;  /* 0x0000000000288947 */ /* 0x000fec0003800000 */
[----:B------:R-:W1:Y:S02]  /*193b0*/  LDC R3, c[0x0][0x8f4] ;  /* 0x00023d00ff037b82 */ /* 0x000e640000000800 */
[----:B-1----:R-:W-:-:S04]  /*193c0*/  IADD3 R3, P0, R12, R3, RZ ;  /* 0x000000030c037210 */ /* 0x002fc80007f1e0ff */
[----:B------:R-:W-:-:S05]  /*193d0*/  IADD3.X R21, RZ, R21, RZ, P0, !PT ;  /* 0x00000015ff157210 */ /* 0x000fca00007fe4ff */
[----:B------:R-:W-:-:S04]  /*193e0*/  IMAD.WIDE.U32 R4, R21, R6, RZ ;  /* 0x0000000615047225 */ /* 0x000fc800078e00ff */
[----:B------:R-:W-:-:S04]  /*193f0*/  IMAD.WIDE.U32 R4, P0, R3, R7, R4 ;  /* 0x0000000703047225 */ /* 0x000fc80007800004 */
[----:B------:R-:W-:Y:S01]  /*19400*/  IMAD.WIDE.U32 R2, R3, R6, RZ ;  /* 0x0000000603027225 */ /* 0x000fe200078e00ff */
[----:B------:R-:W-:-:S04]  /*19410*/  MOV R2, R5 ;  /* 0x0000000500027202 */ /* 0x000fc80000000f00 */
[----:B------:R-:W-:Y:S02]  /*19420*/  IADD3 RZ, P1, R3, R4, RZ ;  /* 0x0000000403ff7210 */ /* 0x000fe40007f3e0ff */
[----:B------:R-:W-:-:S03]  /*19430*/  IADD3.X R3, RZ, RZ, RZ, P0, !PT ;  /* 0x000000ffff037210 */ /* 0x000fc600007fe4ff */
[----:B------:R-:W-:-:S08]  /*19440*/  IMAD.WIDE.U32.X R2, R21, R7, R2, P1 ;  /* 0x0000000715027225 */ /* 0x000fd000008e0402 */
.L_x_590:
[----:B------:R-:W1:Y:S01]  /*19450*/  LDC R24, c[0x0][0x904] ;  /* 0x00024100ff187b82 */ /* 0x000e620000000800 */
[----:B------:R-:W-:Y:S01]  /*19460*/  I2FP.F32.U32 R5, R13 ;  /* 0x0000000d00057245 */ /* 0x000fe20000201000 */
[----:B------:R-:W-:Y:S01]  /*19470*/  ULDC UR8, c[0x0][0x154] ;  /* 0x0000550000087ab9 */ /* 0x000fe20000000800 */
[----:B------:R-:W2:Y:S01]  /*19480*/  F2I.U32.TRUNC.NTZ R16, R16 ;  /* 0x0000001000107305 */ /* 0x000ea2000020f000 */
[----:B------:R-:W-:Y:S02]  /*19490*/  LOP3.LUT R17, R17, R8, RZ, 0xc0, !PT ;  /* 0x0000000811117212 */ /* 0x000fe400078ec0ff */
[----:B------:R-:W-:Y:S02]  /*194a0*/  FMUL R6, R5, UR8 ;  /* 0x0000000805067c20 */ /* 0x000fe40008400000 */
[----:B------:R-:W3:Y:S04]  /*194b0*/  LDC R20, c[0x0][0x8f0] ;  /* 0x00023c00ff147b82 */ /* 0x000ee80000000800 */
[----:B------:R-:W4:Y:S04]  /*194c0*/  F2I.U32.TRUNC.NTZ R6, R6 ;  /* 0x0000000600067305 */ /* 0x000f28000020f000 */
[----:B------:R-:W5:Y:S01]  /*194d0*/  LDC R4, c[0x0][0x144] ;  /* 0x00005100ff047b82 */ /* 0x000f620000000800 */
[----:B--2---:R-:W-:-:S07]  /*194e0*/  IADD3 R5, -R16, RZ, RZ ;  /* 0x000000ff10057210 */ /* 0x004fce0007ffe1ff */
[----:B------:R-:W2:Y:S01]  /*194f0*/  LDC R18, c[0x0][0x148] ;  /* 0x00005200ff127b82 */ /* 0x000ea20000000800 */
[----:B-1----:R-:W-:-:S07]  /*19500*/  ISETP.NE.AND P0, PT, R24, 0x1, PT ;  /* 0x000000011800780c */ /* 0x002fce0003f05270 */
[----:B------:R-:W1:Y:S01]  /*19510*/  LDC R21, c[0x0][0x8e0] ;  /* 0x00023800ff157b82 */ /* 0x000e620000000800 */
[----:B---3--:R-:W-:Y:S02]  /*19520*/  SHF.R.U64 R3, R2, R20, R3 ;  /* 0x0000001402037219 */ /* 0x008fe40000001203 */
[----:B------:R-:W-:-:S05]  /*19530*/  LOP3.LUT R2, R19, R0, RZ, 0xc0, !PT ;  /* 0x0000000013027212 */ /* 0x000fca00078ec0ff */
[----:B------:R-:W3:Y:S01]  /*19540*/  LDC R22, c[0x0][0x8b8] ;  /* 0x00022e00ff167b82 */ /* 0x000ee20000000800 */
[----:B-----5:R-:W-:Y:S01]  /*19550*/  IMAD R7, R4, R5, R15 ;  /* 0x0000000504077224 */ /* 0x020fe200078e020f */
[----:B----4-:R-:W-:Y:S01]  /*19560*/  IADD3 R4, -R6, RZ, RZ ;  /* 0x000000ff06047210 */ /* 0x010fe20007ffe1ff */
[----:B------:R-:W-:Y:S01]  /*19570*/  IMAD R2, R9, R3, R2 ;  /* 0x0000000309027224 */ /* 0x000fe200078e0202 */
[----:B------:R-:W-:-:S04]  /*19580*/  IADD3 R5, -R3, RZ, RZ ;  /* 0x000000ff03057210 */ /* 0x000fc80007ffe1ff */
[----:B------:R-:W4:Y:S01]  /*19590*/  LDC R23, c[0x0][0x8a8] ;  /* 0x00022a00ff177b82 */ /* 0x000f220000000800 */
[----:B--2---:R-:W-:Y:S01]  /*195a0*/  @P0 IMAD R7, R18, R4, R13 ;  /* 0x0000000412070224 */ /* 0x004fe200078e020d */
[----:B------:R-:W-:Y:S01]  /*195b0*/  MOV R4, R14 ;  /* 0x0000000e00047202 */ /* 0x000fe20000000f00 */
[----:B-1----:R-:W-:Y:S02]  /*195c0*/  IMAD R12, R5, R21, R12 ;  /* 0x00000015050c7224 */ /* 0x002fe400078e020c */
[----:B---3--:R-:W-:Y:S01]  /*195d0*/  IMAD R7, R2, R22, R7 ;  /* 0x0000001602077224 */ /* 0x008fe200078e0207 */
[----:B------:R-:W-:Y:S01]  /*195e0*/  MOV R2, 0x1 ;  /* 0x0000000100027802 */ /* 0x000fe20000000f00 */
[----:B----4-:R-:W-:-:S05]  /*195f0*/  IMAD R12, R12, R23, R17 ;  /* 0x000000170c0c7224 */ /* 0x010fca00078e0211 */
[----:B------:R-:W-:Y:S02]  /*19600*/  SEL R5, R12, R7, !P0 ;  /* 0x000000070c057207 */ /* 0x000fe40004000000 */
[----:B------:R-:W-:-:S07]  /*19610*/  SEL R7, R7, R12, !P0 ;  /* 0x0000000c07077207 */ /* 0x000fce0004000000 */
.L_x_588:
[----:B------:R-:W-:-:S13]  /*19620*/  LOP3.LUT P0, RZ, R2, 0xff, RZ, 0xc0, !PT ;  /* 0x000000ff02ff7812 */ /* 0x000fda000780c0ff */
[----:B------:R-:W-:Y:S05]  /*19630*/  @P0 BRA `(.L_x_591) ;  /* 0xffffffe800cc0947 */ /* 0x000fea000383ffff */
.L_x_535:
[----:B------:R-:W-:Y:S01]  /*19640*/  ELECT P0, URZ, PT ;  /* 0x00000000003f782f */ /* 0x000fe20003800000 */
[----:B------:R-:W-:-:S12]  /*19650*/  BSSY B0, `(.L_x_592) ;  /* 0x000001e000007945 */ /* 0x000fd80003800000 */
[----:B------:R-:W-:Y:S05]  /*19660*/  @!P0 BRA `(.L_x_593) ;  /* 0x0000000000708947 */ /* 0x000fea0003800000 */
[----:B------:R-:W-:-:S06]  /*19670*/  ULOP3.LUT UR4, UR39, 0x2, URZ, 0xfc, !UPT ;  /* 0x0000000227047892 */ /* 0x000fcc000f8efc3f */
[----:B-1----:R-:W-:-:S04]  /*19680*/  MOV R0, UR4 ;  /* 0x0000000400007c02 */ /* 0x002fc80008000f00 */
[----:B------:R-:W-:-:S13]  /*19690*/  ISETP.NE.AND P1, PT, R0, 0x3, PT ;  /* 0x000000030000780c */ /* 0x000fda0003f25270 */
[----:B------:R-:W-:Y:S05]  /*196a0*/  @!P1 BRA `(.L_x_594) ;  /* 0x0000000000049947 */ /* 0x000fea0003800000 */
[----:B------:R-:W-:Y:S01]  /*196b0*/  BPT.TRAP 0x1 ;  /* 0x000000040000795c */ /* 0x000fe20000300000 */
.L_x_594:
[----:B------:R-:W-:Y:S02]  /*196c0*/  MOV R0, 0x400 ;  /* 0x0000040000007802 */ /* 0x000fe40000000f00 */
[----:B--234-:R-:W-:Y:S02]  /*196d0*/  MOV R3, UR37 ;  /* 0x0000002500037c02 */ /* 0x01cfe40008000f00 */
[----:B------:R-:W-:Y:S02]  /*196e0*/  MOV R2, 0x1 ;  /* 0x0000000100027802 */ /* 0x000fe40000000f00 */
[----:B------:R-:W-:Y:S02]  /*196f0*/  LEA R0, R3, R0, 0x18 ;  /* 0x0000000003007211 */ /* 0x000fe400078ec0ff */
[----:B------:R-:W-:-:S04]  /*19700*/  SHF.L.U32 R3, R2, 0x1f, RZ ;  /* 0x0000001f02037819 */ /* 0x000fc800000006ff */
[----:B------:R-:W1:Y:S02]  /*19710*/  SYNCS.PHASECHK.TRANS64.TRYWAIT P0, [R0+URZ+0xa0], R3 ;  /* 0x0000a003000075a7 */ /* 0x000e64000800017f */
[----:B-1----:R-:W-:Y:S05]  /*19720*/  @!P0 BRA `(.L_x_595) ;  /* 0x00000018009c8947 */ /* 0x002fea0003800000 */
.L_x_642:
[----:B------:R-:W-:Y:S05]  /*19730*/  @!P1 BRA `(.L_x_596) ;  /* 0x0000000000049947 */ /* 0x000fea0003800000 */
[----:B------:R-:W-:Y:S01]  /*19740*/  BPT.TRAP 0x1 ;  /* 0x000000040000795c */ /* 0x000fe20000300000 */
.L_x_596:
[----:B------:R-:W2:Y:S02]  /*19750*/  SYNCS.PHASECHK.TRANS64.TRYWAIT P0, [R0+URZ+0xa8], R3 ;  /* 0x0000a803000075a7 */ /* 0x000ea4000800017f */
[----:B--2---:R-:W-:Y:S05]  /*19760*/  @!P0 BRA `(.L_x_597) ;  /* 0x0000001800a08947 */ /* 0x004fea0003800000 */
.L_x_643:
[----:B------:R-:W-:Y:S05]  /*19770*/  @!P1 BRA `(.L_x_598) ;  /* 0x0000000000049947 */ /* 0x000fea0003800000 */
[----:B------:R-:W-:Y:S01]  /*19780*/  BPT.TRAP 0x1 ;  /* 0x000000040000795c */ /* 0x000fe20000300000 */
.L_x_598:
[----:B------:R-:W3:Y:S02]  /*19790*/  SYNCS.PHASECHK.TRANS64.TRYWAIT P0, [R0+URZ+0xb0], R3 ;  /* 0x0000b003000075a7 */ /* 0x000ee4000800017f */
[----:B---3--:R-:W-:Y:S05]  /*197a0*/  @!P0 BRA `(.L_x_599) ;  /* 0x0000001800a48947 */ /* 0x008fea0003800000 */
.L_x_644:
[----:B------:R-:W-:Y:S05]  /*197b0*/  @!P1 BRA `(.L_x_600) ;  /* 0x0000000000049947 */ /* 0x000fea0003800000 */
[----:B------:R-:W-:Y:S01]  /*197c0*/  BPT.TRAP 0x1 ;  /* 0x000000040000795c */ /* 0x000fe20000300000 */
.L_x_600:
[----:B-123--:R-:W-:-:S04]  /*197d0*/  MOV R3, 0x1 ;  /* 0x0000000100037802 */ /* 0x00efc80000000f00 */
[----:B------:R-:W-:-:S07]  /*197e0*/  SHF.L.U32 R3, R3, 0x1f, RZ ;  /* 0x0000001f03037819 */ /* 0x000fce00000006ff */
.L_x_601:
[----:B-1----:R1:W2:Y:S02]  /*197f0*/  SYNCS.PHASECHK.TRANS64.TRYWAIT P0, [R0+URZ+0xb8], R3 ;  /* 0x0000b803000075a7 */ /* 0x0022a4000800017f */
[----:B--2---:R-:W-:Y:S05]  /*19800*/  @!P0 NANOSLEEP.SYNCS 0x989680 ;  /* 0x009896800000895d */ /* 0x004fea0003900000 */
[----:B------:R-:W2:Y:S02]  /*19810*/  @!P0 SYNCS.PHASECHK.TRANS64 P0, [R0+URZ+0xb8], R3 ;  /* 0x0000b803000085a7 */ /* 0x000ea4000800007f */
[----:B--2---:R-:W-:Y:S05]  /*19820*/  @!P0 BRA `(.L_x_601) ;  /* 0xfffffffc00f08947 */ /* 0x004fea000383ffff */
.L_x_593:
[----:B------:R-:W-:Y:S05]  /*19830*/  BSYNC B0 ;  /* 0x0000000000007941 */ /* 0x000fea0003800000 */
.L_x_592:
[----:B------:R-:W-:Y:S05]  /*19840*/  EXIT ;  /* 0x000000000000794d */ /* 0x000fea0003800000 */
.L_x_530:
[----:B------:R-:W-:Y:S02]  /*19850*/  LOP3.LUT P0, RZ, R6, 0xff, RZ, 0xc0, !PT ;  /* 0x000000ff06ff7812 */ /* 0x000fe4000780c0ff */
[----:B------:R-:W-:Y:S02]  /*19860*/  MOV R11, 0x1 ;  /* 0x00000001000b7802 */ /* 0x000fe40000000f00 */
[----:B------:R-:W-:-:S09]  /*19870*/  MOV R10, RZ ;  /* 0x000000ff000a7202 */ /* 0x000fd20000000f00 */
[----:B------:R-:W-:Y:S05]  /*19880*/  @!P0 BRA `(.L_x_602) ;  /* 0x0000000c00488947 */ /* 0x000fea0003800000 */
[----:B------:R-:W1:Y:S01]  /*19890*/  LDC R0, c[0x0][0x28c] ;  /* 0x0000a300ff007b82 */ /* 0x000e620000000800 */
[----:B------:R-:W-:Y:S01]  /*198a0*/  ULDC UR16, c[0x0][0x900] ;  /* 0x0002400000107ab9 */ /* 0x000fe20000000800 */
[----:B------:R-:W-:Y:S01]  /*198b0*/  UMOV UR4, 0xffffffff ;  /* 0xffffffff00047882 */ /* 0x000fe20000000000 */
[----:B------:R-:W-:Y:S01]  /*198c0*/  BSSY B0, `(.L_x_602) ;  /* 0x00000ce000007945 */ /* 0x000fe20003800000 */
[----:B------:R-:W-:Y:S01]  /*198d0*/  USHF.L.U32 UR13, UR37, 0x7, URZ ;  /* 0x00000007250d7899 */ /* 0x000fe2000800063f */
[----:B------:R-:W-:Y:S01]  /*198e0*/  MOV R8, 0x1 ;  /* 0x0000000100087802 */ /* 0x000fe20000000f00 */
[----:B------:R-:W-:Y:S01]  /*198f0*/  USHF.L.U32 UR14, UR37, 0xd, URZ ;  /* 0x0000000d250e7899 */ /* 0x000fe2000800063f */
[----:B------:R-:W-:Y:S01]  /*19900*/  MOV R11, 0x1 ;  /* 0x00000001000b7802 */ /* 0x000fe20000000f00 */
[----:B------:R-:W-:Y:S01]  /*19910*/  USHF.L.U32 UR4, UR4, UR16, URZ ;  /* 0x0000001004047299 */ /* 0x000fe2000800063f */
[----:B------:R-:W-:Y:S01]  /*19920*/  MOV R10, RZ ;  /* 0x000000ff000a7202 */ /* 0x000fe20000000f00 */
[----:B------:R-:W-:Y:S01]  /*19930*/  ULDC UR15, c[0x0][0x8a8] ;  /* 0x00022a00000f7ab9 */ /* 0x000fe20000000800 */
[----:B------:R-:W-:Y:S01]  /*19940*/  UMOV UR5, 0x1 ;  /* 0x0000000100057882 */ /* 0x000fe20000000000 */
[----:B------:R-:W-:-:S02]  /*19950*/  ULOP3.LUT UR25, UR45, 0x2, URZ, 0xfc, !UPT ;  /* 0x000000022d197892 */ /* 0x000fc4000f8efc3f */
[----:B------:R-:W-:Y:S02]  /*19960*/  ULOP3.LUT UR13, UR13, 0x80, URZ, 0xc0, !UPT ;  /* 0x000000800d0d7892 */ /* 0x000fe4000f8ec03f */
[----:B------:R-:W-:Y:S02]  /*19970*/  ULOP3.LUT UR14, UR14, 0x2000, URZ, 0xc0, !UPT ;  /* 0x000020000e0e7892 */ /* 0x000fe4000f8ec03f */
[----:B------:R-:W-:Y:S02]  /*19980*/  UIADD3 UR15, UR15, -0x1, URZ ;  /* 0xffffffff0f0f7890 */ /* 0x000fe4000fffe03f */
[----:B------:R-:W-:Y:S02]  /*19990*/  USHF.L.U32 UR16, UR5, UR16, URZ ;  /* 0x0000001005107299 */ /* 0x000fe4000800063f */
[----:B------:R-:W-:Y:S01]  /*199a0*/  ULOP3.LUT UR17, URZ, UR4, URZ, 0x33, !UPT ;  /* 0x000000043f117292 */ /* 0x000fe2000f8e333f */
[----:B-1----:R-:W-:Y:S01]  /*199b0*/  IADD3 R0, R0, 0x3f, RZ ;  /* 0x0000003f00007810 */ /* 0x002fe20007ffe0ff */
[----:B------:R-:W-:-:S03]  /*199c0*/  ULDC.64 UR20, c[0x0][0x198] ;  /* 0x0000660000147ab9 */ /* 0x000fc60000000a00 */
[----:B------:R-:W-:-:S04]  /*199d0*/  SHF.R.S32.HI R3, RZ, 0x1f, R0 ;  /* 0x0000001fff037819 */ /* 0x000fc80000011400 */
[----:B------:R-:W-:-:S04]  /*199e0*/  LEA.HI R3, R3, R0, RZ, 0x6 ;  /* 0x0000000003037211 */ /* 0x000fc800078f30ff */
[----:B------:R-:W-:-:S04]  /*199f0*/  SHF.R.S32.HI R9, RZ, 0x6, R3 ;  /* 0x00000006ff097819 */ /* 0x000fc80000011403 */
[----:B------:R-:W-:-:S07]  /*19a00*/  IADD3 R0, R9, 0x1, RZ ;  /* 0x0000000109007810 */ /* 0x000fce0007ffe0ff */
.L_x_613:
[----:B------:R-:W-:-:S03]  /*19a10*/  UMOV UR4, 0xffffffff ;  /* 0xffffffff00047882 */ /* 0x000fc60000000000 */
[----:B------:R-:W-:Y:S05]  /*19a20*/  BRA.DIV UR4, `(.L_x_603) ;  /* 0x0000001a04187947 */ /* 0x000fea000b800000 */
[----:B------:R-:W-:-:S13]  /*19a30*/  ELECT P6, URZ, PT ;  /* 0x00000000003f782f */ /* 0x000fda00038c0000 */
.L_x_647:
[----:B------:R-:W1:Y:S01]  /*19a40*/  LDC R2, c[0x0][0x28c] ;  /* 0x0000a300ff027b82 */ /* 0x000e620000000800 */
[----:B------:R-:W-:Y:S01]  /*19a50*/  BSSY B1, `(.L_x_604) ;  /* 0x000003a000017945 */ /* 0x000fe20003800000 */
[----:B-1----:R-:W-:-:S13]  /*19a60*/  ISETP.LT.OR P6, PT, R2, 0x1, !P6 ;  /* 0x000000010200780c */ /* 0x002fda00077c1670 */
[----:B------:R-:W-:Y:S05]  /*19a70*/  @P6 BRA `(.L_x_605) ;  /* 0x0000000000dc6947 */ /* 0x000fea0003800000 */
[----:B------:R-:W-:Y:S02]  /*19a80*/  LEA R12, R5, UR13, 0x8 ;  /* 0x0000000d050c7c11 */ /* 0x000fe4000f8e40ff */
[----:B------:R-:W-:Y:S02]  /*19a90*/  SHF.L.U32 R13, R7, 0x7, RZ ;  /* 0x00000007070d7819 */ /* 0x000fe400000006ff */
[----:B------:R-:W-:Y:S02]  /*19aa0*/  MOV R16, RZ ;  /* 0x000000ff00107202 */ /* 0x000fe40000000f00 */
[----:B------:R-:W-:Y:S02]  /*19ab0*/  MOV R2, R0 ;  /* 0x0000000000027202 */ /* 0x000fe40000000f00 */
[----:B------:R-:W-:Y:S02]  /*19ac0*/  MOV R3, R11 ;  /* 0x0000000b00037202 */ /* 0x000fe40000000f00 */
[----:B------:R-:W-:-:S07]  /*19ad0*/  MOV R5, R10 ;  /* 0x0000000a00057202 */ /* 0x000fce0000000f00 */
.L_x_608:
[----:B------:R-:W1:Y:S01]  /*19ae0*/  S2R R7, SR_CgaCtaId ;  /* 0x0000000000077919 */ /* 0x000e620000008800 */
[----:B------:R-:W-:Y:S01]  /*19af0*/  MOV R6, 0x400 ;  /* 0x0000040000067802 */ /* 0x000fe20000000f00 */
[----:B------:R-:W2:Y:S03]  /*19b00*/  S2R R17, SR_TID.X ;  /* 0x0000000000117919 */ /* 0x000ea60000002100 */
[----:B-1----:R-:W-:Y:S02]  /*19b10*/  LEA R14, R7, R6, 0x18 ;  /* 0x00000006070e7211 */ /* 0x002fe400078ec0ff */
[----:B------:R-:W-:Y:S02]  /*19b20*/  SHF.L.U32 R6, R3, 0x1f, RZ ;  /* 0x0000001f03067819 */ /* 0x000fe400000006ff */
[----:B------:R-:W-:Y:S02]  /*19b30*/  LEA R15, R5, R14, 0x3 ;  /* 0x0000000e050f7211 */ /* 0x000fe400078e18ff */
[----:B--2---:R-:W-:-:S02]  /*19b40*/  LOP3.LUT P1, RZ, R17, 0x7f, RZ, 0xc0, !PT ;  /* 0x0000007f11ff7812 */ /* 0x004fc4000782c0ff */
[----:B------:R-:W1:Y:S11]  /*19b50*/  SYNCS.PHASECHK.TRANS64.TRYWAIT P0, [R15+URZ+0x40], R6 ;  /* 0x000040060f0075a7 */ /* 0x000e76000800017f */
[----:B------:R-:W2:Y:S01]  /*19b60*/  @!P1 LDC R7, c[0x0][0x500] ;  /* 0x00014000ff079b82 */ /* 0x000ea20000000800 */
[----:B-1----:R-:W-:Y:S05]  /*19b70*/  @!P0 BRA `(.L_x_606) ;  /* 0x0000001400e48947 */ /* 0x002fea0003800000 */
.L_x_648:
[----:B------:R-:W-:Y:S01]  /*19b80*/  UPRMT UR4, UR25, 0x9910, URZ ;  /* 0x0000991019047896 */ /* 0x000fe2000800003f */
[----:B--2---:R2:W-:Y:S03]  /*19b90*/  @!P1 SYNCS.ARRIVE.TRANS64 RZ, [R15+URZ], R7 ;  /* 0x000000070fff99a7 */ /* 0x0045e6000800003f */
[----:B------:R-:W-:-:S06]  /*19ba0*/  UISETP.NE.AND UP0, UPT, UR4, 0x2, UPT ;  /* 0x000000020400788c */ /* 0x000fcc000bf05270 */
[----:B------:R-:W-:-:S13]  /*19bb0*/  PLOP3.LUT P0, PT, PT, PT, UP0, 0x80, 0x0 ;  /* 0x000000000000781c */ /* 0x000fda0003f0f008 */
[----:B--2---:R-:W-:Y:S05]  /*19bc0*/  @P0 BRA `(.L_x_607) ;  /* 0x0000000000040947 */ /* 0x004fea0003800000 */
[----:B------:R-:W-:Y:S01]  /*19bd0*/  BPT.TRAP 0x1 ;  /* 0x000000040000795c */ /* 0x000fe20000300000 */
.L_x_607:
[C---:B-1----:R-:W-:Y:S01]  /*19be0*/  LEA R6, R5.reuse, R14, 0xd ;  /* 0x0000000e05067211 */ /* 0x042fe200078e68ff */
[----:B------:R-:W-:Y:S01]  /*19bf0*/  UIADD3 UR4, UP0, UR20, 0xf0, URZ ;  /* 0x000000f014047890 */ /* 0x000fe2000ff1e03f */
[----:B------:R-:W-:Y:S01]  /*19c00*/  R2UR UR8, R5 ;  /* 0x00000000050872ca */ /* 0x000fe200000e0000 */
[----:B------:R-:W-:Y:S01]  /*19c10*/  UIADD3 UR22, UP1, UR20, 0x1f0, URZ ;  /* 0x000001f014167890 */ /* 0x000fe2000ff3e03f */
[----:B------:R-:W-:Y:S01]  /*19c20*/  R2UR UR5, R6 ;  /* 0x00000000060572ca */ /* 0x000fe200000e0000 */
[----:B------:R-:W-:Y:S01]  /*19c30*/  UMOV UR6, 0x0 ;  /* 0x0000000000067882 */ /* 0x000fe20000000000 */
[----:B------:R-:W-:Y:S01]  /*19c40*/  R2UR UR19, R14 ;  /* 0x000000000e1372ca */ /* 0x000fe200000e0000 */
[----:B------:R-:W-:Y:S01]  /*19c50*/  UIADD3.X UR23, URZ, UR21, URZ, UP1, !UPT ;  /* 0x000000153f177290 */ /* 0x000fe20008ffe43f */
[----:B------:R-:W-:Y:S01]  /*19c60*/  R2UR UR9, R15 ;  /* 0x000000000f0972ca */ /* 0x000fe200000e0000 */
[----:B------:R-:W-:Y:S01]  /*19c70*/  UMOV UR7, 0x10000000 ;  /* 0x1000000000077882 */ /* 0x000fe20000000000 */
[----:B------:R-:W-:Y:S01]  /*19c80*/  R2UR UR11, R13 ;  /* 0x000000000d0b72ca */ /* 0x000fe200000e0000 */
[----:B------:R-:W-:Y:S01]  /*19c90*/  UMOV UR26, 0x30000 ;  /* 0x00030000001a7882 */ /* 0x000fe20000000000 */
[----:B------:R-:W-:-:S02]  /*19ca0*/  R2UR UR10, R16 ;  /* 0x00000000100a72ca */ /* 0x000fc400000e0000 */
[----:B------:R-:W-:Y:S01]  /*19cb0*/  R2UR UR12, R4 ;  /* 0x00000000040c72ca */ /* 0x000fe200000e0000 */
[----:B------:R-:W-:Y:S01]  /*19cc0*/  ULEA UR8, UR8, UR14, 0xe ;  /* 0x0000000e08087291 */ /* 0x000fe2000f8e703f */
[----:B------:R-:W-:Y:S01]  /*19cd0*/  IADD3 R2, R2, -0x1, RZ ;  /* 0xffffffff02027810 */ /* 0x000fe20007ffe0ff */
[----:B------:R-:W-:Y:S01]  /*19ce0*/  UIADD3 UR18, UR5, 0x6200, URZ ;  /* 0x0000620005127890 */ /* 0x000fe2000fffe03f */
[----:B------:R-:W-:Y:S01]  /*19cf0*/  R2UR UR24, R12 ;  /* 0x000000000c1872ca */ /* 0x000fe200000e0000 */
[----:B------:R-:W-:Y:S01]  /*19d00*/  UIADD3.X UR5, URZ, UR21, URZ, UP0, !UPT ;  /* 0x000000153f057290 */ /* 0x000fe200087fe43f */
[----:B------:R-:W-:Y:S01]  /*19d10*/  ISETP.GT.AND P1, PT, R2, 0x1, PT ;  /* 0x000000010200780c */ /* 0x000fe20003f24270 */
[----:B------:R-:W-:Y:S01]  /*19d20*/  UIADD3 UR19, UR19, 0x16200, UR8 ;  /* 0x0001620013137890 */ /* 0x000fe2000fffe008 */
[----:B------:R-:W-:Y:S02]  /*19d30*/  IADD3 R5, R5, 0x1, RZ ;  /* 0x0000000105057810 */ /* 0x000fe40007ffe0ff */
[----:B------:R-:W-:Y:S01]  /*19d40*/  UMOV UR8, UR18 ;  /* 0x0000001200087c82 */ /* 0x000fe20008000000 */
[----:B------:R-:W-:-:S02]  /*19d50*/  IADD3 R16, R16, 0x40, RZ ;  /* 0x0000004010107810 */ /* 0x000fc40007ffe0ff */
[C---:B------:R-:W-:Y:S01]  /*19d60*/  ISETP.NE.AND P0, PT, R5.reuse, 0x8, PT ;  /* 0x000000080500780c */ /* 0x040fe20003f05270 */
[----:B------:R1:W-:Y:S03]  /*19d70*/  UTMALDG.3D [UR8], [UR4], desc[UR6] ;  /* 0x00000608040075b4 */ /* 0x0003e60008011000 */
[----:B------:R-:W-:Y:S02]  /*19d80*/  SEL R6, RZ, 0x1, P0 ;  /* 0x00000001ff067807 */ /* 0x000fe40000000000 */
[----:B------:R-:W-:Y:S02]  /*19d90*/  SEL R5, R5, RZ, P0 ;  /* 0x000000ff05057207 */ /* 0x000fe40000000000 */
[----:B------:R-:W-:Y:S01]  /*19da0*/  LOP3.LUT R3, R3, R6, RZ, 0x3c, !PT ;  /* 0x0000000603037212 */ /* 0x000fe200078e3cff */
[----:B-1----:R-:W-:Y:S01]  /*19db0*/  UMOV UR8, UR19 ;  /* 0x0000001300087c82 */ /* 0x002fe20008000000 */
[----:B------:R-:W-:-:S02]  /*19dc0*/  UMOV UR11, UR24 ;  /* 0x00000018000b7c82 */ /* 0x000fc40008000000 */
[----:B------:R1:W-:Y:S02]  /*19dd0*/  UTMALDG.3D.MULTICAST [UR8], [UR22], UR26, desc[UR6] ;  /* 0x00000608160073b4 */ /* 0x0003e4000801181a */
[----:B-1----:R-:W-:Y:S05]  /*19de0*/  @P1 BRA `(.L_x_608) ;  /* 0xfffffffc003c1947 */ /* 0x002fea000383ffff */
.L_x_605:
[----:B------:R-:W-:Y:S05]  /*19df0*/  BSYNC B1 ;  /* 0x0000000000017941 */ /* 0x000fea0003800000 */
.L_x_604:
[----:B------:R-:W2:Y:S01]  /*19e00*/  LDL.LU R17, [R1+0xc8] ;  /* 0x0000c80001117983 */ /* 0x000ea20000300800 */
[----:B------:R-:W-:Y:S01]  /*19e10*/  LOP3.LUT P1, RZ, R8, 0xff, RZ, 0xc0, !PT ;  /* 0x000000ff08ff7812 */ /* 0x000fe2000782c0ff */
[----:B------:R-:W-:Y:S02]  /*19e20*/  ULDC.64 UR4, c[0x0][0x8f8] ;  /* 0x00023e0000047ab9 */ /* 0x000fe40000000a00 */
[----:B------:R-:W3:Y:S01]  /*19e30*/  LDL.LU R14, [R1+0xc4] ;  /* 0x0000c400010e7983 */ /* 0x000ee20000300800 */
[----:B------:R-:W-:Y:S01]  /*19e40*/  IADD3 R10, R9, R10, RZ ;  /* 0x0000000a090a7210 */ /* 0x000fe20007ffe0ff */
[----:B------:R-:W-:Y:S01]  /*19e50*/  BSSY B1, `(.L_x_609) ;  /* 0x0000072000017945 */ /* 0x000fe20003800000 */
[----:B------:R-:W-:Y:S02]  /*19e60*/  MOV R7, 0xffffffff ;  /* 0xffffffff00077802 */ /* 0x000fe40000000f00 */
[----:B------:R-:W-:Y:S02]  /*19e70*/  SHF.R.U32.HI R2, RZ, 0x3, R10 ;  /* 0x00000003ff027819 */ /* 0x000fe4000001160a */
[----:B------:R-:W-:-:S02]  /*19e80*/  ISETP.GT.U32.AND P0, PT, R10, 0x7, PT ;  /* 0x000000070a00780c */ /* 0x000fc40003f04070 */
[----:B------:R-:W-:Y:S01]  /*19e90*/  LOP3.LUT R2, R2, 0x1, RZ, 0xc0, !PT ;  /* 0x0000000102027812 */ /* 0x000fe200078ec0ff */
[----:B------:R-:W1:Y:S01]  /*19ea0*/  @P1 S2R R4, SR_CgaCtaId ;  /* 0x0000000000041919 */ /* 0x000e620000008800 */
[----:B------:R-:W-:Y:S02]  /*19eb0*/  @P1 MOV R3, 0x400 ;  /* 0x0000040000031802 */ /* 0x000fe40000000f00 */
[----:B------:R-:W-:Y:S02]  /*19ec0*/  ISETP.LT.U32.AND P0, PT, R9, 0x8, P0 ;  /* 0x000000080900780c */ /* 0x000fe40000701070 */
[----:B------:R-:W-:Y:S02]  /*19ed0*/  MOV R5, 0xffffffff ;  /* 0xffffffff00057802 */ /* 0x000fe40000000f00 */
[----:B------:R-:W-:Y:S02]  /*19ee0*/  LOP3.LUT R10, R10, 0x7, RZ, 0xc0, !PT ;  /* 0x000000070a0a7812 */ /* 0x000fe400078ec0ff */
[----:B------:R-:W-:-:S02]  /*19ef0*/  PRMT R8, RZ, 0x7610, R8 ;  /* 0x00007610ff087816 */ /* 0x000fc40000000008 */
[----:B-1----:R-:W-:Y:S02]  /*19f00*/  @P1 LEA R3, R4, R3, 0x18 ;  /* 0x0000000304031211 */ /* 0x002fe400078ec0ff */
[----:B------:R-:W-:Y:S02]  /*19f10*/  MOV R4, 0xffffffff ;  /* 0xffffffff00047802 */ /* 0x000fe40000000f00 */
[----:B------:R1:W-:Y:S01]  /*19f20*/  @P1 SYNCS.ARRIVE.TRANS64.A1T0 RZ, [R3+URZ+0xc8], RZ ;  /* 0x0000c8ff03ff19a7 */ /* 0x0003e2000810003f */
[----:B------:R-:W-:Y:S02]  /*19f30*/  ISETP.NE.U32.AND P1, PT, R2, 0x1, PT ;  /* 0x000000010200780c */ /* 0x000fe40003f25070 */
[----:B------:R-:W-:Y:S02]  /*19f40*/  SEL R2, RZ, 0x1, !P0 ;  /* 0x00000001ff027807 */ /* 0x000fe40004000000 */
[----:B------:R-:W-:-:S04]  /*19f50*/  ISETP.GT.U32.AND P1, PT, R9, 0x7, !P1 ;  /* 0x000000070900780c */ /* 0x000fc80004f24070 */
[----:B-1----:R-:W-:-:S04]  /*19f60*/  SEL R3, RZ, 0x1, !P1 ;  /* 0x00000001ff037807 */ /* 0x002fc80004800000 */
[--C-:B------:R-:W-:Y:S02]  /*19f70*/  LOP3.LUT R11, R3, R11, R2.reuse, 0x96, !PT ;  /* 0x0000000b030b7212 */ /* 0x100fe400078e9602 */
[----:B------:R-:W-:Y:S02]  /*19f80*/  PRMT R2, RZ, 0x7610, R2 ;  /* 0x00007610ff027816 */ /* 0x000fe40000000002 */
[----:B---3--:R-:W-:-:S04]  /*19f90*/  IADD3 R14, P2, R14, UR52, RZ ;  /* 0x000000340e0e7c10 */ /* 0x008fc8000ff5e0ff */
[----:B--2---:R-:W-:Y:S01]  /*19fa0*/  IADD3.X R17, R17, UR38, RZ, P2, !PT ;  /* 0x0000002611117c10 */ /* 0x004fe200097fe4ff */
[----:B------:R1:W-:Y:S01]  /*19fb0*/  STL [R1+0xc4], R14 ;  /* 0x0000c40e01007387 */ /* 0x0003e20000100800 */
[----:B------:R-:W-:-:S03]  /*19fc0*/  ISETP.GE.U32.AND P2, PT, R14, UR4, PT ;  /* 0x000000040e007c0c */ /* 0x000fc6000bf46070 */
[----:B------:R1:W-:Y:S01]  /*19fd0*/  STL [R1+0xc8], R17 ;  /* 0x0000c81101007387 */ /* 0x0003e20000100800 */
[----:B------:R-:W-:-:S13]  /*19fe0*/  ISETP.GE.U32.AND.EX P0, PT, R17, UR5, PT, P2 ;  /* 0x0000000511007c0c */ /* 0x000fda000bf06120 */
[----:B-1----:R-:W-:Y:S05]  /*19ff0*/  @P0 BRA `(.L_x_610) ;  /* 0x00000004005c0947 */ /* 0x002fea0003800000 */
[----:B------:R-:W-:Y:S01]  /*1a000*/  ULDC.64 UR4, c[0x0][0x8d0] ;  /* 0x0002340000047ab9 */ /* 0x000fe20000000a00 */
[----:B------:R-:W1:Y:S01]  /*1a010*/  S2R R13, SR_CTAID.X ;  /* 0x00000000000d7919 */ /* 0x000e620000002500 */
[----:B------:R-:W-:Y:S01]  /*1a020*/  ISETP.NE.U32.AND P0, PT, RZ, UR4, PT ;  /* 0x00000004ff007c0c */ /* 0x000fe2000bf05070 */
[----:B------:R-:W-:Y:S01]  /*1a030*/  ULDC UR7, c[0x0][0x8d8] ;  /* 0x0002360000077ab9 */ /* 0x000fe20000000800 */
[----:B------:R-:W-:Y:S01]  /*1a040*/  MOV R2, R14 ;  /* 0x0000000e00027202 */ /* 0x000fe20000000f00 */
[----:B------:R-:W2:Y:S01]  /*1a050*/  S2R R12, SR_CTAID.Y ;  /* 0x00000000000c7919 */ /* 0x000ea20000002600 */
[----:B------:R-:W-:Y:S02]  /*1a060*/  ISETP.NE.AND.EX P0, PT, RZ, UR5, PT, P0 ;  /* 0x00000005ff007c0c */ /* 0x000fe4000bf05300 */
[----:B------:R-:W-:-:S11]  /*1a070*/  MOV R3, R17 ;  /* 0x0000001100037202 */ /* 0x000fd60000000f00 */
[----:B------:R-:W-:Y:S05]  /*1a080*/  @!P0 BRA `(.L_x_611) ;  /* 0x0000000000288947 */ /* 0x000fea0003800000 */
[----:B------:R-:W-:Y:S02]  /*1a090*/  ULDC UR6, c[0x0][0x8dc] ;  /* 0x0002370000067ab9 */ /* 0x000fe40000000800 */
[----:B------:R-:W-:-:S04]  /*1a0a0*/  IADD3 R7, P0, R14, UR6, RZ ;  /* 0x000000060e077c10 */ /* 0x000fc8000ff1e0ff */
[----:B------:R-:W-:-:S05]  /*1a0b0*/  IADD3.X R15, RZ, R17, RZ, P0, !PT ;  /* 0x00000011ff0f7210 */ /* 0x000fca00007fe4ff */
[----:B------:R-:W-:-:S04]  /*1a0c0*/  IMAD.WIDE.U32 R4, R15, UR4, RZ ;  /* 0x000000040f047c25 */ /* 0x000fc8000f8e00ff */
[----:B------:R-:W-:-:S04]  /*1a0d0*/  IMAD.WIDE.U32 R4, P0, R7, UR5, R4 ;  /* 0x0000000507047c25 */ /* 0x000fc8000f800004 */
[----:B------:R-:W-:Y:S01]  /*1a0e0*/  IMAD.WIDE.U32 R6, R7, UR4, RZ ;  /* 0x0000000407067c25 */ /* 0x000fe2000f8e00ff */
[----:B------:R-:W-:Y:S02]  /*1a0f0*/  IADD3.X R3, RZ, RZ, RZ, P0, !PT ;  /* 0x000000ffff037210 */ /* 0x000fe400007fe4ff */
[----:B------:R-:W-:Y:S02]  /*1a100*/  MOV R2, R5 ;  /* 0x0000000500027202 */ /* 0x000fe40000000f00 */
[----:B------:R-:W-:-:S05]  /*1a110*/  IADD3 RZ, P0, R7, R4, RZ ;  /* 0x0000000407ff7210 */ /* 0x000fca0007f1e0ff */
[----:B------:R-:W-:-:S08]  /*1a120*/  IMAD.WIDE.U32.X R2, R15, UR5, R2, P0 ;  /* 0x000000050f027c25 */ /* 0x000fd000080e0402 */
.L_x_611:
[--C-:B------:R-:W-:Y:S01]  /*1a130*/  SHF.R.U64 R6, R2, UR7, R3.reuse ;  /* 0x0000000702067c19 */ /* 0x100fe20008001203 */
[----:B------:R-:W-:Y:S01]  /*1a140*/  ULDC.64 UR4, c[0x0][0x8c8] ;  /* 0x0002320000047ab9 */ /* 0x000fe20000000a00 */
[----:B------:R-:W-:Y:S01]  /*1a150*/  SHF.R.U32.HI R2, RZ, UR7, R3 ;  /* 0x00000007ff027c19 */ /* 0x000fe20008011603 */
[----:B------:R-:W3:Y:S01]  /*1a160*/  LDC R18, c[0x0][0x144] ;  /* 0x00005100ff127b82 */ /* 0x000ee20000000800 */
[----:B------:R-:W-:Y:S01]  /*1a170*/  IADD3 R5, P0, RZ, -R6, RZ ;  /* 0x80000006ff057210 */ /* 0x000fe20007f1e0ff */
[----:B------:R-:W-:Y:S01]  /*1a180*/  ULDC.64 UR8, c[0x0][0x8e8] ;  /* 0x00023a0000087ab9 */ /* 0x000fe20000000a00 */
[----:B------:R-:W-:Y:S01]  /*1a190*/  MOV R3, R17 ;  /* 0x0000001100037202 */ /* 0x000fe20000000f00 */
[----:B------:R-:W-:Y:S01]  /*1a1a0*/  ULDC UR6, c[0x0][0x8b0] ;  /* 0x00022c0000067ab9 */ /* 0x000fe20000000800 */
[----:B------:R-:W-:Y:S02]  /*1a1b0*/  IADD3.X R2, RZ, ~R2, RZ, P0, !PT ;  /* 0x80000002ff027210 */ /* 0x000fe400007fe4ff */
[----:B-1----:R-:W-:Y:S01]  /*1a1c0*/  I2FP.F32.U32 R7, R13 ;  /* 0x0000000d00077245 */ /* 0x002fe20000201000 */
[----:B------:R-:W1:Y:S01]  /*1a1d0*/  LDC R15, c[0x0][0x148] ;  /* 0x00005200ff0f7b82 */ /* 0x000e620000000800 */
[----:B------:R-:W-:Y:S01]  /*1a1e0*/  ISETP.NE.U32.AND P0, PT, RZ, UR8, PT ;  /* 0x00000008ff007c0c */ /* 0x000fe2000bf05070 */
[----:B------:R-:W-:Y:S01]  /*1a1f0*/  IMAD R4, R2, UR4, RZ ;  /* 0x0000000402047c24 */ /* 0x000fe2000f8e02ff */
[----:B------:R-:W-:-:S02]  /*1a200*/  MOV R2, R14 ;  /* 0x0000000e00027202 */ /* 0x000fc40000000f00 */
[----:B------:R-:W-:-:S03]  /*1a210*/  ISETP.NE.AND.EX P0, PT, RZ, UR9, PT, P0 ;  /* 0x00000009ff007c0c */ /* 0x000fc6000bf05300 */
[----:B------:R-:W-:Y:S01]  /*1a220*/  IMAD.WIDE.U32 R2, R5, UR4, R2 ;  /* 0x0000000405027c25 */ /* 0x000fe2000f8e0002 */
[----:B------:R-:W-:-:S03]  /*1a230*/  ULDC UR4, c[0x0][0x150] ;  /* 0x0000540000047ab9 */ /* 0x000fc60000000800 */
[----:B------:R-:W-:Y:S02]  /*1a240*/  IMAD R5, R5, UR5, R4 ;  /* 0x0000000505057c24 */ /* 0x000fe4000f8e0204 */
[----:B------:R-:W-:Y:S01]  /*1a250*/  FMUL R4, R7, UR4 ;  /* 0x0000000407047c20 */ /* 0x000fe20008400000 */
[----:B------:R-:W-:Y:S01]  /*1a260*/  ULDC UR4, c[0x0][0x8c0] ;  /* 0x0002300000047ab9 */ /* 0x000fe20000000800 */
[----:B------:R-:W-:Y:S01]  /*1a270*/  ULDC UR5, c[0x0][0x154] ;  /* 0x0000550000057ab9 */ /* 0x000fe20000000800 */
[----:B------:R-:W-:-:S03]  /*1a280*/  IADD3 R3, R3, R5, RZ ;  /* 0x0000000503037210 */ /* 0x000fc60007ffe0ff */
[----:B------:R-:W4:Y:S01]  /*1a290*/  F2I.U32.TRUNC.NTZ R4, R4 ;  /* 0x0000000400047305 */ /* 0x000f22000020f000 */
[----:B------:R-:W-:Y:S02]  /*1a2a0*/  SHF.R.U64 R7, R2, UR4, R3 ;  /* 0x0000000402077c19 */ /* 0x000fe40008001203 */
[----:B--2---:R-:W-:-:S05]  /*1a2b0*/  I2FP.F32.U32 R2, R12 ;  /* 0x0000000c00027245 */ /* 0x004fca0000201000 */
[----:B------:R-:W-:Y:S01]  /*1a2c0*/  FMUL R17, R2, UR5 ;  /* 0x0000000502117c20 */ /* 0x000fe20008400000 */
[----:B------:R-:W-:Y:S01]  /*1a2d0*/  SHF.R.U32.HI R2, RZ, UR4, R3 ;  /* 0x00000004ff027c19 */ /* 0x000fe20008011603 */
[----:B------:R-:W-:-:S03]  /*1a2e0*/  ULDC UR4, c[0x0][0x900] ;  /* 0x0002400000047ab9 */ /* 0x000fc60000000800 */
[--C-:B------:R-:W-:Y:S01]  /*1a2f0*/  SHF.R.U64 R16, R7, UR6, R2.reuse ;  /* 0x0000000607107c19 */ /* 0x100fe20008001202 */
[----:B------:R-:W2:Y:S01]  /*1a300*/  F2I.U32.TRUNC.NTZ R17, R17 ;  /* 0x0000001100117305 */ /* 0x000ea2000020f000 */
[----:B------:R-:W-:Y:S02]  /*1a310*/  SHF.R.U32.HI R3, RZ, UR6, R2 ;  /* 0x00000006ff037c19 */ /* 0x000fe40008011602 */
[----:B----4-:R-:W-:Y:S02]  /*1a320*/  IADD3 R4, -R4, RZ, RZ ;  /* 0x000000ff04047210 */ /* 0x010fe40007ffe1ff */
[--C-:B------:R-:W-:Y:S02]  /*1a330*/  SHF.R.U64 R14, R16, UR4, R3.reuse ;  /* 0x00000004100e7c19 */ /* 0x100fe40008001203 */
[----:B------:R-:W-:Y:S01]  /*1a340*/  SHF.R.U32.HI R19, RZ, UR4, R3 ;  /* 0x00000004ff137c19 */ /* 0x000fe20008011603 */
[----:B---3--:R-:W-:Y:S01]  /*1a350*/  IMAD R13, R18, R4, R13 ;  /* 0x00000004120d7224 */ /* 0x008fe200078e020d */
[----:B------:R-:W-:-:S02]  /*1a360*/  MOV R2, R14 ;  /* 0x0000000e00027202 */ /* 0x000fc40000000f00 */
[----:B------:R-:W-:Y:S01]  /*1a370*/  MOV R3, R19 ;  /* 0x0000001300037202 */ /* 0x000fe20000000f00 */
[----:B------:R-:W-:Y:S06]  /*1a380*/  @!P0 BRA `(.L_x_612) ;  /* 0x0000000000288947 */ /* 0x000fec0003800000 */
[----:B------:R-:W-:Y:S02]  /*1a390*/  ULDC UR4, c[0x0][0x8f4] ;  /* 0x00023d0000047ab9 */ /* 0x000fe40000000800 */
[----:B------:R-:W-:-:S04]  /*1a3a0*/  IADD3 R3, P0, R14, UR4, RZ ;  /* 0x000000040e037c10 */ /* 0x000fc8000ff1e0ff */
[----:B------:R-:W-:-:S05]  /*1a3b0*/  IADD3.X R19, RZ, R19, RZ, P0, !PT ;  /* 0x00000013ff137210 */ /* 0x000fca00007fe4ff */
[----:B------:R-:W-:-:S04]  /*1a3c0*/  IMAD.WIDE.U32 R4, R19, UR8, RZ ;  /* 0x0000000813047c25 */ /* 0x000fc8000f8e00ff */
[----:B------:R-:W-:-:S04]  /*1a3d0*/  IMAD.WIDE.U32 R4, P0, R3, UR9, R4 ;  /* 0x0000000903047c25 */ /* 0x000fc8000f800004 */
[----:B------:R-:W-:Y:S01]  /*1a3e0*/  IMAD.WIDE.U32 R2, R3, UR8, RZ ;  /* 0x0000000803027c25 */ /* 0x000fe2000f8e00ff */
[----:B------:R-:W-:-:S04]  /*1a3f0*/  MOV R2, R5 ;  /* 0x0000000500027202 */ /* 0x000fc80000000f00 */
[----:B------:R-:W-:Y:S02]  /*1a400*/  IADD3 RZ, P1, R3, R4, RZ ;  /* 0x0000000403ff7210 */ /* 0x000fe40007f3e0ff */
[----:B------:R-:W-:-:S03]  /*1a410*/  IADD3.X R3, RZ, RZ, RZ, P0, !PT ;  /* 0x000000ffff037210 */ /* 0x000fc600007fe4ff */
[----:B------:R-:W-:-:S08]  /*1a420*/  IMAD.WIDE.U32.X R2, R19, UR9, R2, P1 ;  /* 0x0000000913027c25 */ /* 0x000fd000088e0402 */
.L_x_612:
[----:B------:R-:W3:Y:S01]  /*1a430*/  LDC R4, c[0x0][0x904] ;  /* 0x00024100ff047b82 */ /* 0x000ee20000000800 */
[----:B------:R-:W-:Y:S01]  /*1a440*/  ULDC UR4, c[0x0][0x8f0] ;  /* 0x00023c0000047ab9 */ /* 0x000fe20000000800 */
[----:B--2---:R-:W-:Y:S01]  /*1a450*/  IADD3 R17, -R17, RZ, RZ ;  /* 0x000000ff11117210 */ /* 0x004fe20007ffe1ff */
[----:B------:R-:W-:Y:S01]  /*1a460*/  ULDC UR5, c[0x0][0x8b8] ;  /* 0x00022e0000057ab9 */ /* 0x000fe20000000800 */
[----:B------:R-:W-:Y:S01]  /*1a470*/  SHF.R.U64 R3, R2, UR4, R3 ;  /* 0x0000000402037c19 */ /* 0x000fe20008001203 */
[----:B------:R-:W-:Y:S01]  /*1a480*/  ULDC UR4, c[0x0][0x8e0] ;  /* 0x0002380000047ab9 */ /* 0x000fe20000000800 */
[----:B------:R-:W-:Y:S02]  /*1a490*/  LOP3.LUT R16, R16, UR17, RZ, 0xc0, !PT ;  /* 0x0000001110107c12 */ /* 0x000fe4000f8ec0ff */
[----:B------:R-:W-:Y:S02]  /*1a4a0*/  IADD3 R5, -R3, RZ, RZ ;  /* 0x000000ff03057210 */ /* 0x000fe40007ffe1ff */
[----:B------:R-:W-:Y:S01]  /*1a4b0*/  LOP3.LUT R7, R7, UR15, RZ, 0xc0, !PT ;  /* 0x0000000f07077c12 */ /* 0x000fe2000f8ec0ff */
[----:B------:R-:W-:Y:S01]  /*1a4c0*/  IMAD R16, R3, UR16, R16 ;  /* 0x0000001003107c24 */ /* 0x000fe2000f8e0210 */
[----:B------:R-:W-:Y:S01]  /*1a4d0*/  MOV R2, 0x1 ;  /* 0x0000000100027802 */ /* 0x000fe20000000f00 */
[----:B------:R-:W-:Y:S01]  /*1a4e0*/  IMAD R14, R5, UR4, R14 ;  /* 0x00000004050e7c24 */ /* 0x000fe2000f8e020e */
[----:B------:R-:W-:-:S03]  /*1a4f0*/  ULDC UR4, c[0x0][0x8a8] ;  /* 0x00022a0000047ab9 */ /* 0x000fc60000000800 */
[----:B------:R-:W-:Y:S01]  /*1a500*/  IMAD R14, R14, UR4, R7 ;  /* 0x000000040e0e7c24 */ /* 0x000fe2000f8e0207 */
[----:B---3--:R-:W-:Y:S02]  /*1a510*/  ISETP.NE.AND P0, PT, R4, 0x1, PT ;  /* 0x000000010400780c */ /* 0x008fe40003f05270 */
[----:B------:R-:W-:-:S11]  /*1a520*/  MOV R4, R6 ;  /* 0x0000000600047202 */ /* 0x000fd60000000f00 */
[----:B-1----:R-:W-:-:S04]  /*1a530*/  @P0 IMAD R13, R15, R17, R12 ;  /* 0x000000110f0d0224 */ /* 0x002fc800078e020c */
[----:B------:R-:W-:-:S05]  /*1a540*/  IMAD R13, R16, UR5, R13 ;  /* 0x00000005100d7c24 */ /* 0x000fca000f8e020d */
[----:B------:R-:W-:Y:S02]  /*1a550*/  SEL R5, R14, R13, !P0 ;  /* 0x0000000d0e057207 */ /* 0x000fe40004000000 */
[----:B------:R-:W-:-:S07]  /*1a560*/  SEL R7, R13, R14, !P0 ;  /* 0x0000000e0d077207 */ /* 0x000fce0004000000 */
.L_x_610:
[----:B------:R-:W-:Y:S05]  /*1a570*/  BSYNC B1 ;  /* 0x0000000000017941 */ /* 0x000fea0003800000 */
.L_x_609:
[----:B------:R-:W-:-:S13]  /*1a580*/  LOP3.LUT P0, RZ, R2, 0xff, RZ, 0xc0, !PT ;  /* 0x000000ff02ff7812 */ /* 0x000fda000780c0ff */
[----:B------:R-:W-:Y:S05]  /*1a590*/  @P0 BRA `(.L_x_613) ;  /* 0xfffffff4001c0947 */ /* 0x000fea000383ffff */
[----:B------:R-:W-:Y:S05]  /*1a5a0*/  BSYNC B0 ;  /* 0x0000000000007941 */ /* 0x000fea0003800000 */
.L_x_602:
[----:B------:R-:W-:-:S03]  /*1a5b0*/  UMOV UR4, 0xffffffff ;  /* 0xffffffff00047882 */ /* 0x000fc60000000000 */
[----:B------:R-:W-:Y:S05]  /*1a5c0*/  BRA.DIV UR4, `(.L_x_614) ;  /* 0x0000000e04647947 */ /* 0x000fea000b800000 */
[----:B------:R-:W-:-:S13]  /*1a5d0*/  ELECT P6, URZ, PT ;  /* 0x00000000003f782f */ /* 0x000fda00038c0000 */
.L_x_651:
[----:B------:R-:W-:Y:S04]  /*1a5e0*/  BSSY B0, `(.L_x_615) ;  /* 0x0000050000007945 */ /* 0x000fe80003800000 */
[----:B------:R-:W-:Y:S05]  /*1a5f0*/  @!P6 BRA `(.L_x_616) ;  /* 0x000000040038e947 */ /* 0x000fea0003800000 */
[----:B------:R-:W-:-:S04]  /*1a600*/  ULOP3.LUT UR4, UR45, 0x2, URZ, 0xfc, !UPT ;  /* 0x000000022d047892 */ /* 0x000fc8000f8efc3f */
[----:B------:R-:W-:-:S06]  /*1a610*/  UISETP.NE.AND UP0, UPT, UR4, 0x3, UPT ;  /* 0x000000030400788c */ /* 0x000fcc000bf05270 */
[----:B------:R-:W-:-:S13]  /*1a620*/  PLOP3.LUT P0, PT, PT, PT, UP0, 0x80, 0x0 ;  /* 0x000000000000781c */ /* 0x000fda0003f0f008 */
[----:B------:R-:W-:Y:S05]  /*1a630*/  @!P0 BRA `(.L_x_617) ;  /* 0x0000000000048947 */ /* 0x000fea0003800000 */
[----:B------:R-:W-:Y:S01]  /*1a640*/  BPT.TRAP 0x1 ;  /* 0x000000040000795c */ /* 0x000fe20000300000 */
.L_x_617:
[----:B------:R-:W1:Y:S01]  /*1a650*/  S2R R3, SR_CgaCtaId ;  /* 0x0000000000037919 */ /* 0x000e620000008800 */
[----:B------:R-:W-:Y:S02]  /*1a660*/  MOV R0, 0x400 ;  /* 0x0000040000007802 */ /* 0x000fe40000000f00 */
[----:B------:R-:W-:Y:S02]  /*1a670*/  SHF.L.U32 R2, R11, 0x1f, RZ ;  /* 0x0000001f0b027819 */ /* 0x000fe400000006ff */
[----:B-1----:R-:W-:-:S04]  /*1a680*/  LEA R3, R3, R0, 0x18 ;  /* 0x0000000003037211 */ /* 0x002fc800078ec0ff */
[----:B------:R-:W-:-:S04]  /*1a690*/  IADD3 R3, R3, 0x40, RZ ;  /* 0x0000004003037810 */ /* 0x000fc80007ffe0ff */
[C---:B------:R-:W-:Y:S02]  /*1a6a0*/  LEA R5, R10.reuse, R3, 0x3 ;  /* 0x000000030a057211 */ /* 0x040fe400078e18ff */
[----:B------:R-:W-:Y:S02]  /*1a6b0*/  IADD3 R10, R10, 0x1, RZ ;  /* 0x000000010a0a7810 */ /* 0x000fe40007ffe0ff */
[----:B------:R-:W1:Y:S02]  /*1a6c0*/  SYNCS.PHASECHK.TRANS64.TRYWAIT P0, [R5+URZ], R2 ;  /* 0x00000002050075a7 */ /* 0x000e64000800017f */
[----:B------:R-:W-:-:S04]  /*1a6d0*/  ISETP.NE.AND P1, PT, R10, 0x8, PT ;  /* 0x000000080a00780c */ /* 0x000fc80003f25270 */
[----:B------:R-:W-:Y:S02]  /*1a6e0*/  SEL R0, RZ, 0x1, P1 ;  /* 0x00000001ff007807 */ /* 0x000fe40000800000 */
[----:B------:R-:W-:Y:S02]  /*1a6f0*/  SEL R10, R10, RZ, P1 ;  /* 0x000000ff0a0a7207 */ /* 0x000fe40000800000 */
[----:B------:R-:W-:Y:S02]  /*1a700*/  LOP3.LUT R11, R11, R0, RZ, 0x3c, !PT ;  /* 0x000000000b0b7212 */ /* 0x000fe400078e3cff */
[----:B------:R-:W-:Y:S02]  /*1a710*/  LEA R7, R10, R3, 0x3 ;  /* 0x000000030a077211 */ /* 0x000fe400078e18ff */
[----:B------:R-:W-:Y:S01]  /*1a720*/  SHF.L.U32 R4, R11, 0x1f, RZ ;  /* 0x0000001f0b047819 */ /* 0x000fe200000006ff */
[----:B-1----:R-:W-:Y:S06]  /*1a730*/  @!P0 BRA `(.L_x_618) ;  /* 0x0000000c00288947 */ /* 0x002fec0003800000 */
.L_x_652:
[----:B------:R-:W2:Y:S01]  /*1a740*/  SYNCS.PHASECHK.TRANS64.TRYWAIT P0, [R7+URZ], R4 ;  /* 0x00000004070075a7 */ /* 0x000ea2000800017f */
[----:B------:R-:W-:-:S04]  /*1a750*/  IADD3 R0, R10, 0x1, RZ ;  /* 0x000000010a007810 */ /* 0x000fc80007ffe0ff */
[----:B------:R-:W-:-:S04]  /*1a760*/  ISETP.NE.AND P1, PT, R0, 0x8, PT ;  /* 0x000000080000780c */ /* 0x000fc80003f25270 */
[----:B-1----:R-:W-:Y:S02]  /*1a770*/  SEL R2, RZ, 0x1, P1 ;  /* 0x00000001ff027807 */ /* 0x002fe40000800000 */
[----:B------:R-:W-:Y:S02]  /*1a780*/  SEL R0, R0, RZ, P1 ;  /* 0x000000ff00007207 */ /* 0x000fe40000800000 */
[----:B------:R-:W-:Y:S02]  /*1a790*/  LOP3.LUT R11, R11, R2, RZ, 0x3c, !PT ;  /* 0x000000020b0b7212 */ /* 0x000fe400078e3cff */
[----:B------:R-:W-:Y:S02]  /*1a7a0*/  LEA R6, R0, R3, 0x3 ;  /* 0x0000000300067211 */ /* 0x000fe400078e18ff */
[----:B------:R-:W-:Y:S01]  /*1a7b0*/  SHF.L.U32 R5, R11, 0x1f, RZ ;  /* 0x0000001f0b057819 */ /* 0x000fe200000006ff */
[----:B--2---:R-:W-:Y:S06]  /*1a7c0*/  @!P0 BRA `(.L_x_619) ;  /* 0x0000000c00188947 */ /* 0x004fec0003800000 */
.L_x_653:
[----:B------:R-:W2:Y:S01]  /*1a7d0*/  SYNCS.PHASECHK.TRANS64.TRYWAIT P0, [R6+URZ], R5 ;  /* 0x00000005060075a7 */ /* 0x000ea2000800017f */
[----:B------:R-:W-:-:S04]  /*1a7e0*/  IADD3 R0, R0, 0x1, RZ ;  /* 0x0000000100007810 */ /* 0x000fc80007ffe0ff */
[----:B------:R-:W-:-:S04]  /*1a7f0*/  ISETP.NE.AND P1, PT, R0, 0x8, PT ;  /* 0x000000080000780c */ /* 0x000fc80003f25270 */
[----:B------:R-:W-:Y:S02]  /*1a800*/  SEL R2, RZ, 0x1, P1 ;  /* 0x00000001ff027807 */ /* 0x000fe40000800000 */
[----:B------:R-:W-:Y:S02]  /*1a810*/  SEL R0, R0, RZ, P1 ;  /* 0x000000ff00007207 */ /* 0x000fe40000800000 */
[----:B------:R-:W-:Y:S02]  /*1a820*/  LOP3.LUT R11, R11, R2, RZ, 0x3c, !PT ;  /* 0x000000020b0b7212 */ /* 0x000fe400078e3cff */
[----:B-1----:R-:W-:Y:S02]  /*1a830*/  LEA R7, R0, R3, 0x3 ;  /* 0x0000000300077211 */ /* 0x002fe400078e18ff */
[----:B------:R-:W-:Y:S01]  /*1a840*/  SHF.L.U32 R4, R11, 0x1f, RZ ;  /* 0x0000001f0b047819 */ /* 0x000fe200000006ff */
[----:B--2---:R-:W-:Y:S06]  /*1a850*/  @!P0 BRA `(.L_x_620) ;  /* 0x0000000c00088947 */ /* 0x004fec0003800000 */
.L_x_654:
        /* <DEDUP_REMOVED lines=9> */
.L_x_655:
        /* <DEDUP_REMOVED lines=9> */
.L_x_656:
        /* <DEDUP_REMOVED lines=9> */
.L_x_657:
[----:B------:R-:W2:Y:S01]  /*1aa10*/  SYNCS.PHASECHK.TRANS64.TRYWAIT P0, [R6+URZ], R5 ;  /* 0x00000005060075a7 */ /* 0x000ea2000800017f */
[----:B------:R-:W-:-:S04]  /*1aa20*/  IADD3 R0, R0, 0x1, RZ ;  /* 0x0000000100007810 */ /* 0x000fc80007ffe0ff */
[----:B------:R-:W-:-:S04]  /*1aa30*/  ISETP.NE.AND P1, PT, R0, 0x8, PT ;  /* 0x000000080000780c */ /* 0x000fc80003f25270 */
[----:B------:R-:W-:Y:S02]  /*1aa40*/  SEL R2, RZ, 0x1, P1 ;  /* 0x00000001ff027807 */ /* 0x000fe40000800000 */
[----:B------:R-:W-:Y:S02]  /*1aa50*/  SEL R0, R0, RZ, P1 ;  /* 0x000000ff00007207 */ /* 0x000fe40000800000 */
[----:B------:R-:W-:Y:S01]  /*1aa60*/  LOP3.LUT R2, R11, R2, RZ, 0x3c, !PT ;  /* 0x000000020b027212 */ /* 0x000fe200078e3cff */
[----:B--2---:R-:W-:Y:S06]  /*1aa70*/  @!P0 BRA `(.L_x_624) ;  /* 0x0000000800d08947 */ /* 0x004fec0003800000 */
.L_x_658:
[----:B------:R-:W-:Y:S02]  /*1aa80*/  LEA R3, R0, R3, 0x3 ;  /* 0x0000000300037211 */ /* 0x000fe400078e18ff */
[----:B------:R-:W-:-:S07]  /*1aa90*/  SHF.L.U32 R0, R2, 0x1f, RZ ;  /* 0x0000001f02007819 */ /* 0x000fce00000006ff */
.L_x_625:
[----:B---3--:R3:W4:Y:S02]  /*1aaa0*/  SYNCS.PHASECHK.TRANS64.TRYWAIT P0, [R3+URZ], R0 ;  /* 0x00000000030075a7 */ /* 0x008724000800017f */
[----:B----4-:R-:W-:Y:S05]  /*1aab0*/  @!P0 NANOSLEEP.SYNCS 0x989680 ;  /* 0x009896800000895d */ /* 0x010fea0003900000 */
[----:B------:R-:W4:Y:S02]  /*1aac0*/  @!P0 SYNCS.PHASECHK.TRANS64 P0, [R3+URZ], R0 ;  /* 0x00000000030085a7 */ /* 0x000f24000800007f */
[----:B----4-:R-:W-:Y:S05]  /*1aad0*/  @!P0 BRA `(.L_x_625) ;  /* 0xfffffffc00f08947 */ /* 0x010fea000383ffff */
.L_x_616:
[----:B------:R-:W-:Y:S05]  /*1aae0*/  BSYNC B0 ;  /* 0x0000000000007941 */ /* 0x000fea0003800000 */
.L_x_615:
[----:B------:R-:W-:Y:S05]  /*1aaf0*/  EXIT ;  /* 0x000000000000794d */ /* 0x000fea0003800000 */
.L_x_25:
[----:B---3--:R-:W-:-:S04]  /*1ab00*/  MOV R3, UR4 ;  /* 0x0000000400037c02 */ /* 0x008fc80008000f00 */
[----:B------:R3:W4:Y:S03]  /*1ab10*/  SYNCS.PHASECHK.TRANS64.TRYWAIT P0, [R3+URZ], R0 ;  /* 0x00000000030075a7 */ /* 0x000726000800017f */
[----:B----4-:R-:W-:Y:S05]  /*1ab20*/  @!P0 NANOSLEEP.SYNCS 0x989680 ;  /* 0x009896800000895d */ /* 0x010fea0003900000 */
[----:B------:R-:W4:Y:S02]  /*1ab30*/  @!P0 SYNCS.PHASECHK.TRANS64 P0, [R3+URZ], R0 ;  /* 0x00000000030085a7 */ /* 0x000f24000800007f */
[----:B----4-:R-:W-:Y:S05]  /*1ab40*/  @!P0 BRA `(.L_x_25) ;  /* 0xfffffffc00ec8947 */ /* 0x010fea000383ffff */
[----:B------:R-:W-:Y:S05]  /*1ab50*/  BRA `(.L_x_24) ;  /* 0xfffffe7800447947 */ /* 0x000fea000383ffff */
.L_x_31:
[----:B---3--:R-:W-:-:S04]  /*1ab60*/  MOV R6, UR6 ;  /* 0x0000000600067c02 */ /* 0x008fc80008000f00 */
[----:B------:R3:W4:Y:S03]  /*1ab70*/  SYNCS.PHASECHK.TRANS64.TRYWAIT P0, [R6+URZ], R4 ;  /* 0x00000004060075a7 */ /* 0x000726000800017f */
[----:B----4-:R-:W-:Y:S05]  /*1ab80*/  @!P0 NANOSLEEP.SYNCS 0x989680 ;  /* 0x009896800000895d */ /* 0x010fea0003900000 */
[----:B------:R-:W4:Y:S02]  /*1ab90*/  @!P0 SYNCS.PHASECHK.TRANS64 P0, [R6+URZ], R4 ;  /* 0x00000004060085a7 */ /* 0x000f24000800007f */
[----:B----4-:R-:W-:Y:S05]  /*1aba0*/  @!P0 BRA `(.L_x_31) ;  /* 0xfffffffc00ec8947 */ /* 0x010fea000383ffff */
[----:B------:R-:W-:Y:S05]  /*1abb0*/  BRA `(.L_x_30) ;  /* 0xfffffe8c00147947 */ /* 0x000fea000383ffff */
.L_x_55:
[----:B-1----:R1:W3:Y:S02]  /*1abc0*/  SYNCS.PHASECHK.TRANS64.TRYWAIT P2, [R13+URZ+0x80], R0 ;  /* 0x000080000d0075a7 */ /* 0x0022e4000804017f */
[----:B---3--:R-:W-:Y:S05]  /*1abd0*/  @!P2 NANOSLEEP.SYNCS 0x989680 ;  /* 0x009896800000a95d */ /* 0x008fea0003900000 */
[----:B------:R-:W3:Y:S02]  /*1abe0*/  @!P2 SYNCS.PHASECHK.TRANS64 P2, [R13+URZ+0x80], R0 ;  /* 0x000080000d00a5a7 */ /* 0x000ee4000804007f */
[----:B---3--:R-:W-:Y:S05]  /*1abf0*/  @!P2 BRA `(.L_x_55) ;  /* 0xfffffffc00f0a947 */ /* 0x008fea000383ffff */
[----:B------:R-:W-:Y:S05]  /*1ac00*/  BRA `(.L_x_626) ;  /* 0xfffffeb400347947 */ /* 0x000fea000383ffff */
.L_x_114:
[----:B-1----:R1:W2:Y:S02]  /*1ac10*/  SYNCS.PHASECHK.TRANS64.TRYWAIT P2, [R14+URZ+0x80], R3 ;  /* 0x000080030e0075a7 */ /* 0x0022a4000804017f */
[----:B--2---:R-:W-:Y:S05]  /*1ac20*/  @!P2 NANOSLEEP.SYNCS 0x989680 ;  /* 0x009896800000a95d */ /* 0x004fea0003900000 */
[----:B------:R-:W2:Y:S02]  /*1ac30*/  @!P2 SYNCS.PHASECHK.TRANS64 P2, [R14+URZ+0x80], R3 ;  /* 0x000080030e00a5a7 */ /* 0x000ea4000804007f */
[----:B--2---:R-:W-:Y:S05]  /*1ac40*/  @!P2 BRA `(.L_x_114) ;  /* 0xfffffffc00f0a947 */ /* 0x004fea000383ffff */
[----:B------:R-:W-:Y:S05]  /*1ac50*/  BRA `(.L_x_627) ;  /* 0xfffffed400f47947 */ /* 0x000fea000383ffff */
.L_x_173:
[----:B-1----:R1:W2:Y:S02]  /*1ac60*/  SYNCS.PHASECHK.TRANS64.TRYWAIT P2, [R13+URZ+0x80], R0 ;  /* 0x000080000d0075a7 */ /* 0x0022a4000804017f */
[----:B--2---:R-:W-:Y:S05]  /*1ac70*/  @!P2 NANOSLEEP.SYNCS 0x989680 ;  /* 0x009896800000a95d */ /* 0x004fea0003900000 */
[----:B------:R-:W2:Y:S02]  /*1ac80*/  @!P2 SYNCS.PHASECHK.TRANS64 P2, [R13+URZ+0x80], R0 ;  /* 0x000080000d00a5a7 */ /* 0x000ea4000804007f */
[----:B--2---:R-:W-:Y:S05]  /*1ac90*/  @!P2 BRA `(.L_x_173) ;  /* 0xfffffffc00f0a947 */ /* 0x004fea000383ffff */
[----:B------:R-:W-:Y:S05]  /*1aca0*/  BRA `(.L_x_628) ;  /* 0xfffffef800407947 */ /* 0x000fea000383ffff */
.L_x_232:
[----:B-1----:R1:W2:Y:S02]  /*1acb0*/  SYNCS.PHASECHK.TRANS64.TRYWAIT P2, [R0+URZ+0x80], R3 ;  /* 0x00008003000075a7 */ /* 0x0022a4000804017f */
[----:B--2---:R-:W-:Y:S05]  /*1acc0*/  @!P2 NANOSLEEP.SYNCS 0x989680 ;  /* 0x009896800000a95d */ /* 0x004fea0003900000 */
[----:B------:R-:W2:Y:S02]  /*1acd0*/  @!P2 SYNCS.PHASECHK.TRANS64 P2, [R0+URZ+0x80], R3 ;  /* 0x000080030000a5a7 */ /* 0x000ea4000804007f */
[----:B--2---:R-:W-:Y:S05]  /*1ace0*/  @!P2 BRA `(.L_x_232) ;  /* 0xfffffffc00f0a947 */ /* 0x004fea000383ffff */
[----:B------:R-:W-:Y:S05]  /*1acf0*/  BRA `(.L_x_629) ;  /* 0xffffff1800847947 */ /* 0x000fea000383ffff */
.L_x_291:
[----:B-1----:R1:W2:Y:S02]  /*1ad00*/  SYNCS.PHASECHK.TRANS64.TRYWAIT P2, [R0+URZ+0x80], R3 ;  /* 0x00008003000075a7 */ /* 0x0022a4000804017f */
[----:B--2---:R-:W-:Y:S05]  /*1ad10*/  @!P2 NANOSLEEP.SYNCS 0x989680 ;  /* 0x009896800000a95d */ /* 0x004fea0003900000 */
[----:B------:R-:W2:Y:S02]  /*1ad20*/  @!P2 SYNCS.PHASECHK.TRANS64 P2, [R0+URZ+0x80], R3 ;  /* 0x000080030000a5a7 */ /* 0x000ea4000804007f */
[----:B--2---:R-:W-:Y:S05]  /*1ad30*/  @!P2 BRA `(.L_x_291) ;  /* 0xfffffffc00f0a947 */ /* 0x004fea000383ffff */
[----:B------:R-:W-:Y:S05]  /*1ad40*/  BRA `(.L_x_630) ;  /* 0xffffff3800e07947 */ /* 0x000fea000383ffff */
.L_x_350:
[----:B-1----:R1:W2:Y:S02]  /*1ad50*/  SYNCS.PHASECHK.TRANS64.TRYWAIT P2, [R0+URZ+0x80], R3 ;  /* 0x00008003000075a7 */ /* 0x0022a4000804017f */
[----:B--2---:R-:W-:Y:S05]  /*1ad60*/  @!P2 NANOSLEEP.SYNCS 0x989680 ;  /* 0x009896800000a95d */ /* 0x004fea0003900000 */
[----:B------:R-:W2:Y:S02]  /*1ad70*/  @!P2 SYNCS.PHASECHK.TRANS64 P2, [R0+URZ+0x80], R3 ;  /* 0x000080030000a5a7 */ /* 0x000ea4000804007f */
[----:B--2---:R-:W-:Y:S05]  /*1ad80*/  @!P2 BRA `(.L_x_350) ;  /* 0xfffffffc00f0a947 */ /* 0x004fea000383ffff */
[----:B------:R-:W-:Y:S05]  /*1ad90*/  BRA `(.L_x_631) ;  /* 0xffffff5c003c7947 */ /* 0x000fea000383ffff */
.L_x_409:
[----:B-1----:R1:W2:Y:S02]  /*1ada0*/  SYNCS.PHASECHK.TRANS64.TRYWAIT P2, [R0+URZ+0x80], R3 ;  /* 0x00008003000075a7 */ /* 0x0022a4000804017f */
[----:B--2---:R-:W-:Y:S05]  /*1adb0*/  @!P2 NANOSLEEP.SYNCS 0x989680 ;  /* 0x009896800000a95d */ /* 0x004fea0003900000 */
[----:B------:R-:W2:Y:S02]  /*1adc0*/  @!P2 SYNCS.PHASECHK.TRANS64 P2, [R0+URZ+0x80], R3 ;  /* 0x000080030000a5a7 */ /* 0x000ea4000804007f */
[----:B--2---:R-:W-:Y:S05]  /*1add0*/  @!P2 BRA `(.L_x_409) ;  /* 0xfffffffc00f0a947 */ /* 0x004fea000383ffff */
[----:B------:R-:W-:Y:S05]  /*1ade0*/  BRA `(.L_x_632) ;  /* 0xffffff7c00cc7947 */ /* 0x000fea000383ffff */
.L_x_468:
[----:B-1----:R1:W2:Y:S02]  /*1adf0*/  SYNCS.PHASECHK.TRANS64.TRYWAIT P0, [R3+URZ+0x80], R0 ;  /* 0x00008000030075a7 */ /* 0x0022a4000800017f */
[----:B--2---:R-:W-:Y:S05]  /*1ae00*/  @!P0 NANOSLEEP.SYNCS 0x989680 ;  /* 0x009896800000895d */ /* 0x004fea0003900000 */
[----:B------:R-:W2:Y:S02]  /*1ae10*/  @!P0 SYNCS.PHASECHK.TRANS64 P0, [R3+URZ+0x80], R0 ;  /* 0x00008000030085a7 */ /* 0x000ea4000800007f */
[----:B--2---:R-:W-:Y:S05]  /*1ae20*/  @!P0 BRA `(.L_x_468) ;  /* 0xfffffffc00f08947 */ /* 0x004fea000383ffff */
[----:B------:R-:W-:Y:S05]  /*1ae30*/  BRA `(.L_x_633) ;  /* 0xffffffa000687947 */ /* 0x000fea000383ffff */
.L_x_532:
[----:B-1----:R-:W-:-:S04]  /*1ae40*/  MOV R3, UR4 ;  /* 0x0000000400037c02 */ /* 0x002fc80008000f00 */
[----:B------:R1:W2:Y:S03]  /*1ae50*/  SYNCS.PHASECHK.TRANS64.TRYWAIT P0, [R3+URZ+0xc8], R0 ;  /* 0x0000c800030075a7 */ /* 0x0002a6000800017f */
[----:B--2---:R-:W-:Y:S05]  /*1ae60*/  @!P0 NANOSLEEP.SYNCS 0x989680 ;  /* 0x009896800000895d */ /* 0x004fea0003900000 */
[----:B------:R-:W2:Y:S02]  /*1ae70*/  @!P0 SYNCS.PHASECHK.TRANS64 P0, [R3+URZ+0xc8], R0 ;  /* 0x0000c800030085a7 */ /* 0x000ea4000800007f */
[----:B--2---:R-:W-:Y:S05]  /*1ae80*/  @!P0 BRA `(.L_x_532) ;  /* 0xfffffffc00ec8947 */ /* 0x004fea000383ffff */
[----:B------:R-:W-:Y:S05]  /*1ae90*/  BRA `(.L_x_531) ;  /* 0xffffffd000487947 */ /* 0x000fea000383ffff */
.L_x_541:
[----:B-1----:R-:W-:-:S04]  /*1aea0*/  MOV R3, UR13 ;  /* 0x0000000d00037c02 */ /* 0x002fc80008000f00 */
[----:B------:R1:W2:Y:S03]  /*1aeb0*/  SYNCS.PHASECHK.TRANS64.TRYWAIT P2, [R3+URZ+0xa0], R2 ;  /* 0x0000a002030075a7 */ /* 0x0002a6000804017f */
[----:B--2---:R-:W-:Y:S05]  /*1aec0*/  @!P2 NANOSLEEP.SYNCS 0x989680 ;  /* 0x009896800000a95d */ /* 0x004fea0003900000 */
[----:B------:R-:W2:Y:S02]  /*1aed0*/  @!P2 SYNCS.PHASECHK.TRANS64 P2, [R3+URZ+0xa0], R2 ;  /* 0x0000a0020300a5a7 */ /* 0x000ea4000804007f */
[----:B--2---:R-:W-:Y:S05]  /*1aee0*/  @!P2 BRA `(.L_x_541) ;  /* 0xfffffffc00eca947 */ /* 0x004fea000383ffff */
[----:B------:R-:W-:Y:S05]  /*1aef0*/  BRA `(.L_x_634) ;  /* 0xffffffd4003c7947 */ /* 0x000fea000383ffff */
.L_x_547:
[----:B-12---:R-:W-:-:S04]  /*1af00*/  MOV R3, UR13 ;  /* 0x0000000d00037c02 */ /* 0x006fc80008000f00 */
[----:B------:R1:W2:Y:S03]  /*1af10*/  SYNCS.PHASECHK.TRANS64.TRYWAIT P2, [R3+URZ+0xa8], R2 ;  /* 0x0000a802030075a7 */ /* 0x0002a6000804017f */
[----:B--2---:R-:W-:Y:S05]  /*1af20*/  @!P2 NANOSLEEP.SYNCS 0x989680 ;  /* 0x009896800000a95d */ /* 0x004fea0003900000 */
[----:B------:R-:W2:Y:S02]  /*1af30*/  @!P2 SYNCS.PHASECHK.TRANS64 P2, [R3+URZ+0xa8], R2 ;  /* 0x0000a8020300a5a7 */ /* 0x000ea4000804007f */
[----:B--2---:R-:W-:Y:S05]  /*1af40*/  @!P2 BRA `(.L_x_547) ;  /* 0xfffffffc00eca947 */ /* 0x004fea000383ffff */
[----:B------:R-:W-:Y:S05]  /*1af50*/  BRA `(.L_x_635) ;  /* 0xffffffd400847947 */ /* 0x000fea000383ffff */
.L_x_553:
[----:B-123--:R-:W-:-:S04]  /*1af60*/  MOV R3, UR13 ;  /* 0x0000000d00037c02 */ /* 0x00efc80008000f00 */
[----:B------:R1:W2:Y:S03]  /*1af70*/  SYNCS.PHASECHK.TRANS64.TRYWAIT P2, [R3+URZ+0xb0], R2 ;  /* 0x0000b002030075a7 */ /* 0x0002a6000804017f */
[----:B--2---:R-:W-:Y:S05]  /*1af80*/  @!P2 NANOSLEEP.SYNCS 0x989680 ;  /* 0x009896800000a95d */ /* 0x004fea0003900000 */
[----:B------:R-:W2:Y:S02]  /*1af90*/  @!P2 SYNCS.PHASECHK.TRANS64 P2, [R3+URZ+0xb0], R2 ;  /* 0x0000b0020300a5a7 */ /* 0x000ea4000804007f */
[----:B--2---:R-:W-:Y:S05]  /*1afa0*/  @!P2 BRA `(.L_x_553) ;  /* 0xfffffffc00eca947 */ /* 0x004fea000383ffff */
[----:B------:R-:W-:Y:S05]  /*1afb0*/  BRA `(.L_x_636) ;  /* 0xffffffd400d47947 */ /* 0x000fea000383ffff */
.L_x_559:
[----:B-1234-:R-:W-:-:S04]  /*1afc0*/  MOV R3, UR13 ;  /* 0x0000000d00037c02 */ /* 0x01efc80008000f00 */
[----:B------:R1:W2:Y:S03]  /*1afd0*/  SYNCS.PHASECHK.TRANS64.TRYWAIT P2, [R3+URZ+0xb8], R2 ;  /* 0x0000b802030075a7 */ /* 0x0002a6000804017f */
[----:B--2---:R-:W-:Y:S05]  /*1afe0*/  @!P2 NANOSLEEP.SYNCS 0x989680 ;  /* 0x009896800000a95d */ /* 0x004fea0003900000 */
[----:B------:R-:W2:Y:S02]  /*1aff0*/  @!P2 SYNCS.PHASECHK.TRANS64 P2, [R3+URZ+0xb8], R2 ;  /* 0x0000b8020300a5a7 */ /* 0x000ea4000804007f */
[----:B--2---:R-:W-:Y:S05]  /*1b000*/  @!P2 BRA `(.L_x_559) ;  /* 0xfffffffc00eca947 */ /* 0x004fea000383ffff */
[----:B------:R-:W-:Y:S05]  /*1b010*/  BRA `(.L_x_637) ;  /* 0xffffffd800247947 */ /* 0x000fea000383ffff */
.L_x_565:
[----:B-1234-:R-:W-:-:S04]  /*1b020*/  MOV R3, UR13 ;  /* 0x0000000d00037c02 */ /* 0x01efc80008000f00 */
[----:B------:R1:W2:Y:S03]  /*1b030*/  SYNCS.PHASECHK.TRANS64.TRYWAIT P2, [R3+URZ+0xa0], R2 ;  /* 0x0000a002030075a7 */ /* 0x0002a6000804017f */
[----:B--2---:R-:W-:Y:S05]  /*1b040*/  @!P2 NANOSLEEP.SYNCS 0x989680 ;  /* 0x009896800000a95d */ /* 0x004fea0003900000 */
[----:B------:R-:W2:Y:S02]  /*1b050*/  @!P2 SYNCS.PHASECHK.TRANS64 P2, [R3+URZ+0xa0], R2 ;  /* 0x0000a0020300a5a7 */ /* 0x000ea4000804007f */
[----:B--2---:R-:W-:Y:S05]  /*1b060*/  @!P2 BRA `(.L_x_565) ;  /* 0xfffffffc00eca947 */ /* 0x004fea000383ffff */
[----:B------:R-:W-:Y:S05]  /*1b070*/  BRA `(.L_x_638) ;  /* 0xffffffd800787947 */ /* 0x000fea000383ffff */
.L_x_571:
[----:B-1234-:R-:W-:-:S04]  /*1b080*/  MOV R3, UR13 ;  /* 0x0000000d00037c02 */ /* 0x01efc80008000f00 */
[----:B------:R1:W2:Y:S03]  /*1b090*/  SYNCS.PHASECHK.TRANS64.TRYWAIT P2, [R3+URZ+0xa8], R2 ;  /* 0x0000a802030075a7 */ /* 0x0002a6000804017f */
[----:B--2---:R-:W-:Y:S05]  /*1b0a0*/  @!P2 NANOSLEEP.SYNCS 0x989680 ;  /* 0x009896800000a95d */ /* 0x004fea0003900000 */
[----:B------:R-:W2:Y:S02]  /*1b0b0*/  @!P2 SYNCS.PHASECHK.TRANS64 P2, [R3+URZ+0xa8], R2 ;  /* 0x0000a8020300a5a7 */ /* 0x000ea4000804007f */
[----:B--2---:R-:W-:Y:S05]  /*1b0c0*/  @!P2 BRA `(.L_x_571) ;  /* 0xfffffffc00eca947 */ /* 0x004fea000383ffff */
[----:B------:R-:W-:Y:S05]  /*1b0d0*/  BRA `(.L_x_639) ;  /* 0xffffffd800bc7947 */ /* 0x000fea000383ffff */
.L_x_577:
[----:B-1234-:R-:W-:-:S04]  /*1b0e0*/  MOV R3, UR13 ;  /* 0x0000000d00037c02 */ /* 0x01efc80008000f00 */
[----:B------:R1:W2:Y:S03]  /*1b0f0*/  SYNCS.PHASECHK.TRANS64.TRYWAIT P2, [R3+URZ+0xb0], R2 ;  /* 0x0000b002030075a7 */ /* 0x0002a6000804017f */
[----:B--2---:R-:W-:Y:S05]  /*1b100*/  @!P2 NANOSLEEP.SYNCS 0x989680 ;  /* 0x009896800000a95d */ /* 0x004fea0003900000 */
[----:B------:R-:W2:Y:S02]  /*1b110*/  @!P2 SYNCS.PHASECHK.TRANS64 P2, [R3+URZ+0xb0], R2 ;  /* 0x0000b0020300a5a7 */ /* 0x000ea4000804007f */
[----:B--2---:R-:W-:Y:S05]  /*1b120*/  @!P2 BRA `(.L_x_577) ;  /* 0xfffffffc00eca947 */ /* 0x004fea000383ffff */
[----:B------:R-:W-:Y:S05]  /*1b130*/  BRA `(.L_x_640) ;  /* 0xffffffdc00007947 */ /* 0x000fea000383ffff */
.L_x_583:
[----:B-1234-:R-:W-:-:S04]  /*1b140*/  MOV R3, UR13 ;  /* 0x0000000d00037c02 */ /* 0x01efc80008000f00 */
[----:B------:R1:W2:Y:S03]  /*1b150*/  SYNCS.PHASECHK.TRANS64.TRYWAIT P2, [R3+URZ+0xb8], R2 ;  /* 0x0000b802030075a7 */ /* 0x0002a6000804017f */
[----:B--2---:R-:W-:Y:S05]  /*1b160*/  @!P2 NANOSLEEP.SYNCS 0x989680 ;  /* 0x009896800000a95d */ /* 0x004fea0003900000 */
[----:B------:R-:W2:Y:S02]  /*1b170*/  @!P2 SYNCS.PHASECHK.TRANS64 P2, [R3+URZ+0xb8], R2 ;  /* 0x0000b8020300a5a7 */ /* 0x000ea4000804007f */
[----:B--2---:R-:W-:Y:S05]  /*1b180*/  @!P2 BRA `(.L_x_583) ;  /* 0xfffffffc00eca947 */ /* 0x004fea000383ffff */
[----:B------:R-:W-:Y:S05]  /*1b190*/  BRA `(.L_x_641) ;  /* 0xffffffdc00447947 */ /* 0x000fea000383ffff */
.L_x_595:
[----:B-1----:R1:W2:Y:S02]  /*1b1a0*/  SYNCS.PHASECHK.TRANS64.TRYWAIT P0, [R0+URZ+0xa0], R3 ;  /* 0x0000a003000075a7 */ /* 0x0022a4000800017f */
[----:B--2---:R-:W-:Y:S05]  /*1b1b0*/  @!P0 NANOSLEEP.SYNCS 0x989680 ;  /* 0x009896800000895d */ /* 0x004fea0003900000 */
[----:B------:R-:W2:Y:S02]  /*1b1c0*/  @!P0 SYNCS.PHASECHK.TRANS64 P0, [R0+URZ+0xa0], R3 ;  /* 0x0000a003000085a7 */ /* 0x000ea4000800007f */
[----:B--2---:R-:W-:Y:S05]  /*1b1d0*/  @!P0 BRA `(.L_x_595) ;  /* 0xfffffffc00f08947 */ /* 0x004fea000383ffff */
[----:B------:R-:W-:Y:S05]  /*1b1e0*/  BRA `(.L_x_642) ;  /* 0xffffffe400507947 */ /* 0x000fea000383ffff */
.L_x_597:
[----:B--2---:R2:W3:Y:S02]  /*1b1f0*/  SYNCS.PHASECHK.TRANS64.TRYWAIT P0, [R0+URZ+0xa8], R3 ;  /* 0x0000a803000075a7 */ /* 0x0044e4000800017f */
[----:B---3--:R-:W-:Y:S05]  /*1b200*/  @!P0 NANOSLEEP.SYNCS 0x989680 ;  /* 0x009896800000895d */ /* 0x008fea0003900000 */
[----:B------:R-:W3:Y:S02]  /*1b210*/  @!P0 SYNCS.PHASECHK.TRANS64 P0, [R0+URZ+0xa8], R3 ;  /* 0x0000a803000085a7 */ /* 0x000ee4000800007f */
[----:B---3--:R-:W-:Y:S05]  /*1b220*/  @!P0 BRA `(.L_x_597) ;  /* 0xfffffffc00f08947 */ /* 0x008fea000383ffff */
[----:B------:R-:W-:Y:S05]  /*1b230*/  BRA `(.L_x_643) ;  /* 0xffffffe4004c7947 */ /* 0x000fea000383ffff */
.L_x_599:
[----:B---3--:R3:W4:Y:S02]  /*1b240*/  SYNCS.PHASECHK.TRANS64.TRYWAIT P0, [R0+URZ+0xb0], R3 ;  /* 0x0000b003000075a7 */ /* 0x008724000800017f */
[----:B----4-:R-:W-:Y:S05]  /*1b250*/  @!P0 NANOSLEEP.SYNCS 0x989680 ;  /* 0x009896800000895d */ /* 0x010fea0003900000 */
[----:B------:R-:W4:Y:S02]  /*1b260*/  @!P0 SYNCS.PHASECHK.TRANS64 P0, [R0+URZ+0xb0], R3 ;  /* 0x0000b003000085a7 */ /* 0x000f24000800007f */
[----:B----4-:R-:W-:Y:S05]  /*1b270*/  @!P0 BRA `(.L_x_599) ;  /* 0xfffffffc00f08947 */ /* 0x010fea000383ffff */
[----:B------:R-:W-:Y:S05]  /*1b280*/  BRA `(.L_x_644) ;  /* 0xffffffe400487947 */ /* 0x000fea000383ffff */
.L_x_603:
[----:B------:R-:W-:Y:S01]  /*1b290*/  BSSY B1, `(.L_x_645) ;  /* 0x0000006000017945 */ /* 0x000fe20003800000 */
[----:B------:R-:W-:-:S07]  /*1b2a0*/  MOV R15, 0xffffffff ;  /* 0xffffffff000f7802 */ /* 0x000fce0000000f00 */
[----:B------:R-:W-:Y:S05]  /*1b2b0*/  WARPSYNC.COLLECTIVE R15, `(.L_x_646) ;  /* 0x000000000f0c7348 */ /* 0x000fea0003c00000 */
[----:B------:R-:W-:Y:S02]  /*1b2c0*/  ELECT P6, UR62, PT ;  /* 0x00000000003e782f */ /* 0x000fe400038c0000 */
[----:B------:R-:W-:Y:S01]  /*1b2d0*/  MOV R14, UR62 ;  /* 0x0000003e000e7c02 */ /* 0x000fe20008000f00 */
[----:B------:R-:W-:Y:S10]  /*1b2e0*/  ENDCOLLECTIVE ;  /* 0x000000000000791b */ /* 0x000ff40003800000 */
.L_x_646:
[----:B------:R-:W-:Y:S05]  /*1b2f0*/  BSYNC B1 ;  /* 0x0000000000017941 */ /* 0x000fea0003800000 */
.L_x_645:
[----:B------:R-:W-:Y:S05]  /*1b300*/  BRA `(.L_x_647) ;  /* 0xffffffe400cc7947 */ /* 0x000fea000383ffff */
.L_x_606:
[----:B-1----:R1:W3:Y:S02]  /*1b310*/  SYNCS.PHASECHK.TRANS64.TRYWAIT P0, [R15+URZ+0x40], R6 ;  /* 0x000040060f0075a7 */ /* 0x0022e4000800017f */
[----:B---3--:R-:W-:Y:S05]  /*1b320*/  @!P0 NANOSLEEP.SYNCS 0x989680 ;  /* 0x009896800000895d */ /* 0x008fea0003900000 */
[----:B------:R-:W3:Y:S02]  /*1b330*/  @!P0 SYNCS.PHASECHK.TRANS64 P0, [R15+URZ+0x40], R6 ;  /* 0x000040060f0085a7 */ /* 0x000ee4000800007f */
[----:B---3--:R-:W-:Y:S05]  /*1b340*/  @!P0 BRA `(.L_x_606) ;  /* 0xfffffffc00f08947 */ /* 0x008fea000383ffff */
[----:B------:R-:W-:Y:S05]  /*1b350*/  BRA `(.L_x_648) ;  /* 0xffffffe800087947 */ /* 0x000fea000383ffff */
.L_x_614:
[----:B------:R-:W-:Y:S01]  /*1b360*/  BSSY B0, `(.L_x_649) ;  /* 0x0000006000007945 */ /* 0x000fe20003800000 */
[----:B------:R-:W-:-:S07]  /*1b370*/  MOV R15, 0xffffffff ;  /* 0xffffffff000f7802 */ /* 0x000fce0000000f00 */
[----:B------:R-:W-:Y:S05]  /*1b380*/  WARPSYNC.COLLECTIVE R15, `(.L_x_650) ;  /* 0x000000000f0c7348 */ /* 0x000fea0003c00000 */
[----:B------:R-:W-:Y:S02]  /*1b390*/  ELECT P6, UR62, PT ;  /* 0x00000000003e782f */ /* 0x000fe400038c0000 */
[----:B------:R-:W-:Y:S01]  /*1b3a0*/  MOV R14, UR62 ;  /* 0x0000003e000e7c02 */ /* 0x000fe20008000f00 */
[----:B------:R-:W-:Y:S10]  /*1b3b0*/  ENDCOLLECTIVE ;  /* 0x000000000000791b */ /* 0x000ff40003800000 */
.L_x_650:
[----:B------:R-:W-:Y:S05]  /*1b3c0*/  BSYNC B0 ;  /* 0x0000000000007941 */ /* 0x000fea0003800000 */
.L_x_649:
[----:B------:R-:W-:Y:S05]  /*1b3d0*/  BRA `(.L_x_651) ;  /* 0xfffffff000807947 */ /* 0x000fea000383ffff */
.L_x_618:
[----:B-1----:R1:W2:Y:S02]  /*1b3e0*/  SYNCS.PHASECHK.TRANS64.TRYWAIT P0, [R5+URZ], R2 ;  /* 0x00000002050075a7 */ /* 0x0022a4000800017f */
[----:B--2---:R-:W-:Y:S05]  /*1b3f0*/  @!P0 NANOSLEEP.SYNCS 0x989680 ;  /* 0x009896800000895d */ /* 0x004fea0003900000 */
[----:B------:R-:W2:Y:S02]  /*1b400*/  @!P0 SYNCS.PHASECHK.TRANS64 P0, [R5+URZ], R2 ;  /* 0x00000002050085a7 */ /* 0x000ea4000800007f */
[----:B--2---:R-:W-:Y:S05]  /*1b410*/  @!P0 BRA `(.L_x_618) ;  /* 0xfffffffc00f08947 */ /* 0x004fea000383ffff */
[----:B------:R-:W-:Y:S05]  /*1b420*/  BRA `(.L_x_652) ;  /* 0xfffffff000c47947 */ /* 0x000fea000383ffff */
.L_x_619:
[----:B-1----:R1:W2:Y:S02]  /*1b430*/  SYNCS.PHASECHK.TRANS64.TRYWAIT P0, [R7+URZ], R4 ;  /* 0x00000004070075a7 */ /* 0x0022a4000800017f */
[----:B--2---:R-:W-:Y:S05]  /*1b440*/  @!P0 NANOSLEEP.SYNCS 0x989680 ;  /* 0x009896800000895d */ /* 0x004fea0003900000 */
[----:B------:R-:W2:Y:S02]  /*1b450*/  @!P0 SYNCS.PHASECHK.TRANS64 P0, [R7+URZ], R4 ;  /* 0x00000004070085a7 */ /* 0x000ea4000800007f */
[----:B--2---:R-:W-:Y:S05]  /*1b460*/  @!P0 BRA `(.L_x_619) ;  /* 0xfffffffc00f08947 */ /* 0x004fea000383ffff */
[----:B------:R-:W-:Y:S05]  /*1b470*/  BRA `(.L_x_653) ;  /* 0xfffffff000d47947 */ /* 0x000fea000383ffff */
.L_x_620:
[----:B-1----:R1:W2:Y:S02]  /*1b480*/  SYNCS.PHASECHK.TRANS64.TRYWAIT P0, [R6+URZ], R5 ;  /* 0x00000005060075a7 */ /* 0x0022a4000800017f */
[----:B--2---:R-:W-:Y:S05]  /*1b490*/  @!P0 NANOSLEEP.SYNCS 0x989680 ;  /* 0x009896800000895d */ /* 0x004fea0003900000 */
[----:B------:R-:W2:Y:S02]  /*1b4a0*/  @!P0 SYNCS.PHASECHK.TRANS64 P0, [R6+URZ], R5 ;  /* 0x00000005060085a7 */ /* 0x000ea4000800007f */
[----:B--2---:R-:W-:Y:S05]  /*1b4b0*/  @!P0 BRA `(.L_x_620) ;  /* 0xfffffffc00f08947 */ /* 0x004fea000383ffff */
[----:B------:R-:W-:Y:S05]  /*1b4c0*/  BRA `(.L_x_654) ;  /* 0xfffffff000e47947 */ /* 0x000fea000383ffff */
.L_x_621:
[----:B-1----:R1:W2:Y:S02]  /*1b4d0*/  SYNCS.PHASECHK.TRANS64.TRYWAIT P0, [R7+URZ], R4 ;  /* 0x00000004070075a7 */ /* 0x0022a4000800017f */
[----:B--2---:R-:W-:Y:S05]  /*1b4e0*/  @!P0 NANOSLEEP.SYNCS 0x989680 ;  /* 0x009896800000895d */ /* 0x004fea0003900000 */
[----:B------:R-:W2:Y:S02]  /*1b4f0*/  @!P0 SYNCS.PHASECHK.TRANS64 P0, [R7+URZ], R4 ;  /* 0x00000004070085a7 */ /* 0x000ea4000800007f */
[----:B--2---:R-:W-:Y:S05]  /*1b500*/  @!P0 BRA `(.L_x_621) ;  /* 0xfffffffc00f08947 */ /* 0x004fea000383ffff */
[----:B------:R-:W-:Y:S05]  /*1b510*/  BRA `(.L_x_655) ;  /* 0xfffffff000f47947 */ /* 0x000fea000383ffff */
.L_x_622:
[----:B-1----:R1:W2:Y:S02]  /*1b520*/  SYNCS.PHASECHK.TRANS64.TRYWAIT P0, [R6+URZ], R5 ;  /* 0x00000005060075a7 */ /* 0x0022a4000800017f */
[----:B--2---:R-:W-:Y:S05]  /*1b530*/  @!P0 NANOSLEEP.SYNCS 0x989680 ;  /* 0x009896800000895d */ /* 0x004fea0003900000 */
[----:B------:R-:W2:Y:S02]  /*1b540*/  @!P0 SYNCS.PHASECHK.TRANS64 P0, [R6+URZ], R5 ;  /* 0x00000005060085a7 */ /* 0x000ea4000800007f */
[----:B--2---:R-:W-:Y:S05]  /*1b550*/  @!P0 BRA `(.L_x_622) ;  /* 0xfffffffc00f08947 */ /* 0x004fea000383ffff */
[----:B------:R-:W-:Y:S05]  /*1b560*/  BRA `(.L_x_656) ;  /* 0xfffffff400047947 */ /* 0x000fea000383ffff */
.L_x_623:
[----:B-1----:R1:W2:Y:S02]  /*1b570*/  SYNCS.PHASECHK.TRANS64.TRYWAIT P0, [R7+URZ], R4 ;  /* 0x00000004070075a7 */ /* 0x0022a4000800017f */
[----:B--2---:R-:W-:Y:S05]  /*1b580*/  @!P0 NANOSLEEP.SYNCS 0x989680 ;  /* 0x009896800000895d */ /* 0x004fea0003900000 */
[----:B------:R-:W2:Y:S02]  /*1b590*/  @!P0 SYNCS.PHASECHK.TRANS64 P0, [R7+URZ], R4 ;  /* 0x00000004070085a7 */ /* 0x000ea4000800007f */
[----:B--2---:R-:W-:Y:S05]  /*1b5a0*/  @!P0 BRA `(.L_x_623) ;  /* 0xfffffffc00f08947 */ /* 0x004fea000383ffff */
[----:B------:R-:W-:Y:S05]  /*1b5b0*/  BRA `(.L_x_657) ;  /* 0xfffffff400147947 */ /* 0x000fea000383ffff */
.L_x_624:
[----:B--2---:R2:W3:Y:S02]  /*1b5c0*/  SYNCS.PHASECHK.TRANS64.TRYWAIT P0, [R6+URZ], R5 ;  /* 0x00000005060075a7 */ /* 0x0044e4000800017f */
[----:B---3--:R-:W-:Y:S05]  /*1b5d0*/  @!P0 NANOSLEEP.SYNCS 0x989680 ;  /* 0x009896800000895d */ /* 0x008fea0003900000 */
[----:B------:R-:W3:Y:S02]  /*1b5e0*/  @!P0 SYNCS.PHASECHK.TRANS64 P0, [R6+URZ], R5 ;  /* 0x00000005060085a7 */ /* 0x000ee4000800007f */
[----:B---3--:R-:W-:Y:S05]  /*1b5f0*/  @!P0 BRA `(.L_x_624) ;  /* 0xfffffffc00f08947 */ /* 0x008fea000383ffff */
[----:B------:R-:W-:Y:S05]  /*1b600*/  BRA `(.L_x_658) ;  /* 0xfffffff4001c7947 */ /* 0x000fea000383ffff */
        .weak           $__internal_0_$__cuda_sm20_rcp_rn_f32_slowpath
        .type           $__internal_0_$__cuda_sm20_rcp_rn_f32_slowpath,@function
        .size           $__internal_0_$__cuda_sm20_rcp_rn_f32_slowpath,(.L_x_664 - $__internal_0_$__cuda_sm20_rcp_rn_f32_slowpath)
$__internal_0_$__cuda_sm20_rcp_rn_f32_slowpath:
[----:B------:R-:W-:Y:S01]  /*1b610*/  SHF.L.U32 R3, R0, 0x1, RZ ;  /* 0x0000000100037819 */ /* 0x000fe200000006ff */
[----:B------:R-:W-:Y:S03]  /*1b620*/  BSSY B0, `(.L_x_659) ;  /* 0x0000030000007945 */ /* 0x000fe60003800000 */
[----:B------:R-:W-:-:S04]  /*1b630*/  SHF.R.U32.HI R3, RZ, 0x18, R3 ;  /* 0x00000018ff037819 */ /* 0x000fc80000011603 */
[----:B------:R-:W-:-:S13]  /*1b640*/  ISETP.NE.U32.AND P2, PT, R3, RZ, PT ;  /* 0x000000ff0300720c */ /* 0x000fda0003f45070 */
[----:B------:R-:W-:Y:S05]  /*1b650*/  @P2 BRA `(.L_x_660) ;  /* 0x0000000000282947 */ /* 0x000fea0003800000 */
[----:B------:R-:W-:-:S04]  /*1b660*/  SHF.L.U32 R3, R0, 0x1, RZ ;  /* 0x0000000100037819 */ /* 0x000fc800000006ff */
[----:B------:R-:W-:-:S13]  /*1b670*/  ISETP.NE.AND P2, PT, R3, RZ, PT ;  /* 0x000000ff0300720c */ /* 0x000fda0003f45270 */
[----:B------:R-:W-:Y:S01]  /*1b680*/  @P2 FFMA R26, R0, 1.84467440737095516160e+19, RZ ;  /* 0x5f800000001a2823 */ /* 0x000fe200000000ff */
[----:B------:R-:W-:Y:S08]  /*1b690*/  @!P2 MUFU.RCP R5, R0 ;  /* 0x000000000005a308 */ /* 0x000ff00000001000 */
[----:B------:R-:W1:Y:S02]  /*1b6a0*/  @P2 MUFU.RCP R3, R26 ;  /* 0x0000001a00032308 */ /* 0x000e640000001000 */
[----:B-1----:R-:W-:-:S04]  /*1b6b0*/  @P2 FFMA R27, R26, R3, -1 ;  /* 0xbf8000001a1b2423 */ /* 0x002fc80000000003 */
[----:B------:R-:W-:-:S04]  /*1b6c0*/  @P2 FADD.FTZ R28, -R27, -RZ ;  /* 0x800000ff1b1c2221 */ /* 0x000fc80000010100 */
[----:B------:R-:W-:-:S04]  /*1b6d0*/  @P2 FFMA R3, R3, R28, R3 ;  /* 0x0000001c03032223 */ /* 0x000fc80000000003 */
[----:B------:R-:W-:Y:S01]  /*1b6e0*/  @P2 FFMA R5, R3, 1.84467440737095516160e+19, RZ ;  /* 0x5f80000003052823 */ /* 0x000fe200000000ff */
[----:B------:R-:W-:Y:S06]  /*1b6f0*/  BRA `(.L_x_661) ;  /* 0x0000000000887947 */ /* 0x000fec0003800000 */
.L_x_660:
[----:B------:R-:W-:-:S04]  /*1b700*/  IADD3 R5, R3, -0xfd, RZ ;  /* 0xffffff0303057810 */ /* 0x000fc80007ffe0ff */
[----:B------:R-:W-:-:S13]  /*1b710*/  ISETP.GT.U32.AND P2, PT, R5, 0x1, PT ;  /* 0x000000010500780c */ /* 0x000fda0003f44070 */
[----:B------:R-:W-:Y:S05]  /*1b720*/  @P2 BRA `(.L_x_662) ;  /* 0x0000000000782947 */ /* 0x000fea0003800000 */
[----:B------:R-:W-:Y:S02]  /*1b730*/  LOP3.LUT R32, R0, 0x7fffff, RZ, 0xc0, !PT ;  /* 0x007fffff00207812 */ /* 0x000fe400078ec0ff */
[----:B------:R-:W-:Y:S02]  /*1b740*/  MOV R28, 0x3 ;  /* 0x00000003001c7802 */ /* 0x000fe40000000f00 */
[----:B------:R-:W-:Y:S02]  /*1b750*/  LOP3.LUT R32, R32, 0x3f800000, RZ, 0xfc, !PT ;  /* 0x3f80000020207812 */ /* 0x000fe400078efcff */
[----:B------:R-:W-:Y:S02]  /*1b760*/  IADD3 R3, R3, -0xfc, RZ ;  /* 0xffffff0403037810 */ /* 0x000fe40007ffe0ff */
[----:B------:R-:W1:Y:S02]  /*1b770*/  MUFU.RCP R27, R32 ;  /* 0x00000020001b7308 */ /* 0x000e640000001000 */
[----:B-1----:R-:W-:-:S04]  /*1b780*/  FFMA R30, R32, R27, -1 ;  /* 0xbf800000201e7423 */ /* 0x002fc8000000001b */
[----:B------:R-:W-:-:S04]  /*1b790*/  FADD.FTZ R30, -R30, -RZ ;  /* 0x800000ff1e1e7221 */ /* 0x000fc80000010100 */
[CCC-:B------:R-:W-:Y:S01]  /*1b7a0*/  FFMA.RM R26, R27.reuse, R30.reuse, R27.reuse ;  /* 0x0000001e1b1a7223 */ /* 0x1c0fe2000000401b */
[----:B------:R-:W-:Y:S01]  /*1b7b0*/  FFMA.RP R29, R27, R30, R27 ;  /* 0x0000001e1b1d7223 */ /* 0x000fe2000000801b */
[----:B------:R-:W-:-:S03]  /*1b7c0*/  SHF.L.U32 R27, R28, R5, RZ ;  /* 0x000000051c1b7219 */ /* 0x000fc600000006ff */
[C---:B------:R-:W-:Y:S02]  /*1b7d0*/  LOP3.LUT R30, R26.reuse, 0x7fffff, RZ, 0xc0, !PT ;  /* 0x007fffff1a1e7812 */ /* 0x040fe400078ec0ff */
[----:B------:R-:W-:Y:S02]  /*1b7e0*/  FSETP.NEU.FTZ.AND P2, PT, R26, R29, PT ;  /* 0x0000001d1a00720b */ /* 0x000fe40003f5d000 */
[----:B------:R-:W-:Y:S02]  /*1b7f0*/  LOP3.LUT R26, R30, 0x800000, RZ, 0xfc, !PT ;  /* 0x008000001e1a7812 */ /* 0x000fe400078efcff */
[----:B------:R-:W-:Y:S02]  /*1b800*/  SEL R28, RZ, 0xffffffff, !P2 ;  /* 0xffffffffff1c7807 */ /* 0x000fe40005000000 */
[----:B------:R-:W-:Y:S02]  /*1b810*/  LOP3.LUT R30, R27, R26, RZ, 0xc0, !PT ;  /* 0x0000001a1b1e7212 */ /* 0x000fe400078ec0ff */
[----:B------:R-:W-:-:S02]  /*1b820*/  IADD3 R28, -R28, RZ, RZ ;  /* 0x000000ff1c1c7210 */ /* 0x000fc40007ffe1ff */
[-C--:B------:R-:W-:Y:S02]  /*1b830*/  SHF.R.U32.HI R30, RZ, R5.reuse, R30 ;  /* 0x00000005ff1e7219 */ /* 0x080fe4000001161e */
[--C-:B------:R-:W-:Y:S02]  /*1b840*/  LOP3.LUT P3, RZ, R28, R5, R26.reuse, 0xf8, !PT ;  /* 0x000000051cff7212 */ /* 0x100fe4000786f81a */
[C---:B------:R-:W-:Y:S02]  /*1b850*/  LOP3.LUT P2, RZ, R30.reuse, 0x1, RZ, 0xc0, !PT ;  /* 0x000000011eff7812 */ /* 0x040fe4000784c0ff */
[----:B------:R-:W-:Y:S02]  /*1b860*/  LOP3.LUT P4, RZ, R30, 0x2, RZ, 0xc0, !PT ;  /* 0x000000021eff7812 */ /* 0x000fe4000788c0ff */
[----:B------:R-:W-:Y:S02]  /*1b870*/  SHF.R.U32.HI R3, RZ, R3, R26 ;  /* 0x00000003ff037219 */ /* 0x000fe4000001161a */
[----:B------:R-:W-:-:S02]  /*1b880*/  PLOP3.LUT P2, PT, P2, P3, P4, 0xe0, 0x0 ;  /* 0x000000000000781c */ /* 0x000fc40001747c40 */
[----:B------:R-:W-:Y:S02]  /*1b890*/  LOP3.LUT P3, RZ, R0, 0x7fffff, RZ, 0xc0, !PT ;  /* 0x007fffff00ff7812 */ /* 0x000fe4000786c0ff */
[----:B------:R-:W-:-:S04]  /*1b8a0*/  SEL R5, RZ, 0x1, !P2 ;  /* 0x00000001ff057807 */ /* 0x000fc80005000000 */
[----:B------:R-:W-:-:S04]  /*1b8b0*/  IADD3 R5, -R5, RZ, RZ ;  /* 0x000000ff05057210 */ /* 0x000fc80007ffe1ff */
[----:B------:R-:W-:-:S13]  /*1b8c0*/  ISETP.GE.AND P2, PT, R5, RZ, PT ;  /* 0x000000ff0500720c */ /* 0x000fda0003f46270 */
[----:B------:R-:W-:-:S04]  /*1b8d0*/  @!P2 IADD3 R3, R3, 0x1, RZ ;  /* 0x000000010303a810 */ /* 0x000fc80007ffe0ff */
[----:B------:R-:W-:-:S04]  /*1b8e0*/  @!P3 SHF.L.U32 R3, R3, 0x1, RZ ;  /* 0x000000010303b819 */ /* 0x000fc800000006ff */
[----:B------:R-:W-:Y:S01]  /*1b8f0*/  LOP3.LUT R5, R3, 0x80000000, R0, 0xf8, !PT ;  /* 0x8000000003057812 */ /* 0x000fe200078ef800 */
[----:B------:R-:W-:Y:S06]  /*1b900*/  BRA `(.L_x_661) ;  /* 0x0000000000047947 */ /* 0x000fec0003800000 */
.L_x_662:
[----:B------:R1:W2:Y:S02]  /*1b910*/  MUFU.RCP R5, R0 ;  /* 0x0000000000057308 */ /* 0x0002a40000001000 */
.L_x_661:
[----:B------:R-:W-:Y:S05]  /*1b920*/  BSYNC B0 ;  /* 0x0000000000007941 */ /* 0x000fea0003800000 */
.L_x_659:
[----:B-12---:R-:W-:Y:S02]  /*1b930*/  MOV R0, R5 ;  /* 0x0000000500007202 */ /* 0x006fe40000000f00 */
[----:B------:R-:W-:-:S04]  /*1b940*/  MOV R5, 0x0 ;  /* 0x0000000000057802 */ /* 0x000fc80000000f00 */
[----:B------:R-:W-:Y:S05]  /*1b950*/  RET.REL.NODEC R4 `(_ZN7cutlass13device_kernelINS_4gemm6kernel13GemmUniversalIN4cute5tupleIJiiiiEEENS1_10collective13CollectiveMmaINS1_37MainloopSm90TmaGmmaWarpSpecializedFP8ILi8ENS5_IJNS4_1CILi2EEENSA_ILi1EEESC_EEENS1_35KernelTmaWarpSpecializedCooperativeEEENS5_IJNSA_ILi128EEENSA_ILi256EEENSA_ILi64EEEEEENS_12float_e4m3_tENS5_IJlSC_lEEESK_SL_NS4_8TiledMMAINS4_8MMA_AtomIJNS4_4SM904GMMA31MMA_64x256x32_F32E4M3E4M3_SS_TNILNSP_7ScaleInE1ELSR_1EEEEEENS4_6LayoutISD_NS5_IJSC_NSA_ILi0EEESV_EEEEENS5_IJNS4_10UnderscoreESY_SY_EEEEENS4_13SM90_TMA_LOADENS4_14ComposedLayoutINS4_7SwizzleILi2ELi4ELi3EEENS4_18smem_ptr_flag_bitsILi8EEENSU_INS5_IJNSA_ILi8EEESI_EEENS5_IJSI_SC_EEEEEEEvNS4_8identityENS4_23SM90_TMA_LOAD_MULTICASTES1B_vS1C_EENS_8epilogue10collective18CollectiveEpilogueINS1F_22Sm90TmaWarpSpecializedILi4ELi2ELi16ELb0ELb0EEEJSJ_NS5_IJSG_NSA_ILi32EEEEEESK_SL_SK_SL_NS1F_6fusion15FusionCallbacksIS1J_NS1M_13LinCombEltActINS1F_6thread4SiLuESK_fSK_fLNS_15FloatRoundStyleE2EEESJ_S1L_JEEES11_NS12_INS13_ILi1ELi4ELi3EEES16_NSU_INS5_IJS17_S1K_EEENS5_IJS1K_SC_EEEEEEENS4_39AutoVectorizingCopyWithAssumedAlignmentILi128EEENS4_14SM90_TMA_STOREES1Y_S20_NS4_9Copy_AtomIJNS4_17SM90_U32x4_STSM_NENS_6half_tEEEEvEEEvvEEEEvNT_6ParamsE) ;  /* 0xfffffe4404a87950 */ /* 0x000fea0003c3ffff */
.L_x_663:
[----:B------:R-:W-:-:S00]  /*1b960*/  BRA `(.L_x_663) ;  /* 0xfffffffc00fc7947 */ /* 0x000fc0000383ffff */
[----:B------:R-:W-:-:S00]  /*1b970*/  NOP ;  /* 0x0000000000007918 */ /* 0x000fc00000000000 */
        /* <DEDUP_REMOVED lines=8> */
.L_x_664:


//--------------------- .nv.global.init           --------------------------
	.section	.nv.global.init,"aw",@progbits
.nv.global.init:
	.type		$str$24,@object
	.size		$str$24,($str$25 - $str$24)
$str$24:
        /*0000*/ 	.byte	0x28, 0x61, 0x64, 0x64, 0x72, 0x65, 0x73, 0x73, 0x20, 0x26, 0x20, 0x6d, 0x61, 0x73, 0x6b, 0x29
        /*0010*/ 	.byte	0x20, 0x3d, 0x3d, 0x20, 0x30, 0x00
	.type		$str$25,@object
	.size		$str$25,(__unnamed_1 - $str$25)
$str$25:
        /*0016*/ 	.byte	0x2f, 0x74, 0x6d, 0x70, 0x2f, 0x63, 0x75, 0x74, 0x6c, 0x61, 0x73, 0x73, 0x5f, 0x73, 0x77, 0x65
        /*0026*/ 	.byte	0x65, 0x70, 0x5f, 0x73, 0x72, 0x63, 0x2f, 0x69, 0x6e, 0x63, 0x6c, 0x75, 0x64, 0x65, 0x2f, 0x63
        /*0036*/ 	.byte	0x75, 0x74, 0x65, 0x2f, 0x70, 0x6f, 0x69, 0x6e, 0x74, 0x65, 0x72, 0x5f, 0x66, 0x6c, 0x61, 0x67
        /*0046*/ 	.byte	0x67, 0x65, 0x64, 0x2e, 0x68, 0x70, 0x70, 0x00
	.type		__unnamed_1,@object
	.size		__unnamed_1,(__unnamed_2 - __unnamed_1)
__unnamed_1:
        /* <DEDUP_REMOVED lines=28> */
        /*020e*/ 	.byte	0x3a, 0x43, 0x3c, 0x34, 0x30, 0x39, 0x36, 0x3e, 0x3e, 0x3e, 0x3e, 0x3e, 0x5d, 0x00
	.type		__unnamed_2,@object
	.size		__unnamed_2,(.L_1 - __unnamed_2)
__unnamed_2:
        /* <DEDUP_REMOVED lines=29> */
.L_1:


//--------------------- .nv.shared._ZN7cutlass13device_kernelINS_4gemm6kernel13GemmUniversalIN4cute5tupleIJiiiiEEENS1_10collective13CollectiveMmaINS1_37MainloopSm90TmaGmmaWarpSpecializedFP8ILi8ENS5_IJNS4_1CILi2EEENSA_ILi1EEESC_EEENS1_35KernelTmaWarpSpecializedCooperativeEEENS5_IJNSA_ILi128EEENSA_ILi256EEENSA_ILi64EEEEEENS_12float_e4m3_tENS5_IJlSC_lEEESK_SL_NS4_8TiledMMAINS4_8MMA_AtomIJNS4_4SM904GMMA31MMA_64x256x32_F32E4M3E4M3_SS_TNILNSP_7ScaleInE1ELSR_1EEEEEENS4_6LayoutISD_NS5_IJSC_NSA_ILi0EEESV_EEEEENS5_IJNS4_10UnderscoreESY_SY_EEEEENS4_13SM90_TMA_LOADENS4_14ComposedLayoutINS4_7SwizzleILi2ELi4ELi3EEENS4_18smem_ptr_flag_bitsILi8EEENSU_INS5_IJNSA_ILi8EEESI_EEENS5_IJSI_SC_EEEEEEEvNS4_8identityENS4_23SM90_TMA_LOAD_MULTICASTES1B_vS1C_EENS_8epilogue10collective18CollectiveEpilogueINS1F_22Sm90TmaWarpSpecializedILi4ELi2ELi16ELb0ELb0EEEJSJ_NS5_IJSG_NSA_ILi32EEEEEESK_SL_SK_SL_NS1F_6fusion15FusionCallbacksIS1J_NS1M_13LinCombEltActINS1F_6thread4SiLuESK_fSK_fLNS_15FloatRoundStyleE2EEESJ_S1L_JEEES11_NS12_INS13_ILi1ELi4ELi3EEES16_NSU_INS5_IJS17_S1K_EEENS5_IJS1K_SC_EEEEEEENS4_39AutoVectorizingCopyWithAssumedAlignmentILi128EEENS4_14SM90_TMA_STOREES1Y_S20_NS4_9Copy_AtomIJNS4_17SM90_U32x4_STSM_NENS_6half_tEEEEvEEEvvEEEEvNT_6ParamsE --------------------------
	.section	.nv.shared._ZN7cutlass13device_kernelINS_4gemm6kernel13GemmUniversalIN4cute5tupleIJiiiiEEENS1_10collective13CollectiveMmaINS1_37MainloopSm90TmaGmmaWarpSpecializedFP8ILi8ENS5_IJNS4_1CILi2EEENSA_ILi1EEESC_EEENS1_35KernelTmaWarpSpecializedCooperativeEEENS5_IJNSA_ILi128EEENSA_ILi256EEENSA_ILi64EEEEEENS_12float_e4m3_tENS5_IJlSC_lEEESK_SL_NS4_8TiledMMAINS4_8MMA_AtomIJNS4_4SM904GMMA31MMA_64x256x32_F32E4M3E4M3_SS_TNILNSP_7ScaleInE1ELSR_1EEEEEENS4_6LayoutISD_NS5_IJSC_NSA_ILi0EEESV_EEEEENS5_IJNS4_10UnderscoreESY_SY_EEEEENS4_13SM90_TMA_LOADENS4_14ComposedLayoutINS4_7SwizzleILi2ELi4ELi3EEENS4_18smem_ptr_flag_bitsILi8EEENSU_INS5_IJNSA_ILi8EEESI_EEENS5_IJSI_SC_EEEEEEEvNS4_8identityENS4_23SM90_TMA_LOAD_MULTICASTES1B_vS1C_EENS_8epilogue10collective18CollectiveEpilogueINS1F_22Sm90TmaWarpSpecializedILi4ELi2ELi16ELb0ELb0EEEJSJ_NS5_IJSG_NSA_ILi32EEEEEESK_SL_SK_SL_NS1F_6fusion15FusionCallbacksIS1J_NS1M_13LinCombEltActINS1F_6thread4SiLuESK_fSK_fLNS_15FloatRoundStyleE2EEESJ_S1L_JEEES11_NS12_INS13_ILi1ELi4ELi3EEES16_NSU_INS5_IJS17_S1K_EEENS5_IJS1K_SC_EEEEEEENS4_39AutoVectorizingCopyWithAssumedAlignmentILi128EEENS4_14SM90_TMA_STOREES1Y_S20_NS4_9Copy_AtomIJNS4_17SM90_U32x4_STSM_NENS_6half_tEEEEvEEEvvEEEEvNT_6ParamsE,"aw",@nobits
	.sectionflags	@""
	.align	16
	.zero		1024


//--------------------- .nv.shared.reserved.0     --------------------------
	.section	.nv.shared.reserved.0,"aw",@nobits
	.weak		__nv_reservedSMEM_offset_0_alias
	.size		__nv_reservedSMEM_offset_0_alias, 0, 0
	.other		__nv_reservedSMEM_offset_0_alias,@"STO_CUDA_RESERVED_SHARED STV_DEFAULT"
__nv_reservedSMEM_offset_0_alias:
	.zero		0


//--------------------- .nv.global                --------------------------
	.section	.nv.global,"aw",@nobits
.nv.global:
	.type		_ZN39_INTERNAL_dd312f0c_4_k_cu_6a41faee_27934cute1_E,@object
	.size		_ZN39_INTERNAL_dd312f0c_4_k_cu_6a41faee_27934cute1_E,(_ZN39_INTERNAL_dd312f0c_4_k_cu_6a41faee_27934cuda3std3__45__cpo6cbeginE - _ZN39_INTERNAL_dd312f0c_4_k_cu_6a41faee_27934cute1_E)
_ZN39_INTERNAL_dd312f0c_4_k_cu_6a41faee_27934cute1_E:
	.zero		1
	.type		_ZN39_INTERNAL_dd312f0c_4_k_cu_6a41faee_27934cuda3std3__45__cpo6cbeginE,@object
	.size		_ZN39_INTERNAL_dd312f0c_4_k_cu_6a41faee_27934cuda3std3__45__cpo6cbeginE,(_ZN39_INTERNAL_dd312f0c_4_k_cu_6a41faee_27934cuda3std3__48in_placeE - _ZN39_INTERNAL_dd312f0c_4_k_cu_6a41faee_27934cuda3std3__45__cpo6cbeginE)
_ZN39_INTERNAL_dd312f0c_4_k_cu_6a41faee_27934cuda3std3__45__cpo6cbeginE:
	.zero		1
	.type		_ZN39_INTERNAL_dd312f0c_4_k_cu_6a41faee_27934cuda3std3__48in_placeE,@object
	.size		_ZN39_INTERNAL_dd312f0c_4_k_cu_6a41faee_27934cuda3std3__48in_placeE,(_ZN39_INTERNAL_dd312f0c_4_k_cu_6a41faee_27934cuda3std6ranges3__45__cpo9iter_moveE - _ZN39_INTERNAL_dd312f0c_4_k_cu_6a41faee_27934cuda3std3__48in_placeE)
_ZN39_INTERNAL_dd312f0c_4_k_cu_6a41faee_27934cuda3std3__48in_placeE:
	.zero		1
	.type		_ZN39_INTERNAL_dd312f0c_4_k_cu_6a41faee_27934cuda3std6ranges3__45__cpo9iter_moveE,@object
	.size		_ZN39_INTERNAL_dd312f0c_4_k_cu_6a41faee_27934cuda3std6ranges3__45__cpo9iter_moveE,(_ZN39_INTERNAL_dd312f0c_4_k_cu_6a41faee_27934cuda3std3__45__cpo5beginE - _ZN39_INTERNAL_dd312f0c_4_k_cu_6a41faee_27934cuda3std6ranges3__45__cpo9iter_moveE)
_ZN39_INTERNAL_dd312f0c_4_k_cu_6a41faee_27934cuda3std6ranges3__45__cpo9iter_moveE:
	.zero		1
	.type		_ZN39_INTERNAL_dd312f0c_4_k_cu_6a41faee_27934cuda3std3__45__cpo5beginE,@object
	.size		_ZN39_INTERNAL_dd312f0c_4_k_cu_6a41faee_27934cuda3std3__45__cpo5beginE,(_ZN39_INTERNAL_dd312f0c_4_k_cu_6a41faee_27934cuda3std3__441_GLOBAL__N__dd312f0c_4_k_cu_6a41faee_27936ignoreE - _ZN39_INTERNAL_dd312f0c_4_k_cu_6a41faee_27934cuda3std3__45__cpo5beginE)
_ZN39_INTERNAL_dd312f0c_4_k_cu_6a41faee_27934cuda3std3__45__cpo5beginE:
	.zero		1
	.type		_ZN39_INTERNAL_dd312f0c_4_k_cu_6a41faee_27934cuda3std3__441_GLOBAL__N__dd312f0c_4_k_cu_6a41faee_27936ignoreE,@object
	.size		_ZN39_INTERNAL_dd312f0c_4_k_cu_6a41faee_27934cuda3std3__441_GLOBAL__N__dd312f0c_4_k_cu_6a41faee_27936ignoreE,(_ZN39_INTERNAL_dd312f0c_4_k_cu_6a41faee_27934cute7productE - _ZN39_INTERNAL_dd312f0c_4_k_cu_6a41faee_27934cuda3std3__441_GLOBAL__N__dd312f0c_4_k_cu_6a41faee_27936ignoreE)
_ZN39_INTERNAL_dd312f0c_4_k_cu_6a41faee_27934cuda3std3__441_GLOBAL__N__dd312f0c_4_k_cu_6a41faee_27936ignoreE:
	.zero		1
	.type		_ZN39_INTERNAL_dd312f0c_4_k_cu_6a41faee_27934cute7productE,@object
	.size		_ZN39_INTERNAL_dd312f0c_4_k_cu_6a41faee_27934cute7productE,(_ZN39_INTERNAL_dd312f0c_4_k_cu_6a41faee_27934cuda3std3__45__cpo3endE - _ZN39_INTERNAL_dd312f0c_4_k_cu_6a41faee_27934cute7productE)
_ZN39_INTERNAL_dd312f0c_4_k_cu_6a41faee_27934cute7productE:
	.zero		1
	.type		_ZN39_INTERNAL_dd312f0c_4_k_cu_6a41faee_27934cuda3std3__45__cpo3endE,@object
	.size		_ZN39_INTERNAL_dd312f0c_4_k_cu_6a41faee_27934cuda3std3__45__cpo3endE,(_ZN39_INTERNAL_dd312f0c_4_k_cu_6a41faee_27934cuda3std3__419piecewise_constructE - _ZN39_INTERNAL_dd312f0c_4_k_cu_6a41faee_27934cuda3std3__45__cpo3endE)
_ZN39_INTERNAL_dd312f0c_4_k_cu_6a41faee_27934cuda3std3__45__cpo3endE:
	.zero		1
	.type		_ZN39_INTERNAL_dd312f0c_4_k_cu_6a41faee_27934cuda3std3__419piecewise_constructE,@object
	.size		_ZN39_INTERNAL_dd312f0c_4_k_cu_6a41faee_27934cuda3std3__419piecewise_constructE,(_ZN39_INTERNAL_dd312f0c_4_k_cu_6a41faee_27934cuda3std3__45__cpo4cendE - _ZN39_INTERNAL_dd312f0c_4_k_cu_6a41faee_27934cuda3std3__419piecewise_constructE)
_ZN39_INTERNAL_dd312f0c_4_k_cu_6a41faee_27934cuda3std3__419piecewise_constructE:
	.zero		1
	.type		_ZN39_INTERNAL_dd312f0c_4_k_cu_6a41faee_27934cuda3std3__45__cpo4cendE,@object
	.size		_ZN39_INTERNAL_dd312f0c_4_k_cu_6a41faee_27934cuda3std3__45__cpo4cendE,(_ZN39_INTERNAL_dd312f0c_4_k_cu_6a41faee_27934cuda3std6ranges3__45__cpo4swapE - _ZN39_INTERNAL_dd312f0c_4_k_cu_6a41faee_27934cuda3std3__45__cpo4cendE)
_ZN39_INTERNAL_dd312f0c_4_k_cu_6a41faee_27934cuda3std3__45__cpo4cendE:
	.zero		1
	.type		_ZN39_INTERNAL_dd312f0c_4_k_cu_6a41faee_27934cuda3std6ranges3__45__cpo4swapE,@object
	.size		_ZN39_INTERNAL_dd312f0c_4_k_cu_6a41faee_27934cuda3std6ranges3__45__cpo4swapE,(.L_9 - _ZN39_INTERNAL_dd312f0c_4_k_cu_6a41faee_27934cuda3std6ranges3__45__cpo4swapE)
_ZN39_INTERNAL_dd312f0c_4_k_cu_6a41faee_27934cuda3std6ranges3__45__cpo4swapE:
	.zero		1
.L_9:


//--------------------- .nv.constant0._ZN7cutlass13device_kernelINS_4gemm6kernel13GemmUniversalIN4cute5tupleIJiiiiEEENS1_10collective13CollectiveMmaINS1_37MainloopSm90TmaGmmaWarpSpecializedFP8ILi8ENS5_IJNS4_1CILi2EEENSA_ILi1EEESC_EEENS1_35KernelTmaWarpSpecializedCooperativeEEENS5_IJNSA_ILi128EEENSA_ILi256EEENSA_ILi64EEEEEENS_12float_e4m3_tENS5_IJlSC_lEEESK_SL_NS4_8TiledMMAINS4_8MMA_AtomIJNS4_4SM904GMMA31MMA_64x256x32_F32E4M3E4M3_SS_TNILNSP_7ScaleInE1ELSR_1EEEEEENS4_6LayoutISD_NS5_IJSC_NSA_ILi0EEESV_EEEEENS5_IJNS4_10UnderscoreESY_SY_EEEEENS4_13SM90_TMA_LOADENS4_14ComposedLayoutINS4_7SwizzleILi2ELi4ELi3EEENS4_18smem_ptr_flag_bitsILi8EEENSU_INS5_IJNSA_ILi8EEESI_EEENS5_IJSI_SC_EEEEEEEvNS4_8identityENS4_23SM90_TMA_LOAD_MULTICASTES1B_vS1C_EENS_8epilogue10collective18CollectiveEpilogueINS1F_22Sm90TmaWarpSpecializedILi4ELi2ELi16ELb0ELb0EEEJSJ_NS5_IJSG_NSA_ILi32EEEEEESK_SL_SK_SL_NS1F_6fusion15FusionCallbacksIS1J_NS1M_13LinCombEltActINS1F_6thread4SiLuESK_fSK_fLNS_15FloatRoundStyleE2EEESJ_S1L_JEEES11_NS12_INS13_ILi1ELi4ELi3EEES16_NSU_INS5_IJS17_S1K_EEENS5_IJS1K_SC_EEEEEEENS4_39AutoVectorizingCopyWithAssumedAlignmentILi128EEENS4_14SM90_TMA_STOREES1Y_S20_NS4_9Copy_AtomIJNS4_17SM90_U32x4_STSM_NENS_6half_tEEEEvEEEvvEEEEvNT_6ParamsE --------------------------
	.section	.nv.constant0._ZN7cutlass13device_kernelINS_4gemm6kernel13GemmUniversalIN4cute5tupleIJiiiiEEENS1_10collective13CollectiveMmaINS1_37MainloopSm90TmaGmmaWarpSpecializedFP8ILi8ENS5_IJNS4_1CILi2EEENSA_ILi1EEESC_EEENS1_35KernelTmaWarpSpecializedCooperativeEEENS5_IJNSA_ILi128EEENSA_ILi256EEENSA_ILi64EEEEEENS_12float_e4m3_tENS5_IJlSC_lEEESK_SL_NS4_8TiledMMAINS4_8MMA_AtomIJNS4_4SM904GMMA31MMA_64x256x32_F32E4M3E4M3_SS_TNILNSP_7ScaleInE1ELSR_1EEEEEENS4_6LayoutISD_NS5_IJSC_NSA_ILi0EEESV_EEEEENS5_IJNS4_10UnderscoreESY_SY_EEEEENS4_13SM90_TMA_LOADENS4_14ComposedLayoutINS4_7SwizzleILi2ELi4ELi3EEENS4_18smem_ptr_flag_bitsILi8EEENSU_INS5_IJNSA_ILi8EEESI_EEENS5_IJSI_SC_EEEEEEEvNS4_8identityENS4_23SM90_TMA_LOAD_MULTICASTES1B_vS1C_EENS_8epilogue10collective18CollectiveEpilogueINS1F_22Sm90TmaWarpSpecializedILi4ELi2ELi16ELb0ELb0EEEJSJ_NS5_IJSG_NSA_ILi32EEEEEESK_SL_SK_SL_NS1F_6fusion15FusionCallbacksIS1J_NS1M_13LinCombEltActINS1F_6thread4SiLuESK_fSK_fLNS_15FloatRoundStyleE2EEESJ_S1L_JEEES11_NS12_INS13_ILi1ELi4ELi3EEES16_NSU_INS5_IJS17_S1K_EEENS5_IJS1K_SC_EEEEEEENS4_39AutoVectorizingCopyWithAssumedAlignmentILi128EEENS4_14SM90_TMA_STOREES1Y_S20_NS4_9Copy_AtomIJNS4_17SM90_U32x4_STSM_NENS_6half_tEEEEvEEEvvEEEEvNT_6ParamsE,"a",@progbits
	.sectionflags	@""
	.align	4
.nv.constant0._ZN7cutlass13device_kernelINS_4gemm6kernel13GemmUniversalIN4cute5tupleIJiiiiEEENS1_10collective13CollectiveMmaINS1_37MainloopSm90TmaGmmaWarpSpecializedFP8ILi8ENS5_IJNS4_1CILi2EEENSA_ILi1EEESC_EEENS1_35KernelTmaWarpSpecializedCooperativeEEENS5_IJNSA_ILi128EEENSA_ILi256EEENSA_ILi64EEEEEENS_12float_e4m3_tENS5_IJlSC_lEEESK_SL_NS4_8TiledMMAINS4_8MMA_AtomIJNS4_4SM904GMMA31MMA_64x256x32_F32E4M3E4M3_SS_TNILNSP_7ScaleInE1ELSR_1EEEEEENS4_6LayoutISD_NS5_IJSC_NSA_ILi0EEESV_EEEEENS5_IJNS4_10UnderscoreESY_SY_EEEEENS4_13SM90_TMA_LOADENS4_14ComposedLayoutINS4_7SwizzleILi2ELi4ELi3EEENS4_18smem_ptr_flag_bitsILi8EEENSU_INS5_IJNSA_ILi8EEESI_EEENS5_IJSI_SC_EEEEEEEvNS4_8identityENS4_23SM90_TMA_LOAD_MULTICASTES1B_vS1C_EENS_8epilogue10collective18CollectiveEpilogueINS1F_22Sm90TmaWarpSpecializedILi4ELi2ELi16ELb0ELb0EEEJSJ_NS5_IJSG_NSA_ILi32EEEEEESK_SL_SK_SL_NS1F_6fusion15FusionCallbacksIS1J_NS1M_13LinCombEltActINS1F_6thread4SiLuESK_fSK_fLNS_15FloatRoundStyleE2EEESJ_S1L_JEEES11_NS12_INS13_ILi1ELi4ELi3EEES16_NSU_INS5_IJS17_S1K_EEENS5_IJS1K_SC_EEEEEEENS4_39AutoVectorizingCopyWithAssumedAlignmentILi128EEENS4_14SM90_TMA_STOREES1Y_S20_NS4_9Copy_AtomIJNS4_17SM90_U32x4_STSM_NENS_6half_tEEEEvEEEvvEEEEvNT_6ParamsE:
	.zero		2432


//--------------------- SYMBOLS --------------------------

	.type		.nv.reservedSmem.offset0,@object
	.size		.nv.reservedSmem.offset0,0x4
	.type		__assertfail,@function
